//
// Generated by NVIDIA NVVM Compiler
//
// Compiler Build ID: CL-36424714
// Cuda compilation tools, release 13.0, V13.0.88
// Based on NVVM 20.0.0
//

.version 9.0
.target sm_100
.address_size 64

	// .globl	main_kernel0
// _ZZ12main_kernel0E15PadInput_shared has been demoted
// _ZZ12main_kernel0E13weight_shared has been demoted

.visible .entry main_kernel0(
	.param .u64 .ptr .align 1 main_kernel0_param_0,
	.param .u64 .ptr .align 1 main_kernel0_param_1,
	.param .u64 .ptr .align 1 main_kernel0_param_2
)
.maxntid 32
{
	.reg .pred 	%p<20>;
	.reg .b16 	%rs<21>;
	.reg .b32 	%r<365>;
	.reg .b32 	%f<3184>;
	.reg .b64 	%rd<248>;
	// demoted variable
	.shared .align 4 .b8 _ZZ12main_kernel0E15PadInput_shared[3456];
	// demoted variable
	.shared .align 4 .b8 _ZZ12main_kernel0E13weight_shared[36864];
	ld.param.u64 	%rd10, [main_kernel0_param_0];
	ld.param.u64 	%rd11, [main_kernel0_param_1];
	ld.param.u64 	%rd12, [main_kernel0_param_2];
	mov.u32 	%r1, %tid.x;
	mul.wide.u32 	%rd14, %r1, 4;
	mov.u32 	%r34, _ZZ12main_kernel0E15PadInput_shared;
	cvt.u64.u32 	%rd15, %r34;
	cvta.shared.u64 	%rd16, %rd15;
	add.s64 	%rd13, %rd16, %rd14;
	// begin inline asm
	{ .reg .u64 addr; cvta.to.shared.u64 addr, %rd13; cvt.u32.u64 %r32, addr; }

	// end inline asm
	setp.lt.u32 	%p1, %r1, 24;
	mov.b32 	%r363, 0;
	@%p1 bra 	$L__BB0_3;
	mov.u32 	%r36, %ctaid.x;
	shr.u32 	%r3, %r36, 4;
	add.s32 	%r37, %r1, -24;
	shr.u32 	%r4, %r37, 3;
	or.b32  	%r38, %r4, %r3;
	setp.eq.s32 	%p2, %r38, 0;
	@%p2 bra 	$L__BB0_3;
	add.s32 	%r39, %r4, %r3;
	setp.lt.u32 	%p3, %r39, 8;
	selp.b32 	%r363, 4, 0, %p3;
$L__BB0_3:
	setp.lt.u32 	%p4, %r1, 24;
	setp.gt.u32 	%p5, %r1, 23;
	selp.b32 	%r57, 3584, 0, %p5;
	mov.u32 	%r58, %ctaid.x;
	shl.b32 	%r7, %r58, 5;
	and.b32  	%r59, %r7, 2147483136;
	add.s32 	%r60, %r57, %r59;
	add.s32 	%r61, %r1, -24;
	selp.b32 	%r62, %r1, %r61, %p4;
	shl.b32 	%r63, %r62, 6;
	and.b32  	%r64, %r63, 1536;
	add.s32 	%r65, %r60, %r64;
	and.b32  	%r8, %r1, 7;
	or.b32  	%r66, %r65, %r8;
	mul.wide.u32 	%rd28, %r66, 4;
	add.s64 	%rd2, %rd10, %rd28;
	add.s64 	%rd17, %rd2, -16384;
	// begin inline asm
	cp.async.ca.shared.global [%r32], [%rd17], 4, %r363;
	// end inline asm
	or.b32  	%r67, %r1, 32;
	cvt.u16.u32 	%rs1, %r67;
	mul.lo.s16 	%rs2, %rs1, 43;
	shr.u16 	%rs3, %rs2, 10;
	mul.lo.s16 	%rs4, %rs3, 24;
	sub.s16 	%rs5, %rs1, %rs4;
	cvt.u32.u16 	%r68, %rs5;
	and.b32  	%r69, %r68, 255;
	sub.s32 	%r70, %r67, %r69;
	shr.u32 	%r71, %r1, 3;
	setp.lt.u32 	%p6, %r1, 16;
	selp.b32 	%r72, 1, -2, %p6;
	add.s32 	%r73, %r72, %r71;
	shl.b32 	%r74, %r73, 3;
	or.b32  	%r75, %r74, %r8;
	add.s32 	%r9, %r75, %r70;
	mul.wide.u32 	%rd29, %r9, 4;
	cvta.shared.u64 	%rd31, %rd15;
	add.s64 	%rd18, %rd31, %rd29;
	// begin inline asm
	{ .reg .u64 addr; cvta.to.shared.u64 addr, %rd18; cvt.u32.u64 %r42, addr; }

	// end inline asm
	shr.u32 	%r77, %r58, 4;
	or.b32  	%r78, %r73, %r77;
	setp.eq.s32 	%p7, %r78, 0;
	add.s32 	%r79, %r73, %r77;
	setp.lt.u32 	%p8, %r79, 8;
	selp.b32 	%r80, 4, 0, %p8;
	selp.b32 	%r53, 0, %r80, %p7;
	mul.wide.u16 	%r81, %rs3, 3584;
	shl.b32 	%r82, %r73, 9;
	add.s32 	%r83, %r82, %r59;
	add.s32 	%r84, %r83, %r81;
	or.b32  	%r11, %r84, %r8;
	mul.wide.u32 	%rd32, %r11, 4;
	add.s64 	%rd4, %rd10, %rd32;
	add.s64 	%rd19, %rd4, -16384;
	// begin inline asm
	cp.async.ca.shared.global [%r42], [%rd19], 4, %r53;
	// end inline asm
	or.b32  	%r85, %r1, 64;
	cvt.u16.u32 	%rs6, %r85;
	mul.lo.s16 	%rs7, %rs6, 43;
	shr.u16 	%rs8, %rs7, 10;
	mul.lo.s16 	%rs9, %rs8, 24;
	sub.s16 	%rs10, %rs6, %rs9;
	cvt.u32.u16 	%r86, %rs10;
	and.b32  	%r87, %r86, 255;
	sub.s32 	%r88, %r85, %r87;
	setp.lt.u32 	%p9, %r1, 8;
	selp.b32 	%r89, 2, -1, %p9;
	add.s32 	%r90, %r89, %r71;
	shl.b32 	%r91, %r90, 3;
	or.b32  	%r92, %r91, %r8;
	add.s32 	%r12, %r92, %r88;
	mul.wide.u32 	%rd33, %r12, 4;
	add.s64 	%rd20, %rd31, %rd33;
	// begin inline asm
	{ .reg .u64 addr; cvta.to.shared.u64 addr, %rd20; cvt.u32.u64 %r45, addr; }

	// end inline asm
	or.b32  	%r93, %r90, %r77;
	setp.eq.s32 	%p10, %r93, 0;
	add.s32 	%r94, %r90, %r77;
	setp.lt.u32 	%p11, %r94, 8;
	selp.b32 	%r95, 4, 0, %p11;
	selp.b32 	%r56, 0, %r95, %p10;
	mul.wide.u16 	%r96, %rs8, 3584;
	shl.b32 	%r97, %r90, 9;
	add.s32 	%r98, %r97, %r59;
	add.s32 	%r99, %r98, %r96;
	or.b32  	%r14, %r99, %r8;
	add.s32 	%r100, %r14, -4096;
	mul.wide.u32 	%rd34, %r100, 4;
	add.s64 	%rd21, %rd10, %rd34;
	// begin inline asm
	cp.async.ca.shared.global [%r45], [%rd21], 4, %r56;
	// end inline asm
	add.s64 	%rd22, %rd13, 384;
	// begin inline asm
	{ .reg .u64 addr; cvta.to.shared.u64 addr, %rd22; cvt.u32.u64 %r48, addr; }

	// end inline asm
	shr.u32 	%r101, %r62, 3;
	or.b32  	%r15, %r101, %r77;
	setp.eq.s32 	%p12, %r15, 0;
	add.s32 	%r102, %r101, %r77;
	setp.lt.u32 	%p13, %r102, 8;
	selp.b32 	%r16, 4, 0, %p13;
	selp.b32 	%r50, 0, %r16, %p12;
	add.s64 	%rd23, %rd2, 40960;
	// begin inline asm
	cp.async.ca.shared.global [%r48], [%rd23], 4, %r50;
	// end inline asm
	or.b32  	%r103, %r1, 128;
	cvt.u16.u32 	%rs11, %r103;
	mul.lo.s16 	%rs12, %rs11, 171;
	shr.u16 	%rs13, %rs12, 12;
	mul.lo.s16 	%rs14, %rs13, 24;
	sub.s16 	%rs15, %rs11, %rs14;
	cvt.u32.u16 	%r104, %rs15;
	and.b32  	%r105, %r104, 255;
	sub.s32 	%r106, %r103, %r105;
	add.s32 	%r18, %r75, %r106;
	mul.wide.u32 	%rd35, %r18, 4;
	add.s64 	%rd24, %rd31, %rd35;
	// begin inline asm
	{ .reg .u64 addr; cvta.to.shared.u64 addr, %rd24; cvt.u32.u64 %r51, addr; }

	// end inline asm
	mul.wide.u16 	%r107, %rs13, 3584;
	add.s32 	%r108, %r83, %r107;
	or.b32  	%r19, %r108, %r8;
	add.s32 	%r109, %r19, -4096;
	mul.wide.u32 	%rd36, %r109, 4;
	add.s64 	%rd25, %rd10, %rd36;
	// begin inline asm
	cp.async.ca.shared.global [%r51], [%rd25], 4, %r53;
	// end inline asm
	or.b32  	%r110, %r1, 160;
	cvt.u16.u32 	%rs16, %r110;
	mul.lo.s16 	%rs17, %rs16, 171;
	shr.u16 	%rs18, %rs17, 12;
	mul.lo.s16 	%rs19, %rs18, 24;
	sub.s16 	%rs20, %rs16, %rs19;
	cvt.u32.u16 	%r111, %rs20;
	and.b32  	%r112, %r111, 255;
	sub.s32 	%r113, %r110, %r112;
	add.s32 	%r20, %r92, %r113;
	mul.wide.u32 	%rd37, %r20, 4;
	add.s64 	%rd26, %rd31, %rd37;
	// begin inline asm
	{ .reg .u64 addr; cvta.to.shared.u64 addr, %rd26; cvt.u32.u64 %r54, addr; }

	// end inline asm
	mul.wide.u16 	%r114, %rs18, 3584;
	add.s32 	%r115, %r98, %r114;
	or.b32  	%r21, %r115, %r8;
	add.s32 	%r116, %r21, -4096;
	mul.wide.u32 	%rd38, %r116, 4;
	add.s64 	%rd27, %rd10, %rd38;
	// begin inline asm
	cp.async.ca.shared.global [%r54], [%rd27], 4, %r56;
	// end inline asm
	shl.b32 	%r117, %r1, 2;
	add.s32 	%r22, %r34, %r117;
	@%p5 bra 	$L__BB0_5;
	mov.b32 	%r118, 0;
	st.shared.u32 	[%r22+768], %r118;
$L__BB0_5:
	setp.gt.u32 	%p15, %r1, 23;
	setp.lt.u32 	%p16, %r1, 24;
	mul.wide.u32 	%rd87, %r117, 4;
	mov.u32 	%r174, _ZZ12main_kernel0E13weight_shared;
	cvt.u64.u32 	%rd88, %r174;
	cvta.shared.u64 	%rd89, %rd88;
	add.s64 	%rd39, %rd89, %rd87;
	// begin inline asm
	{ .reg .u64 addr; cvta.to.shared.u64 addr, %rd39; cvt.u32.u64 %r119, addr; }

	// end inline asm
	shl.b32 	%r175, %r1, 6;
	and.b32  	%r176, %r175, 1536;
	and.b32  	%r177, %r7, 480;
	or.b32  	%r178, %r176, %r177;
	shl.b32 	%r179, %r8, 2;
	or.b32  	%r180, %r178, %r179;
	mul.wide.u32 	%rd90, %r180, 4;
	add.s64 	%rd40, %rd11, %rd90;
	// begin inline asm
	cp.async.cg.shared.global [%r119], [%rd40], 16;
	// end inline asm
	add.s64 	%rd41, %rd39, 512;
	// begin inline asm
	{ .reg .u64 addr; cvta.to.shared.u64 addr, %rd41; cvt.u32.u64 %r121, addr; }

	// end inline asm
	add.s64 	%rd42, %rd40, 8192;
	// begin inline asm
	cp.async.cg.shared.global [%r121], [%rd42], 16;
	// end inline asm
	add.s64 	%rd43, %rd39, 1024;
	// begin inline asm
	{ .reg .u64 addr; cvta.to.shared.u64 addr, %rd43; cvt.u32.u64 %r123, addr; }

	// end inline asm
	add.s64 	%rd44, %rd40, 1048576;
	// begin inline asm
	cp.async.cg.shared.global [%r123], [%rd44], 16;
	// end inline asm
	add.s64 	%rd45, %rd39, 1536;
	// begin inline asm
	{ .reg .u64 addr; cvta.to.shared.u64 addr, %rd45; cvt.u32.u64 %r125, addr; }

	// end inline asm
	add.s64 	%rd46, %rd40, 1056768;
	// begin inline asm
	cp.async.cg.shared.global [%r125], [%rd46], 16;
	// end inline asm
	add.s64 	%rd47, %rd39, 2048;
	// begin inline asm
	{ .reg .u64 addr; cvta.to.shared.u64 addr, %rd47; cvt.u32.u64 %r127, addr; }

	// end inline asm
	add.s64 	%rd48, %rd40, 2097152;
	// begin inline asm
	cp.async.cg.shared.global [%r127], [%rd48], 16;
	// end inline asm
	add.s64 	%rd49, %rd39, 2560;
	// begin inline asm
	{ .reg .u64 addr; cvta.to.shared.u64 addr, %rd49; cvt.u32.u64 %r129, addr; }

	// end inline asm
	add.s64 	%rd50, %rd40, 2105344;
	// begin inline asm
	cp.async.cg.shared.global [%r129], [%rd50], 16;
	// end inline asm
	add.s64 	%rd51, %rd39, 3072;
	// begin inline asm
	{ .reg .u64 addr; cvta.to.shared.u64 addr, %rd51; cvt.u32.u64 %r131, addr; }

	// end inline asm
	add.s64 	%rd52, %rd40, 3145728;
	// begin inline asm
	cp.async.cg.shared.global [%r131], [%rd52], 16;
	// end inline asm
	add.s64 	%rd53, %rd39, 3584;
	// begin inline asm
	{ .reg .u64 addr; cvta.to.shared.u64 addr, %rd53; cvt.u32.u64 %r133, addr; }

	// end inline asm
	add.s64 	%rd54, %rd40, 3153920;
	// begin inline asm
	cp.async.cg.shared.global [%r133], [%rd54], 16;
	// end inline asm
	add.s64 	%rd55, %rd39, 4096;
	// begin inline asm
	{ .reg .u64 addr; cvta.to.shared.u64 addr, %rd55; cvt.u32.u64 %r135, addr; }

	// end inline asm
	add.s64 	%rd56, %rd40, 4194304;
	// begin inline asm
	cp.async.cg.shared.global [%r135], [%rd56], 16;
	// end inline asm
	add.s64 	%rd57, %rd39, 4608;
	// begin inline asm
	{ .reg .u64 addr; cvta.to.shared.u64 addr, %rd57; cvt.u32.u64 %r137, addr; }

	// end inline asm
	add.s64 	%rd58, %rd40, 4202496;
	// begin inline asm
	cp.async.cg.shared.global [%r137], [%rd58], 16;
	// end inline asm
	add.s64 	%rd59, %rd39, 5120;
	// begin inline asm
	{ .reg .u64 addr; cvta.to.shared.u64 addr, %rd59; cvt.u32.u64 %r139, addr; }

	// end inline asm
	add.s64 	%rd60, %rd40, 5242880;
	// begin inline asm
	cp.async.cg.shared.global [%r139], [%rd60], 16;
	// end inline asm
	add.s64 	%rd61, %rd39, 5632;
	// begin inline asm
	{ .reg .u64 addr; cvta.to.shared.u64 addr, %rd61; cvt.u32.u64 %r141, addr; }

	// end inline asm
	add.s64 	%rd62, %rd40, 5251072;
	// begin inline asm
	cp.async.cg.shared.global [%r141], [%rd62], 16;
	// end inline asm
	add.s64 	%rd63, %rd39, 6144;
	// begin inline asm
	{ .reg .u64 addr; cvta.to.shared.u64 addr, %rd63; cvt.u32.u64 %r143, addr; }

	// end inline asm
	add.s64 	%rd64, %rd40, 6291456;
	// begin inline asm
	cp.async.cg.shared.global [%r143], [%rd64], 16;
	// end inline asm
	add.s64 	%rd65, %rd39, 6656;
	// begin inline asm
	{ .reg .u64 addr; cvta.to.shared.u64 addr, %rd65; cvt.u32.u64 %r145, addr; }

	// end inline asm
	add.s64 	%rd66, %rd40, 6299648;
	// begin inline asm
	cp.async.cg.shared.global [%r145], [%rd66], 16;
	// end inline asm
	add.s64 	%rd67, %rd39, 7168;
	// begin inline asm
	{ .reg .u64 addr; cvta.to.shared.u64 addr, %rd67; cvt.u32.u64 %r147, addr; }

	// end inline asm
	add.s64 	%rd68, %rd40, 7340032;
	// begin inline asm
	cp.async.cg.shared.global [%r147], [%rd68], 16;
	// end inline asm
	add.s64 	%rd69, %rd39, 7680;
	// begin inline asm
	{ .reg .u64 addr; cvta.to.shared.u64 addr, %rd69; cvt.u32.u64 %r149, addr; }

	// end inline asm
	add.s64 	%rd70, %rd40, 7348224;
	// begin inline asm
	cp.async.cg.shared.global [%r149], [%rd70], 16;
	// end inline asm
	add.s64 	%rd71, %rd39, 8192;
	// begin inline asm
	{ .reg .u64 addr; cvta.to.shared.u64 addr, %rd71; cvt.u32.u64 %r151, addr; }

	// end inline asm
	add.s64 	%rd72, %rd40, 8388608;
	// begin inline asm
	cp.async.cg.shared.global [%r151], [%rd72], 16;
	// end inline asm
	add.s64 	%rd73, %rd39, 8704;
	// begin inline asm
	{ .reg .u64 addr; cvta.to.shared.u64 addr, %rd73; cvt.u32.u64 %r153, addr; }

	// end inline asm
	add.s64 	%rd74, %rd40, 8396800;
	// begin inline asm
	cp.async.cg.shared.global [%r153], [%rd74], 16;
	// end inline asm
	// begin inline asm
	cp.async.commit_group;
	// end inline asm
	add.s64 	%rd75, %rd13, 864;
	// begin inline asm
	{ .reg .u64 addr; cvta.to.shared.u64 addr, %rd75; cvt.u32.u64 %r155, addr; }

	// end inline asm
	selp.b32 	%r23, 0, %r50, %p16;
	add.s64 	%rd76, %rd2, -16352;
	// begin inline asm
	cp.async.ca.shared.global [%r155], [%rd76], 4, %r23;
	// end inline asm
	add.s64 	%rd77, %rd18, 864;
	// begin inline asm
	{ .reg .u64 addr; cvta.to.shared.u64 addr, %rd77; cvt.u32.u64 %r158, addr; }

	// end inline asm
	add.s64 	%rd78, %rd4, -16352;
	// begin inline asm
	cp.async.ca.shared.global [%r158], [%rd78], 4, %r53;
	// end inline asm
	add.s64 	%rd79, %rd20, 864;
	// begin inline asm
	{ .reg .u64 addr; cvta.to.shared.u64 addr, %rd79; cvt.u32.u64 %r161, addr; }

	// end inline asm
	add.s32 	%r182, %r14, -4088;
	mul.wide.u32 	%rd91, %r182, 4;
	add.s64 	%rd80, %rd10, %rd91;
	// begin inline asm
	cp.async.ca.shared.global [%r161], [%rd80], 4, %r56;
	// end inline asm
	add.s64 	%rd81, %rd13, 1248;
	// begin inline asm
	{ .reg .u64 addr; cvta.to.shared.u64 addr, %rd81; cvt.u32.u64 %r164, addr; }

	// end inline asm
	add.s64 	%rd82, %rd2, 40992;
	// begin inline asm
	cp.async.ca.shared.global [%r164], [%rd82], 4, %r50;
	// end inline asm
	add.s64 	%rd83, %rd24, 864;
	// begin inline asm
	{ .reg .u64 addr; cvta.to.shared.u64 addr, %rd83; cvt.u32.u64 %r167, addr; }

	// end inline asm
	add.s32 	%r183, %r19, -4088;
	mul.wide.u32 	%rd92, %r183, 4;
	add.s64 	%rd84, %rd10, %rd92;
	// begin inline asm
	cp.async.ca.shared.global [%r167], [%rd84], 4, %r53;
	// end inline asm
	add.s64 	%rd85, %rd26, 864;
	// begin inline asm
	{ .reg .u64 addr; cvta.to.shared.u64 addr, %rd85; cvt.u32.u64 %r170, addr; }

	// end inline asm
	add.s32 	%r184, %r21, -4088;
	mul.wide.u32 	%rd93, %r184, 4;
	add.s64 	%rd86, %rd10, %rd93;
	// begin inline asm
	cp.async.ca.shared.global [%r170], [%rd86], 4, %r56;
	// end inline asm
	@%p15 bra 	$L__BB0_7;
	mov.b32 	%r185, 0;
	st.shared.u32 	[%r22+1632], %r185;
$L__BB0_7:
	setp.gt.u32 	%p17, %r1, 23;
	add.s64 	%rd94, %rd39, 9216;
	// begin inline asm
	{ .reg .u64 addr; cvta.to.shared.u64 addr, %rd94; cvt.u32.u64 %r186, addr; }

	// end inline asm
	add.s64 	%rd95, %rd40, 16384;
	// begin inline asm
	cp.async.cg.shared.global [%r186], [%rd95], 16;
	// end inline asm
	add.s64 	%rd96, %rd39, 9728;
	// begin inline asm
	{ .reg .u64 addr; cvta.to.shared.u64 addr, %rd96; cvt.u32.u64 %r188, addr; }

	// end inline asm
	add.s64 	%rd97, %rd40, 24576;
	// begin inline asm
	cp.async.cg.shared.global [%r188], [%rd97], 16;
	// end inline asm
	add.s64 	%rd98, %rd39, 10240;
	// begin inline asm
	{ .reg .u64 addr; cvta.to.shared.u64 addr, %rd98; cvt.u32.u64 %r190, addr; }

	// end inline asm
	add.s64 	%rd99, %rd40, 1064960;
	// begin inline asm
	cp.async.cg.shared.global [%r190], [%rd99], 16;
	// end inline asm
	add.s64 	%rd100, %rd39, 10752;
	// begin inline asm
	{ .reg .u64 addr; cvta.to.shared.u64 addr, %rd100; cvt.u32.u64 %r192, addr; }

	// end inline asm
	add.s64 	%rd101, %rd40, 1073152;
	// begin inline asm
	cp.async.cg.shared.global [%r192], [%rd101], 16;
	// end inline asm
	add.s64 	%rd102, %rd39, 11264;
	// begin inline asm
	{ .reg .u64 addr; cvta.to.shared.u64 addr, %rd102; cvt.u32.u64 %r194, addr; }

	// end inline asm
	add.s64 	%rd103, %rd40, 2113536;
	// begin inline asm
	cp.async.cg.shared.global [%r194], [%rd103], 16;
	// end inline asm
	add.s64 	%rd104, %rd39, 11776;
	// begin inline asm
	{ .reg .u64 addr; cvta.to.shared.u64 addr, %rd104; cvt.u32.u64 %r196, addr; }

	// end inline asm
	add.s64 	%rd105, %rd40, 2121728;
	// begin inline asm
	cp.async.cg.shared.global [%r196], [%rd105], 16;
	// end inline asm
	add.s64 	%rd106, %rd39, 12288;
	// begin inline asm
	{ .reg .u64 addr; cvta.to.shared.u64 addr, %rd106; cvt.u32.u64 %r198, addr; }

	// end inline asm
	add.s64 	%rd107, %rd40, 3162112;
	// begin inline asm
	cp.async.cg.shared.global [%r198], [%rd107], 16;
	// end inline asm
	add.s64 	%rd108, %rd39, 12800;
	// begin inline asm
	{ .reg .u64 addr; cvta.to.shared.u64 addr, %rd108; cvt.u32.u64 %r200, addr; }

	// end inline asm
	add.s64 	%rd109, %rd40, 3170304;
	// begin inline asm
	cp.async.cg.shared.global [%r200], [%rd109], 16;
	// end inline asm
	add.s64 	%rd110, %rd39, 13312;
	// begin inline asm
	{ .reg .u64 addr; cvta.to.shared.u64 addr, %rd110; cvt.u32.u64 %r202, addr; }

	// end inline asm
	add.s64 	%rd111, %rd40, 4210688;
	// begin inline asm
	cp.async.cg.shared.global [%r202], [%rd111], 16;
	// end inline asm
	add.s64 	%rd112, %rd39, 13824;
	// begin inline asm
	{ .reg .u64 addr; cvta.to.shared.u64 addr, %rd112; cvt.u32.u64 %r204, addr; }

	// end inline asm
	add.s64 	%rd113, %rd40, 4218880;
	// begin inline asm
	cp.async.cg.shared.global [%r204], [%rd113], 16;
	// end inline asm
	add.s64 	%rd114, %rd39, 14336;
	// begin inline asm
	{ .reg .u64 addr; cvta.to.shared.u64 addr, %rd114; cvt.u32.u64 %r206, addr; }

	// end inline asm
	add.s64 	%rd115, %rd40, 5259264;
	// begin inline asm
	cp.async.cg.shared.global [%r206], [%rd115], 16;
	// end inline asm
	add.s64 	%rd116, %rd39, 14848;
	// begin inline asm
	{ .reg .u64 addr; cvta.to.shared.u64 addr, %rd116; cvt.u32.u64 %r208, addr; }

	// end inline asm
	add.s64 	%rd117, %rd40, 5267456;
	// begin inline asm
	cp.async.cg.shared.global [%r208], [%rd117], 16;
	// end inline asm
	add.s64 	%rd118, %rd39, 15360;
	// begin inline asm
	{ .reg .u64 addr; cvta.to.shared.u64 addr, %rd118; cvt.u32.u64 %r210, addr; }

	// end inline asm
	add.s64 	%rd119, %rd40, 6307840;
	// begin inline asm
	cp.async.cg.shared.global [%r210], [%rd119], 16;
	// end inline asm
	add.s64 	%rd120, %rd39, 15872;
	// begin inline asm
	{ .reg .u64 addr; cvta.to.shared.u64 addr, %rd120; cvt.u32.u64 %r212, addr; }

	// end inline asm
	add.s64 	%rd121, %rd40, 6316032;
	// begin inline asm
	cp.async.cg.shared.global [%r212], [%rd121], 16;
	// end inline asm
	add.s64 	%rd122, %rd39, 16384;
	// begin inline asm
	{ .reg .u64 addr; cvta.to.shared.u64 addr, %rd122; cvt.u32.u64 %r214, addr; }

	// end inline asm
	add.s64 	%rd123, %rd40, 7356416;
	// begin inline asm
	cp.async.cg.shared.global [%r214], [%rd123], 16;
	// end inline asm
	add.s64 	%rd124, %rd39, 16896;
	// begin inline asm
	{ .reg .u64 addr; cvta.to.shared.u64 addr, %rd124; cvt.u32.u64 %r216, addr; }

	// end inline asm
	add.s64 	%rd125, %rd40, 7364608;
	// begin inline asm
	cp.async.cg.shared.global [%r216], [%rd125], 16;
	// end inline asm
	add.s64 	%rd126, %rd39, 17408;
	// begin inline asm
	{ .reg .u64 addr; cvta.to.shared.u64 addr, %rd126; cvt.u32.u64 %r218, addr; }

	// end inline asm
	add.s64 	%rd127, %rd40, 8404992;
	// begin inline asm
	cp.async.cg.shared.global [%r218], [%rd127], 16;
	// end inline asm
	add.s64 	%rd128, %rd39, 17920;
	// begin inline asm
	{ .reg .u64 addr; cvta.to.shared.u64 addr, %rd128; cvt.u32.u64 %r220, addr; }

	// end inline asm
	add.s64 	%rd129, %rd40, 8413184;
	// begin inline asm
	cp.async.cg.shared.global [%r220], [%rd129], 16;
	// end inline asm
	// begin inline asm
	cp.async.commit_group;
	// end inline asm
	add.s64 	%rd130, %rd13, 1728;
	// begin inline asm
	{ .reg .u64 addr; cvta.to.shared.u64 addr, %rd130; cvt.u32.u64 %r222, addr; }

	// end inline asm
	add.s64 	%rd131, %rd2, -16320;
	// begin inline asm
	cp.async.ca.shared.global [%r222], [%rd131], 4, %r23;
	// end inline asm
	add.s64 	%rd132, %rd18, 1728;
	// begin inline asm
	{ .reg .u64 addr; cvta.to.shared.u64 addr, %rd132; cvt.u32.u64 %r225, addr; }

	// end inline asm
	add.s64 	%rd133, %rd4, -16320;
	// begin inline asm
	cp.async.ca.shared.global [%r225], [%rd133], 4, %r53;
	// end inline asm
	add.s64 	%rd134, %rd20, 1728;
	// begin inline asm
	{ .reg .u64 addr; cvta.to.shared.u64 addr, %rd134; cvt.u32.u64 %r228, addr; }

	// end inline asm
	add.s32 	%r240, %r14, -4080;
	mul.wide.u32 	%rd142, %r240, 4;
	add.s64 	%rd135, %rd10, %rd142;
	// begin inline asm
	cp.async.ca.shared.global [%r228], [%rd135], 4, %r56;
	// end inline asm
	add.s64 	%rd136, %rd13, 2112;
	// begin inline asm
	{ .reg .u64 addr; cvta.to.shared.u64 addr, %rd136; cvt.u32.u64 %r231, addr; }

	// end inline asm
	add.s64 	%rd137, %rd2, 41024;
	// begin inline asm
	cp.async.ca.shared.global [%r231], [%rd137], 4, %r50;
	// end inline asm
	add.s64 	%rd138, %rd24, 1728;
	// begin inline asm
	{ .reg .u64 addr; cvta.to.shared.u64 addr, %rd138; cvt.u32.u64 %r234, addr; }

	// end inline asm
	add.s32 	%r241, %r19, -4080;
	mul.wide.u32 	%rd143, %r241, 4;
	add.s64 	%rd139, %rd10, %rd143;
	// begin inline asm
	cp.async.ca.shared.global [%r234], [%rd139], 4, %r53;
	// end inline asm
	add.s64 	%rd140, %rd26, 1728;
	// begin inline asm
	{ .reg .u64 addr; cvta.to.shared.u64 addr, %rd140; cvt.u32.u64 %r237, addr; }

	// end inline asm
	add.s32 	%r242, %r21, -4080;
	mul.wide.u32 	%rd144, %r242, 4;
	add.s64 	%rd141, %rd10, %rd144;
	// begin inline asm
	cp.async.ca.shared.global [%r237], [%rd141], 4, %r56;
	// end inline asm
	@%p17 bra 	$L__BB0_9;
	mov.b32 	%r243, 0;
	st.shared.u32 	[%r22+2496], %r243;
$L__BB0_9:
	add.s64 	%rd145, %rd39, 18432;
	// begin inline asm
	{ .reg .u64 addr; cvta.to.shared.u64 addr, %rd145; cvt.u32.u64 %r244, addr; }

	// end inline asm
	add.s64 	%rd146, %rd40, 32768;
	// begin inline asm
	cp.async.cg.shared.global [%r244], [%rd146], 16;
	// end inline asm
	add.s64 	%rd147, %rd39, 18944;
	// begin inline asm
	{ .reg .u64 addr; cvta.to.shared.u64 addr, %rd147; cvt.u32.u64 %r246, addr; }

	// end inline asm
	add.s64 	%rd148, %rd40, 40960;
	// begin inline asm
	cp.async.cg.shared.global [%r246], [%rd148], 16;
	// end inline asm
	add.s64 	%rd149, %rd39, 19456;
	// begin inline asm
	{ .reg .u64 addr; cvta.to.shared.u64 addr, %rd149; cvt.u32.u64 %r248, addr; }

	// end inline asm
	add.s64 	%rd150, %rd40, 1081344;
	// begin inline asm
	cp.async.cg.shared.global [%r248], [%rd150], 16;
	// end inline asm
	add.s64 	%rd151, %rd39, 19968;
	// begin inline asm
	{ .reg .u64 addr; cvta.to.shared.u64 addr, %rd151; cvt.u32.u64 %r250, addr; }

	// end inline asm
	add.s64 	%rd152, %rd40, 1089536;
	// begin inline asm
	cp.async.cg.shared.global [%r250], [%rd152], 16;
	// end inline asm
	add.s64 	%rd153, %rd39, 20480;
	// begin inline asm
	{ .reg .u64 addr; cvta.to.shared.u64 addr, %rd153; cvt.u32.u64 %r252, addr; }

	// end inline asm
	add.s64 	%rd154, %rd40, 2129920;
	// begin inline asm
	cp.async.cg.shared.global [%r252], [%rd154], 16;
	// end inline asm
	add.s64 	%rd155, %rd39, 20992;
	// begin inline asm
	{ .reg .u64 addr; cvta.to.shared.u64 addr, %rd155; cvt.u32.u64 %r254, addr; }

	// end inline asm
	add.s64 	%rd156, %rd40, 2138112;
	// begin inline asm
	cp.async.cg.shared.global [%r254], [%rd156], 16;
	// end inline asm
	add.s64 	%rd157, %rd39, 21504;
	// begin inline asm
	{ .reg .u64 addr; cvta.to.shared.u64 addr, %rd157; cvt.u32.u64 %r256, addr; }

	// end inline asm
	add.s64 	%rd158, %rd40, 3178496;
	// begin inline asm
	cp.async.cg.shared.global [%r256], [%rd158], 16;
	// end inline asm
	add.s64 	%rd159, %rd39, 22016;
	// begin inline asm
	{ .reg .u64 addr; cvta.to.shared.u64 addr, %rd159; cvt.u32.u64 %r258, addr; }

	// end inline asm
	add.s64 	%rd160, %rd40, 3186688;
	// begin inline asm
	cp.async.cg.shared.global [%r258], [%rd160], 16;
	// end inline asm
	add.s64 	%rd161, %rd39, 22528;
	// begin inline asm
	{ .reg .u64 addr; cvta.to.shared.u64 addr, %rd161; cvt.u32.u64 %r260, addr; }

	// end inline asm
	add.s64 	%rd162, %rd40, 4227072;
	// begin inline asm
	cp.async.cg.shared.global [%r260], [%rd162], 16;
	// end inline asm
	add.s64 	%rd163, %rd39, 23040;
	// begin inline asm
	{ .reg .u64 addr; cvta.to.shared.u64 addr, %rd163; cvt.u32.u64 %r262, addr; }

	// end inline asm
	add.s64 	%rd164, %rd40, 4235264;
	// begin inline asm
	cp.async.cg.shared.global [%r262], [%rd164], 16;
	// end inline asm
	add.s64 	%rd165, %rd39, 23552;
	// begin inline asm
	{ .reg .u64 addr; cvta.to.shared.u64 addr, %rd165; cvt.u32.u64 %r264, addr; }

	// end inline asm
	add.s64 	%rd166, %rd40, 5275648;
	// begin inline asm
	cp.async.cg.shared.global [%r264], [%rd166], 16;
	// end inline asm
	add.s64 	%rd167, %rd39, 24064;
	// begin inline asm
	{ .reg .u64 addr; cvta.to.shared.u64 addr, %rd167; cvt.u32.u64 %r266, addr; }

	// end inline asm
	add.s64 	%rd168, %rd40, 5283840;
	// begin inline asm
	cp.async.cg.shared.global [%r266], [%rd168], 16;
	// end inline asm
	add.s64 	%rd169, %rd39, 24576;
	// begin inline asm
	{ .reg .u64 addr; cvta.to.shared.u64 addr, %rd169; cvt.u32.u64 %r268, addr; }

	// end inline asm
	add.s64 	%rd170, %rd40, 6324224;
	// begin inline asm
	cp.async.cg.shared.global [%r268], [%rd170], 16;
	// end inline asm
	add.s64 	%rd171, %rd39, 25088;
	// begin inline asm
	{ .reg .u64 addr; cvta.to.shared.u64 addr, %rd171; cvt.u32.u64 %r270, addr; }

	// end inline asm
	add.s64 	%rd172, %rd40, 6332416;
	// begin inline asm
	cp.async.cg.shared.global [%r270], [%rd172], 16;
	// end inline asm
	add.s64 	%rd173, %rd39, 25600;
	// begin inline asm
	{ .reg .u64 addr; cvta.to.shared.u64 addr, %rd173; cvt.u32.u64 %r272, addr; }

	// end inline asm
	add.s64 	%rd174, %rd40, 7372800;
	// begin inline asm
	cp.async.cg.shared.global [%r272], [%rd174], 16;
	// end inline asm
	add.s64 	%rd175, %rd39, 26112;
	// begin inline asm
	{ .reg .u64 addr; cvta.to.shared.u64 addr, %rd175; cvt.u32.u64 %r274, addr; }

	// end inline asm
	add.s64 	%rd176, %rd40, 7380992;
	// begin inline asm
	cp.async.cg.shared.global [%r274], [%rd176], 16;
	// end inline asm
	add.s64 	%rd177, %rd39, 26624;
	// begin inline asm
	{ .reg .u64 addr; cvta.to.shared.u64 addr, %rd177; cvt.u32.u64 %r276, addr; }

	// end inline asm
	add.s64 	%rd178, %rd40, 8421376;
	// begin inline asm
	cp.async.cg.shared.global [%r276], [%rd178], 16;
	// end inline asm
	add.s64 	%rd179, %rd39, 27136;
	// begin inline asm
	{ .reg .u64 addr; cvta.to.shared.u64 addr, %rd179; cvt.u32.u64 %r278, addr; }

	// end inline asm
	add.s64 	%rd180, %rd40, 8429568;
	// begin inline asm
	cp.async.cg.shared.global [%r278], [%rd180], 16;
	// end inline asm
	// begin inline asm
	cp.async.commit_group;
	// end inline asm
	add.s32 	%r24, %r11, -4072;
	add.s32 	%r25, %r14, -4072;
	add.s32 	%r26, %r19, -4072;
	add.s32 	%r27, %r21, -4072;
	mov.f32 	%f3177, 0f00000000;
	mov.b32 	%r364, 0;
	mov.f32 	%f3178, %f3177;
	mov.f32 	%f3179, %f3177;
	mov.f32 	%f3180, %f3177;
	mov.f32 	%f3181, %f3177;
	mov.f32 	%f3182, %f3177;
	mov.f32 	%f3183, %f3177;
$L__BB0_10:
	setp.gt.u32 	%p18, %r1, 23;
	bar.sync 	0;
	add.s32 	%r299, %r364, -1;
	and.b32  	%r29, %r299, 3;
	mul.lo.s32 	%r30, %r29, 216;
	mul.wide.u32 	%rd193, %r30, 4;
	add.s64 	%rd181, %rd13, %rd193;
	// begin inline asm
	{ .reg .u64 addr; cvta.to.shared.u64 addr, %rd181; cvt.u32.u64 %r281, addr; }

	// end inline asm
	shl.b32 	%r300, %r364, 3;
	mul.wide.s32 	%rd194, %r300, 4;
	add.s64 	%rd195, %rd2, %rd194;
	add.s64 	%rd182, %rd195, -16288;
	// begin inline asm
	cp.async.ca.shared.global [%r281], [%rd182], 4, %r23;
	// end inline asm
	add.s32 	%r301, %r9, %r30;
	mul.wide.u32 	%rd196, %r301, 4;
	cvta.shared.u64 	%rd198, %rd15;
	add.s64 	%rd183, %rd198, %rd196;
	// begin inline asm
	{ .reg .u64 addr; cvta.to.shared.u64 addr, %rd183; cvt.u32.u64 %r284, addr; }

	// end inline asm
	add.s32 	%r303, %r24, %r300;
	mul.wide.s32 	%rd199, %r303, 4;
	add.s64 	%rd184, %rd10, %rd199;
	// begin inline asm
	cp.async.ca.shared.global [%r284], [%rd184], 4, %r53;
	// end inline asm
	add.s32 	%r304, %r12, %r30;
	mul.wide.u32 	%rd200, %r304, 4;
	add.s64 	%rd185, %rd198, %rd200;
	// begin inline asm
	{ .reg .u64 addr; cvta.to.shared.u64 addr, %rd185; cvt.u32.u64 %r287, addr; }

	// end inline asm
	add.s32 	%r305, %r25, %r300;
	mul.wide.u32 	%rd201, %r305, 4;
	add.s64 	%rd186, %rd10, %rd201;
	// begin inline asm
	cp.async.ca.shared.global [%r287], [%rd186], 4, %r56;
	// end inline asm
	add.s64 	%rd187, %rd181, 384;
	// begin inline asm
	{ .reg .u64 addr; cvta.to.shared.u64 addr, %rd187; cvt.u32.u64 %r290, addr; }

	// end inline asm
	add.s64 	%rd188, %rd195, 41056;
	// begin inline asm
	cp.async.ca.shared.global [%r290], [%rd188], 4, %r50;
	// end inline asm
	add.s32 	%r306, %r18, %r30;
	mul.wide.u32 	%rd202, %r306, 4;
	add.s64 	%rd189, %rd198, %rd202;
	// begin inline asm
	{ .reg .u64 addr; cvta.to.shared.u64 addr, %rd189; cvt.u32.u64 %r293, addr; }

	// end inline asm
	add.s32 	%r307, %r26, %r300;
	mul.wide.u32 	%rd203, %r307, 4;
	add.s64 	%rd190, %rd10, %rd203;
	// begin inline asm
	cp.async.ca.shared.global [%r293], [%rd190], 4, %r53;
	// end inline asm
	add.s32 	%r308, %r20, %r30;
	mul.wide.u32 	%rd204, %r308, 4;
	add.s64 	%rd191, %rd198, %rd204;
	// begin inline asm
	{ .reg .u64 addr; cvta.to.shared.u64 addr, %rd191; cvt.u32.u64 %r296, addr; }

	// end inline asm
	add.s32 	%r309, %r27, %r300;
	mul.wide.u32 	%rd205, %r309, 4;
	add.s64 	%rd192, %rd10, %rd205;
	// begin inline asm
	cp.async.ca.shared.global [%r296], [%rd192], 4, %r56;
	// end inline asm
	@%p18 bra 	$L__BB0_12;
	shl.b32 	%r310, %r30, 2;
	add.s32 	%r311, %r22, %r310;
	mov.b32 	%r312, 0;
	st.shared.u32 	[%r311+768], %r312;
$L__BB0_12:
	mul.lo.s32 	%r349, %r29, 2304;
	mul.wide.u32 	%rd242, %r349, 4;
	add.s64 	%rd206, %rd39, %rd242;
	// begin inline asm
	{ .reg .u64 addr; cvta.to.shared.u64 addr, %rd206; cvt.u32.u64 %r313, addr; }

	// end inline asm
	shl.b32 	%r350, %r364, 12;
	mul.wide.s32 	%rd243, %r350, 4;
	add.s64 	%rd244, %rd40, %rd243;
	add.s64 	%rd207, %rd244, 49152;
	// begin inline asm
	cp.async.cg.shared.global [%r313], [%rd207], 16;
	// end inline asm
	add.s64 	%rd208, %rd206, 512;
	// begin inline asm
	{ .reg .u64 addr; cvta.to.shared.u64 addr, %rd208; cvt.u32.u64 %r315, addr; }

	// end inline asm
	add.s64 	%rd209, %rd244, 57344;
	// begin inline asm
	cp.async.cg.shared.global [%r315], [%rd209], 16;
	// end inline asm
	add.s64 	%rd210, %rd206, 1024;
	// begin inline asm
	{ .reg .u64 addr; cvta.to.shared.u64 addr, %rd210; cvt.u32.u64 %r317, addr; }

	// end inline asm
	add.s64 	%rd211, %rd244, 1097728;
	// begin inline asm
	cp.async.cg.shared.global [%r317], [%rd211], 16;
	// end inline asm
	add.s64 	%rd212, %rd206, 1536;
	// begin inline asm
	{ .reg .u64 addr; cvta.to.shared.u64 addr, %rd212; cvt.u32.u64 %r319, addr; }

	// end inline asm
	add.s64 	%rd213, %rd244, 1105920;
	// begin inline asm
	cp.async.cg.shared.global [%r319], [%rd213], 16;
	// end inline asm
	add.s64 	%rd214, %rd206, 2048;
	// begin inline asm
	{ .reg .u64 addr; cvta.to.shared.u64 addr, %rd214; cvt.u32.u64 %r321, addr; }

	// end inline asm
	add.s64 	%rd215, %rd244, 2146304;
	// begin inline asm
	cp.async.cg.shared.global [%r321], [%rd215], 16;
	// end inline asm
	add.s64 	%rd216, %rd206, 2560;
	// begin inline asm
	{ .reg .u64 addr; cvta.to.shared.u64 addr, %rd216; cvt.u32.u64 %r323, addr; }

	// end inline asm
	add.s64 	%rd217, %rd244, 2154496;
	// begin inline asm
	cp.async.cg.shared.global [%r323], [%rd217], 16;
	// end inline asm
	add.s64 	%rd218, %rd206, 3072;
	// begin inline asm
	{ .reg .u64 addr; cvta.to.shared.u64 addr, %rd218; cvt.u32.u64 %r325, addr; }

	// end inline asm
	add.s64 	%rd219, %rd244, 3194880;
	// begin inline asm
	cp.async.cg.shared.global [%r325], [%rd219], 16;
	// end inline asm
	add.s64 	%rd220, %rd206, 3584;
	// begin inline asm
	{ .reg .u64 addr; cvta.to.shared.u64 addr, %rd220; cvt.u32.u64 %r327, addr; }

	// end inline asm
	add.s64 	%rd221, %rd244, 3203072;
	// begin inline asm
	cp.async.cg.shared.global [%r327], [%rd221], 16;
	// end inline asm
	add.s64 	%rd222, %rd206, 4096;
	// begin inline asm
	{ .reg .u64 addr; cvta.to.shared.u64 addr, %rd222; cvt.u32.u64 %r329, addr; }

	// end inline asm
	add.s64 	%rd223, %rd244, 4243456;
	// begin inline asm
	cp.async.cg.shared.global [%r329], [%rd223], 16;
	// end inline asm
	add.s64 	%rd224, %rd206, 4608;
	// begin inline asm
	{ .reg .u64 addr; cvta.to.shared.u64 addr, %rd224; cvt.u32.u64 %r331, addr; }

	// end inline asm
	add.s64 	%rd225, %rd244, 4251648;
	// begin inline asm
	cp.async.cg.shared.global [%r331], [%rd225], 16;
	// end inline asm
	add.s64 	%rd226, %rd206, 5120;
	// begin inline asm
	{ .reg .u64 addr; cvta.to.shared.u64 addr, %rd226; cvt.u32.u64 %r333, addr; }

	// end inline asm
	add.s64 	%rd227, %rd244, 5292032;
	// begin inline asm
	cp.async.cg.shared.global [%r333], [%rd227], 16;
	// end inline asm
	add.s64 	%rd228, %rd206, 5632;
	// begin inline asm
	{ .reg .u64 addr; cvta.to.shared.u64 addr, %rd228; cvt.u32.u64 %r335, addr; }

	// end inline asm
	add.s64 	%rd229, %rd244, 5300224;
	// begin inline asm
	cp.async.cg.shared.global [%r335], [%rd229], 16;
	// end inline asm
	add.s64 	%rd230, %rd206, 6144;
	// begin inline asm
	{ .reg .u64 addr; cvta.to.shared.u64 addr, %rd230; cvt.u32.u64 %r337, addr; }

	// end inline asm
	add.s64 	%rd231, %rd244, 6340608;
	// begin inline asm
	cp.async.cg.shared.global [%r337], [%rd231], 16;
	// end inline asm
	add.s64 	%rd232, %rd206, 6656;
	// begin inline asm
	{ .reg .u64 addr; cvta.to.shared.u64 addr, %rd232; cvt.u32.u64 %r339, addr; }

	// end inline asm
	add.s64 	%rd233, %rd244, 6348800;
	// begin inline asm
	cp.async.cg.shared.global [%r339], [%rd233], 16;
	// end inline asm
	add.s64 	%rd234, %rd206, 7168;
	// begin inline asm
	{ .reg .u64 addr; cvta.to.shared.u64 addr, %rd234; cvt.u32.u64 %r341, addr; }

	// end inline asm
	add.s64 	%rd235, %rd244, 7389184;
	// begin inline asm
	cp.async.cg.shared.global [%r341], [%rd235], 16;
	// end inline asm
	add.s64 	%rd236, %rd206, 7680;
	// begin inline asm
	{ .reg .u64 addr; cvta.to.shared.u64 addr, %rd236; cvt.u32.u64 %r343, addr; }

	// end inline asm
	add.s64 	%rd237, %rd244, 7397376;
	// begin inline asm
	cp.async.cg.shared.global [%r343], [%rd237], 16;
	// end inline asm
	add.s64 	%rd238, %rd206, 8192;
	// begin inline asm
	{ .reg .u64 addr; cvta.to.shared.u64 addr, %rd238; cvt.u32.u64 %r345, addr; }

	// end inline asm
	add.s64 	%rd239, %rd244, 8437760;
	// begin inline asm
	cp.async.cg.shared.global [%r345], [%rd239], 16;
	// end inline asm
	add.s64 	%rd240, %rd206, 8704;
	// begin inline asm
	{ .reg .u64 addr; cvta.to.shared.u64 addr, %rd240; cvt.u32.u64 %r347, addr; }

	// end inline asm
	add.s64 	%rd241, %rd244, 8445952;
	// begin inline asm
	cp.async.cg.shared.global [%r347], [%rd241], 16;
	// end inline asm
	// begin inline asm
	cp.async.commit_group;
	// end inline asm
	// begin inline asm
	cp.async.wait_group 3;
	// end inline asm
	bar.sync 	0;
	and.b32  	%r351, %r364, 3;
	mad.lo.s32 	%r353, %r351, 864, %r34;
	ld.shared.f32 	%f16, [%r353];
	mul.lo.s32 	%r354, %r351, 2304;
	or.b32  	%r355, %r354, %r1;
	shl.b32 	%r356, %r355, 2;
	add.s32 	%r358, %r174, %r356;
	ld.shared.f32 	%f17, [%r358];
	fma.rn.f32 	%f18, %f16, %f17, %f3177;
	ld.shared.f32 	%f19, [%r353+96];
	ld.shared.f32 	%f20, [%r358+3072];
	fma.rn.f32 	%f21, %f19, %f20, %f18;
	ld.shared.f32 	%f22, [%r353+192];
	ld.shared.f32 	%f23, [%r358+6144];
	fma.rn.f32 	%f24, %f22, %f23, %f21;
	fma.rn.f32 	%f25, %f19, %f17, %f3178;
	fma.rn.f32 	%f26, %f22, %f20, %f25;
	ld.shared.f32 	%f27, [%r353+288];
	fma.rn.f32 	%f28, %f27, %f23, %f26;
	fma.rn.f32 	%f29, %f22, %f17, %f3179;
	fma.rn.f32 	%f30, %f27, %f20, %f29;
	ld.shared.f32 	%f31, [%r353+384];
	fma.rn.f32 	%f32, %f31, %f23, %f30;
	fma.rn.f32 	%f33, %f27, %f17, %f3180;
	fma.rn.f32 	%f34, %f31, %f20, %f33;
	ld.shared.f32 	%f35, [%r353+480];
	fma.rn.f32 	%f36, %f35, %f23, %f34;
	fma.rn.f32 	%f37, %f31, %f17, %f3181;
	fma.rn.f32 	%f38, %f35, %f20, %f37;
	ld.shared.f32 	%f39, [%r353+576];
	fma.rn.f32 	%f40, %f39, %f23, %f38;
	fma.rn.f32 	%f41, %f35, %f17, %f3182;
	fma.rn.f32 	%f42, %f39, %f20, %f41;
	ld.shared.f32 	%f43, [%r353+672];
	fma.rn.f32 	%f44, %f43, %f23, %f42;
	fma.rn.f32 	%f45, %f39, %f17, %f3183;
	fma.rn.f32 	%f46, %f43, %f20, %f45;
	ld.shared.f32 	%f47, [%r353+768];
	fma.rn.f32 	%f48, %f47, %f23, %f46;
	ld.shared.f32 	%f49, [%r353+4];
	ld.shared.f32 	%f50, [%r358+128];
	fma.rn.f32 	%f51, %f49, %f50, %f24;
	ld.shared.f32 	%f52, [%r353+100];
	ld.shared.f32 	%f53, [%r358+3200];
	fma.rn.f32 	%f54, %f52, %f53, %f51;
	ld.shared.f32 	%f55, [%r353+196];
	ld.shared.f32 	%f56, [%r358+6272];
	fma.rn.f32 	%f57, %f55, %f56, %f54;
	fma.rn.f32 	%f58, %f52, %f50, %f28;
	fma.rn.f32 	%f59, %f55, %f53, %f58;
	ld.shared.f32 	%f60, [%r353+292];
	fma.rn.f32 	%f61, %f60, %f56, %f59;
	fma.rn.f32 	%f62, %f55, %f50, %f32;
	fma.rn.f32 	%f63, %f60, %f53, %f62;
	ld.shared.f32 	%f64, [%r353+388];
	fma.rn.f32 	%f65, %f64, %f56, %f63;
	fma.rn.f32 	%f66, %f60, %f50, %f36;
	fma.rn.f32 	%f67, %f64, %f53, %f66;
	ld.shared.f32 	%f68, [%r353+484];
	fma.rn.f32 	%f69, %f68, %f56, %f67;
	fma.rn.f32 	%f70, %f64, %f50, %f40;
	fma.rn.f32 	%f71, %f68, %f53, %f70;
	ld.shared.f32 	%f72, [%r353+580];
	fma.rn.f32 	%f73, %f72, %f56, %f71;
	fma.rn.f32 	%f74, %f68, %f50, %f44;
	fma.rn.f32 	%f75, %f72, %f53, %f74;
	ld.shared.f32 	%f76, [%r353+676];
	fma.rn.f32 	%f77, %f76, %f56, %f75;
	fma.rn.f32 	%f78, %f72, %f50, %f48;
	fma.rn.f32 	%f79, %f76, %f53, %f78;
	ld.shared.f32 	%f80, [%r353+772];
	fma.rn.f32 	%f81, %f80, %f56, %f79;
	ld.shared.f32 	%f82, [%r353+8];
	ld.shared.f32 	%f83, [%r358+256];
	fma.rn.f32 	%f84, %f82, %f83, %f57;
	ld.shared.f32 	%f85, [%r353+104];
	ld.shared.f32 	%f86, [%r358+3328];
	fma.rn.f32 	%f87, %f85, %f86, %f84;
	ld.shared.f32 	%f88, [%r353+200];
	ld.shared.f32 	%f89, [%r358+6400];
	fma.rn.f32 	%f90, %f88, %f89, %f87;
	fma.rn.f32 	%f91, %f85, %f83, %f61;
	fma.rn.f32 	%f92, %f88, %f86, %f91;
	ld.shared.f32 	%f93, [%r353+296];
	fma.rn.f32 	%f94, %f93, %f89, %f92;
	fma.rn.f32 	%f95, %f88, %f83, %f65;
	fma.rn.f32 	%f96, %f93, %f86, %f95;
	ld.shared.f32 	%f97, [%r353+392];
	fma.rn.f32 	%f98, %f97, %f89, %f96;
	fma.rn.f32 	%f99, %f93, %f83, %f69;
	fma.rn.f32 	%f100, %f97, %f86, %f99;
	ld.shared.f32 	%f101, [%r353+488];
	fma.rn.f32 	%f102, %f101, %f89, %f100;
	fma.rn.f32 	%f103, %f97, %f83, %f73;
	fma.rn.f32 	%f104, %f101, %f86, %f103;
	ld.shared.f32 	%f105, [%r353+584];
	fma.rn.f32 	%f106, %f105, %f89, %f104;
	fma.rn.f32 	%f107, %f101, %f83, %f77;
	fma.rn.f32 	%f108, %f105, %f86, %f107;
	ld.shared.f32 	%f109, [%r353+680];
	fma.rn.f32 	%f110, %f109, %f89, %f108;
	fma.rn.f32 	%f111, %f105, %f83, %f81;
	fma.rn.f32 	%f112, %f109, %f86, %f111;
	ld.shared.f32 	%f113, [%r353+776];
	fma.rn.f32 	%f114, %f113, %f89, %f112;
	ld.shared.f32 	%f115, [%r353+12];
	ld.shared.f32 	%f116, [%r358+384];
	fma.rn.f32 	%f117, %f115, %f116, %f90;
	ld.shared.f32 	%f118, [%r353+108];
	ld.shared.f32 	%f119, [%r358+3456];
	fma.rn.f32 	%f120, %f118, %f119, %f117;
	ld.shared.f32 	%f121, [%r353+204];
	ld.shared.f32 	%f122, [%r358+6528];
	fma.rn.f32 	%f123, %f121, %f122, %f120;
	fma.rn.f32 	%f124, %f118, %f116, %f94;
	fma.rn.f32 	%f125, %f121, %f119, %f124;
	ld.shared.f32 	%f126, [%r353+300];
	fma.rn.f32 	%f127, %f126, %f122, %f125;
	fma.rn.f32 	%f128, %f121, %f116, %f98;
	fma.rn.f32 	%f129, %f126, %f119, %f128;
	ld.shared.f32 	%f130, [%r353+396];
	fma.rn.f32 	%f131, %f130, %f122, %f129;
	fma.rn.f32 	%f132, %f126, %f116, %f102;
	fma.rn.f32 	%f133, %f130, %f119, %f132;
	ld.shared.f32 	%f134, [%r353+492];
	fma.rn.f32 	%f135, %f134, %f122, %f133;
	fma.rn.f32 	%f136, %f130, %f116, %f106;
	fma.rn.f32 	%f137, %f134, %f119, %f136;
	ld.shared.f32 	%f138, [%r353+588];
	fma.rn.f32 	%f139, %f138, %f122, %f137;
	fma.rn.f32 	%f140, %f134, %f116, %f110;
	fma.rn.f32 	%f141, %f138, %f119, %f140;
	ld.shared.f32 	%f142, [%r353+684];
	fma.rn.f32 	%f143, %f142, %f122, %f141;
	fma.rn.f32 	%f144, %f138, %f116, %f114;
	fma.rn.f32 	%f145, %f142, %f119, %f144;
	ld.shared.f32 	%f146, [%r353+780];
	fma.rn.f32 	%f147, %f146, %f122, %f145;
	ld.shared.f32 	%f148, [%r353+16];
	ld.shared.f32 	%f149, [%r358+512];
	fma.rn.f32 	%f150, %f148, %f149, %f123;
	ld.shared.f32 	%f151, [%r353+112];
	ld.shared.f32 	%f152, [%r358+3584];
	fma.rn.f32 	%f153, %f151, %f152, %f150;
	ld.shared.f32 	%f154, [%r353+208];
	ld.shared.f32 	%f155, [%r358+6656];
	fma.rn.f32 	%f156, %f154, %f155, %f153;
	fma.rn.f32 	%f157, %f151, %f149, %f127;
	fma.rn.f32 	%f158, %f154, %f152, %f157;
	ld.shared.f32 	%f159, [%r353+304];
	fma.rn.f32 	%f160, %f159, %f155, %f158;
	fma.rn.f32 	%f161, %f154, %f149, %f131;
	fma.rn.f32 	%f162, %f159, %f152, %f161;
	ld.shared.f32 	%f163, [%r353+400];
	fma.rn.f32 	%f164, %f163, %f155, %f162;
	fma.rn.f32 	%f165, %f159, %f149, %f135;
	fma.rn.f32 	%f166, %f163, %f152, %f165;
	ld.shared.f32 	%f167, [%r353+496];
	fma.rn.f32 	%f168, %f167, %f155, %f166;
	fma.rn.f32 	%f169, %f163, %f149, %f139;
	fma.rn.f32 	%f170, %f167, %f152, %f169;
	ld.shared.f32 	%f171, [%r353+592];
	fma.rn.f32 	%f172, %f171, %f155, %f170;
	fma.rn.f32 	%f173, %f167, %f149, %f143;
	fma.rn.f32 	%f174, %f171, %f152, %f173;
	ld.shared.f32 	%f175, [%r353+688];
	fma.rn.f32 	%f176, %f175, %f155, %f174;
	fma.rn.f32 	%f177, %f171, %f149, %f147;
	fma.rn.f32 	%f178, %f175, %f152, %f177;
	ld.shared.f32 	%f179, [%r353+784];
	fma.rn.f32 	%f180, %f179, %f155, %f178;
	ld.shared.f32 	%f181, [%r353+20];
	ld.shared.f32 	%f182, [%r358+640];
	fma.rn.f32 	%f183, %f181, %f182, %f156;
	ld.shared.f32 	%f184, [%r353+116];
	ld.shared.f32 	%f185, [%r358+3712];
	fma.rn.f32 	%f186, %f184, %f185, %f183;
	ld.shared.f32 	%f187, [%r353+212];
	ld.shared.f32 	%f188, [%r358+6784];
	fma.rn.f32 	%f189, %f187, %f188, %f186;
	fma.rn.f32 	%f190, %f184, %f182, %f160;
	fma.rn.f32 	%f191, %f187, %f185, %f190;
	ld.shared.f32 	%f192, [%r353+308];
	fma.rn.f32 	%f193, %f192, %f188, %f191;
	fma.rn.f32 	%f194, %f187, %f182, %f164;
	fma.rn.f32 	%f195, %f192, %f185, %f194;
	ld.shared.f32 	%f196, [%r353+404];
	fma.rn.f32 	%f197, %f196, %f188, %f195;
	fma.rn.f32 	%f198, %f192, %f182, %f168;
	fma.rn.f32 	%f199, %f196, %f185, %f198;
	ld.shared.f32 	%f200, [%r353+500];
	fma.rn.f32 	%f201, %f200, %f188, %f199;
	fma.rn.f32 	%f202, %f196, %f182, %f172;
	fma.rn.f32 	%f203, %f200, %f185, %f202;
	ld.shared.f32 	%f204, [%r353+596];
	fma.rn.f32 	%f205, %f204, %f188, %f203;
	fma.rn.f32 	%f206, %f200, %f182, %f176;
	fma.rn.f32 	%f207, %f204, %f185, %f206;
	ld.shared.f32 	%f208, [%r353+692];
	fma.rn.f32 	%f209, %f208, %f188, %f207;
	fma.rn.f32 	%f210, %f204, %f182, %f180;
	fma.rn.f32 	%f211, %f208, %f185, %f210;
	ld.shared.f32 	%f212, [%r353+788];
	fma.rn.f32 	%f213, %f212, %f188, %f211;
	ld.shared.f32 	%f214, [%r353+24];
	ld.shared.f32 	%f215, [%r358+768];
	fma.rn.f32 	%f216, %f214, %f215, %f189;
	ld.shared.f32 	%f217, [%r353+120];
	ld.shared.f32 	%f218, [%r358+3840];
	fma.rn.f32 	%f219, %f217, %f218, %f216;
	ld.shared.f32 	%f220, [%r353+216];
	ld.shared.f32 	%f221, [%r358+6912];
	fma.rn.f32 	%f222, %f220, %f221, %f219;
	fma.rn.f32 	%f223, %f217, %f215, %f193;
	fma.rn.f32 	%f224, %f220, %f218, %f223;
	ld.shared.f32 	%f225, [%r353+312];
	fma.rn.f32 	%f226, %f225, %f221, %f224;
	fma.rn.f32 	%f227, %f220, %f215, %f197;
	fma.rn.f32 	%f228, %f225, %f218, %f227;
	ld.shared.f32 	%f229, [%r353+408];
	fma.rn.f32 	%f230, %f229, %f221, %f228;
	fma.rn.f32 	%f231, %f225, %f215, %f201;
	fma.rn.f32 	%f232, %f229, %f218, %f231;
	ld.shared.f32 	%f233, [%r353+504];
	fma.rn.f32 	%f234, %f233, %f221, %f232;
	fma.rn.f32 	%f235, %f229, %f215, %f205;
	fma.rn.f32 	%f236, %f233, %f218, %f235;
	ld.shared.f32 	%f237, [%r353+600];
	fma.rn.f32 	%f238, %f237, %f221, %f236;
	fma.rn.f32 	%f239, %f233, %f215, %f209;
	fma.rn.f32 	%f240, %f237, %f218, %f239;
	ld.shared.f32 	%f241, [%r353+696];
	fma.rn.f32 	%f242, %f241, %f221, %f240;
	fma.rn.f32 	%f243, %f237, %f215, %f213;
	fma.rn.f32 	%f244, %f241, %f218, %f243;
	ld.shared.f32 	%f245, [%r353+792];
	fma.rn.f32 	%f246, %f245, %f221, %f244;
	ld.shared.f32 	%f247, [%r353+28];
	ld.shared.f32 	%f248, [%r358+896];
	fma.rn.f32 	%f249, %f247, %f248, %f222;
	ld.shared.f32 	%f250, [%r353+124];
	ld.shared.f32 	%f251, [%r358+3968];
	fma.rn.f32 	%f252, %f250, %f251, %f249;
	ld.shared.f32 	%f253, [%r353+220];
	ld.shared.f32 	%f254, [%r358+7040];
	fma.rn.f32 	%f255, %f253, %f254, %f252;
	fma.rn.f32 	%f256, %f250, %f248, %f226;
	fma.rn.f32 	%f257, %f253, %f251, %f256;
	ld.shared.f32 	%f258, [%r353+316];
	fma.rn.f32 	%f259, %f258, %f254, %f257;
	fma.rn.f32 	%f260, %f253, %f248, %f230;
	fma.rn.f32 	%f261, %f258, %f251, %f260;
	ld.shared.f32 	%f262, [%r353+412];
	fma.rn.f32 	%f263, %f262, %f254, %f261;
	fma.rn.f32 	%f264, %f258, %f248, %f234;
	fma.rn.f32 	%f265, %f262, %f251, %f264;
	ld.shared.f32 	%f266, [%r353+508];
	fma.rn.f32 	%f267, %f266, %f254, %f265;
	fma.rn.f32 	%f268, %f262, %f248, %f238;
	fma.rn.f32 	%f269, %f266, %f251, %f268;
	ld.shared.f32 	%f270, [%r353+604];
	fma.rn.f32 	%f271, %f270, %f254, %f269;
	fma.rn.f32 	%f272, %f266, %f248, %f242;
	fma.rn.f32 	%f273, %f270, %f251, %f272;
	ld.shared.f32 	%f274, [%r353+700];
	fma.rn.f32 	%f275, %f274, %f254, %f273;
	fma.rn.f32 	%f276, %f270, %f248, %f246;
	fma.rn.f32 	%f277, %f274, %f251, %f276;
	ld.shared.f32 	%f278, [%r353+796];
	fma.rn.f32 	%f279, %f278, %f254, %f277;
	ld.shared.f32 	%f280, [%r353+32];
	ld.shared.f32 	%f281, [%r358+1024];
	fma.rn.f32 	%f282, %f280, %f281, %f255;
	ld.shared.f32 	%f283, [%r353+128];
	ld.shared.f32 	%f284, [%r358+4096];
	fma.rn.f32 	%f285, %f283, %f284, %f282;
	ld.shared.f32 	%f286, [%r353+224];
	ld.shared.f32 	%f287, [%r358+7168];
	fma.rn.f32 	%f288, %f286, %f287, %f285;
	fma.rn.f32 	%f289, %f283, %f281, %f259;
	fma.rn.f32 	%f290, %f286, %f284, %f289;
	ld.shared.f32 	%f291, [%r353+320];
	fma.rn.f32 	%f292, %f291, %f287, %f290;
	fma.rn.f32 	%f293, %f286, %f281, %f263;
	fma.rn.f32 	%f294, %f291, %f284, %f293;
	ld.shared.f32 	%f295, [%r353+416];
	fma.rn.f32 	%f296, %f295, %f287, %f294;
	fma.rn.f32 	%f297, %f291, %f281, %f267;
	fma.rn.f32 	%f298, %f295, %f284, %f297;
	ld.shared.f32 	%f299, [%r353+512];
	fma.rn.f32 	%f300, %f299, %f287, %f298;
	fma.rn.f32 	%f301, %f295, %f281, %f271;
	fma.rn.f32 	%f302, %f299, %f284, %f301;
	ld.shared.f32 	%f303, [%r353+608];
	fma.rn.f32 	%f304, %f303, %f287, %f302;
	fma.rn.f32 	%f305, %f299, %f281, %f275;
	fma.rn.f32 	%f306, %f303, %f284, %f305;
	ld.shared.f32 	%f307, [%r353+704];
	fma.rn.f32 	%f308, %f307, %f287, %f306;
	fma.rn.f32 	%f309, %f303, %f281, %f279;
	fma.rn.f32 	%f310, %f307, %f284, %f309;
	ld.shared.f32 	%f311, [%r353+800];
	fma.rn.f32 	%f312, %f311, %f287, %f310;
	ld.shared.f32 	%f313, [%r353+36];
	ld.shared.f32 	%f314, [%r358+1152];
	fma.rn.f32 	%f315, %f313, %f314, %f288;
	ld.shared.f32 	%f316, [%r353+132];
	ld.shared.f32 	%f317, [%r358+4224];
	fma.rn.f32 	%f318, %f316, %f317, %f315;
	ld.shared.f32 	%f319, [%r353+228];
	ld.shared.f32 	%f320, [%r358+7296];
	fma.rn.f32 	%f321, %f319, %f320, %f318;
	fma.rn.f32 	%f322, %f316, %f314, %f292;
	fma.rn.f32 	%f323, %f319, %f317, %f322;
	ld.shared.f32 	%f324, [%r353+324];
	fma.rn.f32 	%f325, %f324, %f320, %f323;
	fma.rn.f32 	%f326, %f319, %f314, %f296;
	fma.rn.f32 	%f327, %f324, %f317, %f326;
	ld.shared.f32 	%f328, [%r353+420];
	fma.rn.f32 	%f329, %f328, %f320, %f327;
	fma.rn.f32 	%f330, %f324, %f314, %f300;
	fma.rn.f32 	%f331, %f328, %f317, %f330;
	ld.shared.f32 	%f332, [%r353+516];
	fma.rn.f32 	%f333, %f332, %f320, %f331;
	fma.rn.f32 	%f334, %f328, %f314, %f304;
	fma.rn.f32 	%f335, %f332, %f317, %f334;
	ld.shared.f32 	%f336, [%r353+612];
	fma.rn.f32 	%f337, %f336, %f320, %f335;
	fma.rn.f32 	%f338, %f332, %f314, %f308;
	fma.rn.f32 	%f339, %f336, %f317, %f338;
	ld.shared.f32 	%f340, [%r353+708];
	fma.rn.f32 	%f341, %f340, %f320, %f339;
	fma.rn.f32 	%f342, %f336, %f314, %f312;
	fma.rn.f32 	%f343, %f340, %f317, %f342;
	ld.shared.f32 	%f344, [%r353+804];
	fma.rn.f32 	%f345, %f344, %f320, %f343;
	ld.shared.f32 	%f346, [%r353+40];
	ld.shared.f32 	%f347, [%r358+1280];
	fma.rn.f32 	%f348, %f346, %f347, %f321;
	ld.shared.f32 	%f349, [%r353+136];
	ld.shared.f32 	%f350, [%r358+4352];
	fma.rn.f32 	%f351, %f349, %f350, %f348;
	ld.shared.f32 	%f352, [%r353+232];
	ld.shared.f32 	%f353, [%r358+7424];
	fma.rn.f32 	%f354, %f352, %f353, %f351;
	fma.rn.f32 	%f355, %f349, %f347, %f325;
	fma.rn.f32 	%f356, %f352, %f350, %f355;
	ld.shared.f32 	%f357, [%r353+328];
	fma.rn.f32 	%f358, %f357, %f353, %f356;
	fma.rn.f32 	%f359, %f352, %f347, %f329;
	fma.rn.f32 	%f360, %f357, %f350, %f359;
	ld.shared.f32 	%f361, [%r353+424];
	fma.rn.f32 	%f362, %f361, %f353, %f360;
	fma.rn.f32 	%f363, %f357, %f347, %f333;
	fma.rn.f32 	%f364, %f361, %f350, %f363;
	ld.shared.f32 	%f365, [%r353+520];
	fma.rn.f32 	%f366, %f365, %f353, %f364;
	fma.rn.f32 	%f367, %f361, %f347, %f337;
	fma.rn.f32 	%f368, %f365, %f350, %f367;
	ld.shared.f32 	%f369, [%r353+616];
	fma.rn.f32 	%f370, %f369, %f353, %f368;
	fma.rn.f32 	%f371, %f365, %f347, %f341;
	fma.rn.f32 	%f372, %f369, %f350, %f371;
	ld.shared.f32 	%f373, [%r353+712];
	fma.rn.f32 	%f374, %f373, %f353, %f372;
	fma.rn.f32 	%f375, %f369, %f347, %f345;
	fma.rn.f32 	%f376, %f373, %f350, %f375;
	ld.shared.f32 	%f377, [%r353+808];
	fma.rn.f32 	%f378, %f377, %f353, %f376;
	ld.shared.f32 	%f379, [%r353+44];
	ld.shared.f32 	%f380, [%r358+1408];
	fma.rn.f32 	%f381, %f379, %f380, %f354;
	ld.shared.f32 	%f382, [%r353+140];
	ld.shared.f32 	%f383, [%r358+4480];
	fma.rn.f32 	%f384, %f382, %f383, %f381;
	ld.shared.f32 	%f385, [%r353+236];
	ld.shared.f32 	%f386, [%r358+7552];
	fma.rn.f32 	%f387, %f385, %f386, %f384;
	fma.rn.f32 	%f388, %f382, %f380, %f358;
	fma.rn.f32 	%f389, %f385, %f383, %f388;
	ld.shared.f32 	%f390, [%r353+332];
	fma.rn.f32 	%f391, %f390, %f386, %f389;
	fma.rn.f32 	%f392, %f385, %f380, %f362;
	fma.rn.f32 	%f393, %f390, %f383, %f392;
	ld.shared.f32 	%f394, [%r353+428];
	fma.rn.f32 	%f395, %f394, %f386, %f393;
	fma.rn.f32 	%f396, %f390, %f380, %f366;
	fma.rn.f32 	%f397, %f394, %f383, %f396;
	ld.shared.f32 	%f398, [%r353+524];
	fma.rn.f32 	%f399, %f398, %f386, %f397;
	fma.rn.f32 	%f400, %f394, %f380, %f370;
	fma.rn.f32 	%f401, %f398, %f383, %f400;
	ld.shared.f32 	%f402, [%r353+620];
	fma.rn.f32 	%f403, %f402, %f386, %f401;
	fma.rn.f32 	%f404, %f398, %f380, %f374;
	fma.rn.f32 	%f405, %f402, %f383, %f404;
	ld.shared.f32 	%f406, [%r353+716];
	fma.rn.f32 	%f407, %f406, %f386, %f405;
	fma.rn.f32 	%f408, %f402, %f380, %f378;
	fma.rn.f32 	%f409, %f406, %f383, %f408;
	ld.shared.f32 	%f410, [%r353+812];
	fma.rn.f32 	%f411, %f410, %f386, %f409;
	ld.shared.f32 	%f412, [%r353+48];
	ld.shared.f32 	%f413, [%r358+1536];
	fma.rn.f32 	%f414, %f412, %f413, %f387;
	ld.shared.f32 	%f415, [%r353+144];
	ld.shared.f32 	%f416, [%r358+4608];
	fma.rn.f32 	%f417, %f415, %f416, %f414;
	ld.shared.f32 	%f418, [%r353+240];
	ld.shared.f32 	%f419, [%r358+7680];
	fma.rn.f32 	%f420, %f418, %f419, %f417;
	fma.rn.f32 	%f421, %f415, %f413, %f391;
	fma.rn.f32 	%f422, %f418, %f416, %f421;
	ld.shared.f32 	%f423, [%r353+336];
	fma.rn.f32 	%f424, %f423, %f419, %f422;
	fma.rn.f32 	%f425, %f418, %f413, %f395;
	fma.rn.f32 	%f426, %f423, %f416, %f425;
	ld.shared.f32 	%f427, [%r353+432];
	fma.rn.f32 	%f428, %f427, %f419, %f426;
	fma.rn.f32 	%f429, %f423, %f413, %f399;
	fma.rn.f32 	%f430, %f427, %f416, %f429;
	ld.shared.f32 	%f431, [%r353+528];
	fma.rn.f32 	%f432, %f431, %f419, %f430;
	fma.rn.f32 	%f433, %f427, %f413, %f403;
	fma.rn.f32 	%f434, %f431, %f416, %f433;
	ld.shared.f32 	%f435, [%r353+624];
	fma.rn.f32 	%f436, %f435, %f419, %f434;
	fma.rn.f32 	%f437, %f431, %f413, %f407;
	fma.rn.f32 	%f438, %f435, %f416, %f437;
	ld.shared.f32 	%f439, [%r353+720];
	fma.rn.f32 	%f440, %f439, %f419, %f438;
	fma.rn.f32 	%f441, %f435, %f413, %f411;
	fma.rn.f32 	%f442, %f439, %f416, %f441;
	ld.shared.f32 	%f443, [%r353+816];
	fma.rn.f32 	%f444, %f443, %f419, %f442;
	ld.shared.f32 	%f445, [%r353+52];
	ld.shared.f32 	%f446, [%r358+1664];
	fma.rn.f32 	%f447, %f445, %f446, %f420;
	ld.shared.f32 	%f448, [%r353+148];
	ld.shared.f32 	%f449, [%r358+4736];
	fma.rn.f32 	%f450, %f448, %f449, %f447;
	ld.shared.f32 	%f451, [%r353+244];
	ld.shared.f32 	%f452, [%r358+7808];
	fma.rn.f32 	%f453, %f451, %f452, %f450;
	fma.rn.f32 	%f454, %f448, %f446, %f424;
	fma.rn.f32 	%f455, %f451, %f449, %f454;
	ld.shared.f32 	%f456, [%r353+340];
	fma.rn.f32 	%f457, %f456, %f452, %f455;
	fma.rn.f32 	%f458, %f451, %f446, %f428;
	fma.rn.f32 	%f459, %f456, %f449, %f458;
	ld.shared.f32 	%f460, [%r353+436];
	fma.rn.f32 	%f461, %f460, %f452, %f459;
	fma.rn.f32 	%f462, %f456, %f446, %f432;
	fma.rn.f32 	%f463, %f460, %f449, %f462;
	ld.shared.f32 	%f464, [%r353+532];
	fma.rn.f32 	%f465, %f464, %f452, %f463;
	fma.rn.f32 	%f466, %f460, %f446, %f436;
	fma.rn.f32 	%f467, %f464, %f449, %f466;
	ld.shared.f32 	%f468, [%r353+628];
	fma.rn.f32 	%f469, %f468, %f452, %f467;
	fma.rn.f32 	%f470, %f464, %f446, %f440;
	fma.rn.f32 	%f471, %f468, %f449, %f470;
	ld.shared.f32 	%f472, [%r353+724];
	fma.rn.f32 	%f473, %f472, %f452, %f471;
	fma.rn.f32 	%f474, %f468, %f446, %f444;
	fma.rn.f32 	%f475, %f472, %f449, %f474;
	ld.shared.f32 	%f476, [%r353+820];
	fma.rn.f32 	%f477, %f476, %f452, %f475;
	ld.shared.f32 	%f478, [%r353+56];
	ld.shared.f32 	%f479, [%r358+1792];
	fma.rn.f32 	%f480, %f478, %f479, %f453;
	ld.shared.f32 	%f481, [%r353+152];
	ld.shared.f32 	%f482, [%r358+4864];
	fma.rn.f32 	%f483, %f481, %f482, %f480;
	ld.shared.f32 	%f484, [%r353+248];
	ld.shared.f32 	%f485, [%r358+7936];
	fma.rn.f32 	%f486, %f484, %f485, %f483;
	fma.rn.f32 	%f487, %f481, %f479, %f457;
	fma.rn.f32 	%f488, %f484, %f482, %f487;
	ld.shared.f32 	%f489, [%r353+344];
	fma.rn.f32 	%f490, %f489, %f485, %f488;
	fma.rn.f32 	%f491, %f484, %f479, %f461;
	fma.rn.f32 	%f492, %f489, %f482, %f491;
	ld.shared.f32 	%f493, [%r353+440];
	fma.rn.f32 	%f494, %f493, %f485, %f492;
	fma.rn.f32 	%f495, %f489, %f479, %f465;
	fma.rn.f32 	%f496, %f493, %f482, %f495;
	ld.shared.f32 	%f497, [%r353+536];
	fma.rn.f32 	%f498, %f497, %f485, %f496;
	fma.rn.f32 	%f499, %f493, %f479, %f469;
	fma.rn.f32 	%f500, %f497, %f482, %f499;
	ld.shared.f32 	%f501, [%r353+632];
	fma.rn.f32 	%f502, %f501, %f485, %f500;
	fma.rn.f32 	%f503, %f497, %f479, %f473;
	fma.rn.f32 	%f504, %f501, %f482, %f503;
	ld.shared.f32 	%f505, [%r353+728];
	fma.rn.f32 	%f506, %f505, %f485, %f504;
	fma.rn.f32 	%f507, %f501, %f479, %f477;
	fma.rn.f32 	%f508, %f505, %f482, %f507;
	ld.shared.f32 	%f509, [%r353+824];
	fma.rn.f32 	%f510, %f509, %f485, %f508;
	ld.shared.f32 	%f511, [%r353+60];
	ld.shared.f32 	%f512, [%r358+1920];
	fma.rn.f32 	%f513, %f511, %f512, %f486;
	ld.shared.f32 	%f514, [%r353+156];
	ld.shared.f32 	%f515, [%r358+4992];
	fma.rn.f32 	%f516, %f514, %f515, %f513;
	ld.shared.f32 	%f517, [%r353+252];
	ld.shared.f32 	%f518, [%r358+8064];
	fma.rn.f32 	%f519, %f517, %f518, %f516;
	fma.rn.f32 	%f520, %f514, %f512, %f490;
	fma.rn.f32 	%f521, %f517, %f515, %f520;
	ld.shared.f32 	%f522, [%r353+348];
	fma.rn.f32 	%f523, %f522, %f518, %f521;
	fma.rn.f32 	%f524, %f517, %f512, %f494;
	fma.rn.f32 	%f525, %f522, %f515, %f524;
	ld.shared.f32 	%f526, [%r353+444];
	fma.rn.f32 	%f527, %f526, %f518, %f525;
	fma.rn.f32 	%f528, %f522, %f512, %f498;
	fma.rn.f32 	%f529, %f526, %f515, %f528;
	ld.shared.f32 	%f530, [%r353+540];
	fma.rn.f32 	%f531, %f530, %f518, %f529;
	fma.rn.f32 	%f532, %f526, %f512, %f502;
	fma.rn.f32 	%f533, %f530, %f515, %f532;
	ld.shared.f32 	%f534, [%r353+636];
	fma.rn.f32 	%f535, %f534, %f518, %f533;
	fma.rn.f32 	%f536, %f530, %f512, %f506;
	fma.rn.f32 	%f537, %f534, %f515, %f536;
	ld.shared.f32 	%f538, [%r353+732];
	fma.rn.f32 	%f539, %f538, %f518, %f537;
	fma.rn.f32 	%f540, %f534, %f512, %f510;
	fma.rn.f32 	%f541, %f538, %f515, %f540;
	ld.shared.f32 	%f542, [%r353+828];
	fma.rn.f32 	%f543, %f542, %f518, %f541;
	ld.shared.f32 	%f544, [%r353+64];
	ld.shared.f32 	%f545, [%r358+2048];
	fma.rn.f32 	%f546, %f544, %f545, %f519;
	ld.shared.f32 	%f547, [%r353+160];
	ld.shared.f32 	%f548, [%r358+5120];
	fma.rn.f32 	%f549, %f547, %f548, %f546;
	ld.shared.f32 	%f550, [%r353+256];
	ld.shared.f32 	%f551, [%r358+8192];
	fma.rn.f32 	%f552, %f550, %f551, %f549;
	fma.rn.f32 	%f553, %f547, %f545, %f523;
	fma.rn.f32 	%f554, %f550, %f548, %f553;
	ld.shared.f32 	%f555, [%r353+352];
	fma.rn.f32 	%f556, %f555, %f551, %f554;
	fma.rn.f32 	%f557, %f550, %f545, %f527;
	fma.rn.f32 	%f558, %f555, %f548, %f557;
	ld.shared.f32 	%f559, [%r353+448];
	fma.rn.f32 	%f560, %f559, %f551, %f558;
	fma.rn.f32 	%f561, %f555, %f545, %f531;
	fma.rn.f32 	%f562, %f559, %f548, %f561;
	ld.shared.f32 	%f563, [%r353+544];
	fma.rn.f32 	%f564, %f563, %f551, %f562;
	fma.rn.f32 	%f565, %f559, %f545, %f535;
	fma.rn.f32 	%f566, %f563, %f548, %f565;
	ld.shared.f32 	%f567, [%r353+640];
	fma.rn.f32 	%f568, %f567, %f551, %f566;
	fma.rn.f32 	%f569, %f563, %f545, %f539;
	fma.rn.f32 	%f570, %f567, %f548, %f569;
	ld.shared.f32 	%f571, [%r353+736];
	fma.rn.f32 	%f572, %f571, %f551, %f570;
	fma.rn.f32 	%f573, %f567, %f545, %f543;
	fma.rn.f32 	%f574, %f571, %f548, %f573;
	ld.shared.f32 	%f575, [%r353+832];
	fma.rn.f32 	%f576, %f575, %f551, %f574;
	ld.shared.f32 	%f577, [%r353+68];
	ld.shared.f32 	%f578, [%r358+2176];
	fma.rn.f32 	%f579, %f577, %f578, %f552;
	ld.shared.f32 	%f580, [%r353+164];
	ld.shared.f32 	%f581, [%r358+5248];
	fma.rn.f32 	%f582, %f580, %f581, %f579;
	ld.shared.f32 	%f583, [%r353+260];
	ld.shared.f32 	%f584, [%r358+8320];
	fma.rn.f32 	%f585, %f583, %f584, %f582;
	fma.rn.f32 	%f586, %f580, %f578, %f556;
	fma.rn.f32 	%f587, %f583, %f581, %f586;
	ld.shared.f32 	%f588, [%r353+356];
	fma.rn.f32 	%f589, %f588, %f584, %f587;
	fma.rn.f32 	%f590, %f583, %f578, %f560;
	fma.rn.f32 	%f591, %f588, %f581, %f590;
	ld.shared.f32 	%f592, [%r353+452];
	fma.rn.f32 	%f593, %f592, %f584, %f591;
	fma.rn.f32 	%f594, %f588, %f578, %f564;
	fma.rn.f32 	%f595, %f592, %f581, %f594;
	ld.shared.f32 	%f596, [%r353+548];
	fma.rn.f32 	%f597, %f596, %f584, %f595;
	fma.rn.f32 	%f598, %f592, %f578, %f568;
	fma.rn.f32 	%f599, %f596, %f581, %f598;
	ld.shared.f32 	%f600, [%r353+644];
	fma.rn.f32 	%f601, %f600, %f584, %f599;
	fma.rn.f32 	%f602, %f596, %f578, %f572;
	fma.rn.f32 	%f603, %f600, %f581, %f602;
	ld.shared.f32 	%f604, [%r353+740];
	fma.rn.f32 	%f605, %f604, %f584, %f603;
	fma.rn.f32 	%f606, %f600, %f578, %f576;
	fma.rn.f32 	%f607, %f604, %f581, %f606;
	ld.shared.f32 	%f608, [%r353+836];
	fma.rn.f32 	%f609, %f608, %f584, %f607;
	ld.shared.f32 	%f610, [%r353+72];
	ld.shared.f32 	%f611, [%r358+2304];
	fma.rn.f32 	%f612, %f610, %f611, %f585;
	ld.shared.f32 	%f613, [%r353+168];
	ld.shared.f32 	%f614, [%r358+5376];
	fma.rn.f32 	%f615, %f613, %f614, %f612;
	ld.shared.f32 	%f616, [%r353+264];
	ld.shared.f32 	%f617, [%r358+8448];
	fma.rn.f32 	%f618, %f616, %f617, %f615;
	fma.rn.f32 	%f619, %f613, %f611, %f589;
	fma.rn.f32 	%f620, %f616, %f614, %f619;
	ld.shared.f32 	%f621, [%r353+360];
	fma.rn.f32 	%f622, %f621, %f617, %f620;
	fma.rn.f32 	%f623, %f616, %f611, %f593;
	fma.rn.f32 	%f624, %f621, %f614, %f623;
	ld.shared.f32 	%f625, [%r353+456];
	fma.rn.f32 	%f626, %f625, %f617, %f624;
	fma.rn.f32 	%f627, %f621, %f611, %f597;
	fma.rn.f32 	%f628, %f625, %f614, %f627;
	ld.shared.f32 	%f629, [%r353+552];
	fma.rn.f32 	%f630, %f629, %f617, %f628;
	fma.rn.f32 	%f631, %f625, %f611, %f601;
	fma.rn.f32 	%f632, %f629, %f614, %f631;
	ld.shared.f32 	%f633, [%r353+648];
	fma.rn.f32 	%f634, %f633, %f617, %f632;
	fma.rn.f32 	%f635, %f629, %f611, %f605;
	fma.rn.f32 	%f636, %f633, %f614, %f635;
	ld.shared.f32 	%f637, [%r353+744];
	fma.rn.f32 	%f638, %f637, %f617, %f636;
	fma.rn.f32 	%f639, %f633, %f611, %f609;
	fma.rn.f32 	%f640, %f637, %f614, %f639;
	ld.shared.f32 	%f641, [%r353+840];
	fma.rn.f32 	%f642, %f641, %f617, %f640;
	ld.shared.f32 	%f643, [%r353+76];
	ld.shared.f32 	%f644, [%r358+2432];
	fma.rn.f32 	%f645, %f643, %f644, %f618;
	ld.shared.f32 	%f646, [%r353+172];
	ld.shared.f32 	%f647, [%r358+5504];
	fma.rn.f32 	%f648, %f646, %f647, %f645;
	ld.shared.f32 	%f649, [%r353+268];
	ld.shared.f32 	%f650, [%r358+8576];
	fma.rn.f32 	%f651, %f649, %f650, %f648;
	fma.rn.f32 	%f652, %f646, %f644, %f622;
	fma.rn.f32 	%f653, %f649, %f647, %f652;
	ld.shared.f32 	%f654, [%r353+364];
	fma.rn.f32 	%f655, %f654, %f650, %f653;
	fma.rn.f32 	%f656, %f649, %f644, %f626;
	fma.rn.f32 	%f657, %f654, %f647, %f656;
	ld.shared.f32 	%f658, [%r353+460];
	fma.rn.f32 	%f659, %f658, %f650, %f657;
	fma.rn.f32 	%f660, %f654, %f644, %f630;
	fma.rn.f32 	%f661, %f658, %f647, %f660;
	ld.shared.f32 	%f662, [%r353+556];
	fma.rn.f32 	%f663, %f662, %f650, %f661;
	fma.rn.f32 	%f664, %f658, %f644, %f634;
	fma.rn.f32 	%f665, %f662, %f647, %f664;
	ld.shared.f32 	%f666, [%r353+652];
	fma.rn.f32 	%f667, %f666, %f650, %f665;
	fma.rn.f32 	%f668, %f662, %f644, %f638;
	fma.rn.f32 	%f669, %f666, %f647, %f668;
	ld.shared.f32 	%f670, [%r353+748];
	fma.rn.f32 	%f671, %f670, %f650, %f669;
	fma.rn.f32 	%f672, %f666, %f644, %f642;
	fma.rn.f32 	%f673, %f670, %f647, %f672;
	ld.shared.f32 	%f674, [%r353+844];
	fma.rn.f32 	%f675, %f674, %f650, %f673;
	ld.shared.f32 	%f676, [%r353+80];
	ld.shared.f32 	%f677, [%r358+2560];
	fma.rn.f32 	%f678, %f676, %f677, %f651;
	ld.shared.f32 	%f679, [%r353+176];
	ld.shared.f32 	%f680, [%r358+5632];
	fma.rn.f32 	%f681, %f679, %f680, %f678;
	ld.shared.f32 	%f682, [%r353+272];
	ld.shared.f32 	%f683, [%r358+8704];
	fma.rn.f32 	%f684, %f682, %f683, %f681;
	fma.rn.f32 	%f685, %f679, %f677, %f655;
	fma.rn.f32 	%f686, %f682, %f680, %f685;
	ld.shared.f32 	%f687, [%r353+368];
	fma.rn.f32 	%f688, %f687, %f683, %f686;
	fma.rn.f32 	%f689, %f682, %f677, %f659;
	fma.rn.f32 	%f690, %f687, %f680, %f689;
	ld.shared.f32 	%f691, [%r353+464];
	fma.rn.f32 	%f692, %f691, %f683, %f690;
	fma.rn.f32 	%f693, %f687, %f677, %f663;
	fma.rn.f32 	%f694, %f691, %f680, %f693;
	ld.shared.f32 	%f695, [%r353+560];
	fma.rn.f32 	%f696, %f695, %f683, %f694;
	fma.rn.f32 	%f697, %f691, %f677, %f667;
	fma.rn.f32 	%f698, %f695, %f680, %f697;
	ld.shared.f32 	%f699, [%r353+656];
	fma.rn.f32 	%f700, %f699, %f683, %f698;
	fma.rn.f32 	%f701, %f695, %f677, %f671;
	fma.rn.f32 	%f702, %f699, %f680, %f701;
	ld.shared.f32 	%f703, [%r353+752];
	fma.rn.f32 	%f704, %f703, %f683, %f702;
	fma.rn.f32 	%f705, %f699, %f677, %f675;
	fma.rn.f32 	%f706, %f703, %f680, %f705;
	ld.shared.f32 	%f707, [%r353+848];
	fma.rn.f32 	%f708, %f707, %f683, %f706;
	ld.shared.f32 	%f709, [%r353+84];
	ld.shared.f32 	%f710, [%r358+2688];
	fma.rn.f32 	%f711, %f709, %f710, %f684;
	ld.shared.f32 	%f712, [%r353+180];
	ld.shared.f32 	%f713, [%r358+5760];
	fma.rn.f32 	%f714, %f712, %f713, %f711;
	ld.shared.f32 	%f715, [%r353+276];
	ld.shared.f32 	%f716, [%r358+8832];
	fma.rn.f32 	%f717, %f715, %f716, %f714;
	fma.rn.f32 	%f718, %f712, %f710, %f688;
	fma.rn.f32 	%f719, %f715, %f713, %f718;
	ld.shared.f32 	%f720, [%r353+372];
	fma.rn.f32 	%f721, %f720, %f716, %f719;
	fma.rn.f32 	%f722, %f715, %f710, %f692;
	fma.rn.f32 	%f723, %f720, %f713, %f722;
	ld.shared.f32 	%f724, [%r353+468];
	fma.rn.f32 	%f725, %f724, %f716, %f723;
	fma.rn.f32 	%f726, %f720, %f710, %f696;
	fma.rn.f32 	%f727, %f724, %f713, %f726;
	ld.shared.f32 	%f728, [%r353+564];
	fma.rn.f32 	%f729, %f728, %f716, %f727;
	fma.rn.f32 	%f730, %f724, %f710, %f700;
	fma.rn.f32 	%f731, %f728, %f713, %f730;
	ld.shared.f32 	%f732, [%r353+660];
	fma.rn.f32 	%f733, %f732, %f716, %f731;
	fma.rn.f32 	%f734, %f728, %f710, %f704;
	fma.rn.f32 	%f735, %f732, %f713, %f734;
	ld.shared.f32 	%f736, [%r353+756];
	fma.rn.f32 	%f737, %f736, %f716, %f735;
	fma.rn.f32 	%f738, %f732, %f710, %f708;
	fma.rn.f32 	%f739, %f736, %f713, %f738;
	ld.shared.f32 	%f740, [%r353+852];
	fma.rn.f32 	%f741, %f740, %f716, %f739;
	ld.shared.f32 	%f742, [%r353+88];
	ld.shared.f32 	%f743, [%r358+2816];
	fma.rn.f32 	%f744, %f742, %f743, %f717;
	ld.shared.f32 	%f745, [%r353+184];
	ld.shared.f32 	%f746, [%r358+5888];
	fma.rn.f32 	%f747, %f745, %f746, %f744;
	ld.shared.f32 	%f748, [%r353+280];
	ld.shared.f32 	%f749, [%r358+8960];
	fma.rn.f32 	%f750, %f748, %f749, %f747;
	fma.rn.f32 	%f751, %f745, %f743, %f721;
	fma.rn.f32 	%f752, %f748, %f746, %f751;
	ld.shared.f32 	%f753, [%r353+376];
	fma.rn.f32 	%f754, %f753, %f749, %f752;
	fma.rn.f32 	%f755, %f748, %f743, %f725;
	fma.rn.f32 	%f756, %f753, %f746, %f755;
	ld.shared.f32 	%f757, [%r353+472];
	fma.rn.f32 	%f758, %f757, %f749, %f756;
	fma.rn.f32 	%f759, %f753, %f743, %f729;
	fma.rn.f32 	%f760, %f757, %f746, %f759;
	ld.shared.f32 	%f761, [%r353+568];
	fma.rn.f32 	%f762, %f761, %f749, %f760;
	fma.rn.f32 	%f763, %f757, %f743, %f733;
	fma.rn.f32 	%f764, %f761, %f746, %f763;
	ld.shared.f32 	%f765, [%r353+664];
	fma.rn.f32 	%f766, %f765, %f749, %f764;
	fma.rn.f32 	%f767, %f761, %f743, %f737;
	fma.rn.f32 	%f768, %f765, %f746, %f767;
	ld.shared.f32 	%f769, [%r353+760];
	fma.rn.f32 	%f770, %f769, %f749, %f768;
	fma.rn.f32 	%f771, %f765, %f743, %f741;
	fma.rn.f32 	%f772, %f769, %f746, %f771;
	ld.shared.f32 	%f773, [%r353+856];
	fma.rn.f32 	%f774, %f773, %f749, %f772;
	ld.shared.f32 	%f775, [%r353+92];
	ld.shared.f32 	%f776, [%r358+2944];
	fma.rn.f32 	%f777, %f775, %f776, %f750;
	ld.shared.f32 	%f778, [%r353+188];
	ld.shared.f32 	%f779, [%r358+6016];
	fma.rn.f32 	%f780, %f778, %f779, %f777;
	ld.shared.f32 	%f781, [%r353+284];
	ld.shared.f32 	%f782, [%r358+9088];
	fma.rn.f32 	%f3177, %f781, %f782, %f780;
	fma.rn.f32 	%f783, %f778, %f776, %f754;
	fma.rn.f32 	%f784, %f781, %f779, %f783;
	ld.shared.f32 	%f785, [%r353+380];
	fma.rn.f32 	%f3178, %f785, %f782, %f784;
	fma.rn.f32 	%f786, %f781, %f776, %f758;
	fma.rn.f32 	%f787, %f785, %f779, %f786;
	ld.shared.f32 	%f788, [%r353+476];
	fma.rn.f32 	%f3179, %f788, %f782, %f787;
	fma.rn.f32 	%f789, %f785, %f776, %f762;
	fma.rn.f32 	%f790, %f788, %f779, %f789;
	ld.shared.f32 	%f791, [%r353+572];
	fma.rn.f32 	%f3180, %f791, %f782, %f790;
	fma.rn.f32 	%f792, %f788, %f776, %f766;
	fma.rn.f32 	%f793, %f791, %f779, %f792;
	ld.shared.f32 	%f794, [%r353+668];
	fma.rn.f32 	%f3181, %f794, %f782, %f793;
	fma.rn.f32 	%f795, %f791, %f776, %f770;
	fma.rn.f32 	%f796, %f794, %f779, %f795;
	ld.shared.f32 	%f797, [%r353+764];
	fma.rn.f32 	%f3182, %f797, %f782, %f796;
	fma.rn.f32 	%f798, %f794, %f776, %f774;
	fma.rn.f32 	%f799, %f797, %f779, %f798;
	ld.shared.f32 	%f800, [%r353+860];
	fma.rn.f32 	%f3183, %f800, %f782, %f799;
	add.s32 	%r364, %r364, 1;
	setp.ne.s32 	%p19, %r364, 61;
	@%p19 bra 	$L__BB0_10;
	cvta.to.global.u64 	%rd245, %rd12;
	// begin inline asm
	cp.async.wait_group 2;
	// end inline asm
	bar.sync 	0;
	ld.shared.f32 	%f801, [_ZZ12main_kernel0E15PadInput_shared+864];
	add.s32 	%r361, %r174, %r117;
	ld.shared.f32 	%f802, [%r361+9216];
	fma.rn.f32 	%f803, %f801, %f802, %f3177;
	ld.shared.f32 	%f804, [_ZZ12main_kernel0E15PadInput_shared+960];
	ld.shared.f32 	%f805, [%r361+12288];
	fma.rn.f32 	%f806, %f804, %f805, %f803;
	ld.shared.f32 	%f807, [_ZZ12main_kernel0E15PadInput_shared+1056];
	ld.shared.f32 	%f808, [%r361+15360];
	fma.rn.f32 	%f809, %f807, %f808, %f806;
	fma.rn.f32 	%f810, %f804, %f802, %f3178;
	fma.rn.f32 	%f811, %f807, %f805, %f810;
	ld.shared.f32 	%f812, [_ZZ12main_kernel0E15PadInput_shared+1152];
	fma.rn.f32 	%f813, %f812, %f808, %f811;
	fma.rn.f32 	%f814, %f807, %f802, %f3179;
	fma.rn.f32 	%f815, %f812, %f805, %f814;
	ld.shared.f32 	%f816, [_ZZ12main_kernel0E15PadInput_shared+1248];
	fma.rn.f32 	%f817, %f816, %f808, %f815;
	fma.rn.f32 	%f818, %f812, %f802, %f3180;
	fma.rn.f32 	%f819, %f816, %f805, %f818;
	ld.shared.f32 	%f820, [_ZZ12main_kernel0E15PadInput_shared+1344];
	fma.rn.f32 	%f821, %f820, %f808, %f819;
	fma.rn.f32 	%f822, %f816, %f802, %f3181;
	fma.rn.f32 	%f823, %f820, %f805, %f822;
	ld.shared.f32 	%f824, [_ZZ12main_kernel0E15PadInput_shared+1440];
	fma.rn.f32 	%f825, %f824, %f808, %f823;
	fma.rn.f32 	%f826, %f820, %f802, %f3182;
	fma.rn.f32 	%f827, %f824, %f805, %f826;
	ld.shared.f32 	%f828, [_ZZ12main_kernel0E15PadInput_shared+1536];
	fma.rn.f32 	%f829, %f828, %f808, %f827;
	fma.rn.f32 	%f830, %f824, %f802, %f3183;
	fma.rn.f32 	%f831, %f828, %f805, %f830;
	ld.shared.f32 	%f832, [_ZZ12main_kernel0E15PadInput_shared+1632];
	fma.rn.f32 	%f833, %f832, %f808, %f831;
	ld.shared.f32 	%f834, [_ZZ12main_kernel0E15PadInput_shared+868];
	ld.shared.f32 	%f835, [%r361+9344];
	fma.rn.f32 	%f836, %f834, %f835, %f809;
	ld.shared.f32 	%f837, [_ZZ12main_kernel0E15PadInput_shared+964];
	ld.shared.f32 	%f838, [%r361+12416];
	fma.rn.f32 	%f839, %f837, %f838, %f836;
	ld.shared.f32 	%f840, [_ZZ12main_kernel0E15PadInput_shared+1060];
	ld.shared.f32 	%f841, [%r361+15488];
	fma.rn.f32 	%f842, %f840, %f841, %f839;
	fma.rn.f32 	%f843, %f837, %f835, %f813;
	fma.rn.f32 	%f844, %f840, %f838, %f843;
	ld.shared.f32 	%f845, [_ZZ12main_kernel0E15PadInput_shared+1156];
	fma.rn.f32 	%f846, %f845, %f841, %f844;
	fma.rn.f32 	%f847, %f840, %f835, %f817;
	fma.rn.f32 	%f848, %f845, %f838, %f847;
	ld.shared.f32 	%f849, [_ZZ12main_kernel0E15PadInput_shared+1252];
	fma.rn.f32 	%f850, %f849, %f841, %f848;
	fma.rn.f32 	%f851, %f845, %f835, %f821;
	fma.rn.f32 	%f852, %f849, %f838, %f851;
	ld.shared.f32 	%f853, [_ZZ12main_kernel0E15PadInput_shared+1348];
	fma.rn.f32 	%f854, %f853, %f841, %f852;
	fma.rn.f32 	%f855, %f849, %f835, %f825;
	fma.rn.f32 	%f856, %f853, %f838, %f855;
	ld.shared.f32 	%f857, [_ZZ12main_kernel0E15PadInput_shared+1444];
	fma.rn.f32 	%f858, %f857, %f841, %f856;
	fma.rn.f32 	%f859, %f853, %f835, %f829;
	fma.rn.f32 	%f860, %f857, %f838, %f859;
	ld.shared.f32 	%f861, [_ZZ12main_kernel0E15PadInput_shared+1540];
	fma.rn.f32 	%f862, %f861, %f841, %f860;
	fma.rn.f32 	%f863, %f857, %f835, %f833;
	fma.rn.f32 	%f864, %f861, %f838, %f863;
	ld.shared.f32 	%f865, [_ZZ12main_kernel0E15PadInput_shared+1636];
	fma.rn.f32 	%f866, %f865, %f841, %f864;
	ld.shared.f32 	%f867, [_ZZ12main_kernel0E15PadInput_shared+872];
	ld.shared.f32 	%f868, [%r361+9472];
	fma.rn.f32 	%f869, %f867, %f868, %f842;
	ld.shared.f32 	%f870, [_ZZ12main_kernel0E15PadInput_shared+968];
	ld.shared.f32 	%f871, [%r361+12544];
	fma.rn.f32 	%f872, %f870, %f871, %f869;
	ld.shared.f32 	%f873, [_ZZ12main_kernel0E15PadInput_shared+1064];
	ld.shared.f32 	%f874, [%r361+15616];
	fma.rn.f32 	%f875, %f873, %f874, %f872;
	fma.rn.f32 	%f876, %f870, %f868, %f846;
	fma.rn.f32 	%f877, %f873, %f871, %f876;
	ld.shared.f32 	%f878, [_ZZ12main_kernel0E15PadInput_shared+1160];
	fma.rn.f32 	%f879, %f878, %f874, %f877;
	fma.rn.f32 	%f880, %f873, %f868, %f850;
	fma.rn.f32 	%f881, %f878, %f871, %f880;
	ld.shared.f32 	%f882, [_ZZ12main_kernel0E15PadInput_shared+1256];
	fma.rn.f32 	%f883, %f882, %f874, %f881;
	fma.rn.f32 	%f884, %f878, %f868, %f854;
	fma.rn.f32 	%f885, %f882, %f871, %f884;
	ld.shared.f32 	%f886, [_ZZ12main_kernel0E15PadInput_shared+1352];
	fma.rn.f32 	%f887, %f886, %f874, %f885;
	fma.rn.f32 	%f888, %f882, %f868, %f858;
	fma.rn.f32 	%f889, %f886, %f871, %f888;
	ld.shared.f32 	%f890, [_ZZ12main_kernel0E15PadInput_shared+1448];
	fma.rn.f32 	%f891, %f890, %f874, %f889;
	fma.rn.f32 	%f892, %f886, %f868, %f862;
	fma.rn.f32 	%f893, %f890, %f871, %f892;
	ld.shared.f32 	%f894, [_ZZ12main_kernel0E15PadInput_shared+1544];
	fma.rn.f32 	%f895, %f894, %f874, %f893;
	fma.rn.f32 	%f896, %f890, %f868, %f866;
	fma.rn.f32 	%f897, %f894, %f871, %f896;
	ld.shared.f32 	%f898, [_ZZ12main_kernel0E15PadInput_shared+1640];
	fma.rn.f32 	%f899, %f898, %f874, %f897;
	ld.shared.f32 	%f900, [_ZZ12main_kernel0E15PadInput_shared+876];
	ld.shared.f32 	%f901, [%r361+9600];
	fma.rn.f32 	%f902, %f900, %f901, %f875;
	ld.shared.f32 	%f903, [_ZZ12main_kernel0E15PadInput_shared+972];
	ld.shared.f32 	%f904, [%r361+12672];
	fma.rn.f32 	%f905, %f903, %f904, %f902;
	ld.shared.f32 	%f906, [_ZZ12main_kernel0E15PadInput_shared+1068];
	ld.shared.f32 	%f907, [%r361+15744];
	fma.rn.f32 	%f908, %f906, %f907, %f905;
	fma.rn.f32 	%f909, %f903, %f901, %f879;
	fma.rn.f32 	%f910, %f906, %f904, %f909;
	ld.shared.f32 	%f911, [_ZZ12main_kernel0E15PadInput_shared+1164];
	fma.rn.f32 	%f912, %f911, %f907, %f910;
	fma.rn.f32 	%f913, %f906, %f901, %f883;
	fma.rn.f32 	%f914, %f911, %f904, %f913;
	ld.shared.f32 	%f915, [_ZZ12main_kernel0E15PadInput_shared+1260];
	fma.rn.f32 	%f916, %f915, %f907, %f914;
	fma.rn.f32 	%f917, %f911, %f901, %f887;
	fma.rn.f32 	%f918, %f915, %f904, %f917;
	ld.shared.f32 	%f919, [_ZZ12main_kernel0E15PadInput_shared+1356];
	fma.rn.f32 	%f920, %f919, %f907, %f918;
	fma.rn.f32 	%f921, %f915, %f901, %f891;
	fma.rn.f32 	%f922, %f919, %f904, %f921;
	ld.shared.f32 	%f923, [_ZZ12main_kernel0E15PadInput_shared+1452];
	fma.rn.f32 	%f924, %f923, %f907, %f922;
	fma.rn.f32 	%f925, %f919, %f901, %f895;
	fma.rn.f32 	%f926, %f923, %f904, %f925;
	ld.shared.f32 	%f927, [_ZZ12main_kernel0E15PadInput_shared+1548];
	fma.rn.f32 	%f928, %f927, %f907, %f926;
	fma.rn.f32 	%f929, %f923, %f901, %f899;
	fma.rn.f32 	%f930, %f927, %f904, %f929;
	ld.shared.f32 	%f931, [_ZZ12main_kernel0E15PadInput_shared+1644];
	fma.rn.f32 	%f932, %f931, %f907, %f930;
	ld.shared.f32 	%f933, [_ZZ12main_kernel0E15PadInput_shared+880];
	ld.shared.f32 	%f934, [%r361+9728];
	fma.rn.f32 	%f935, %f933, %f934, %f908;
	ld.shared.f32 	%f936, [_ZZ12main_kernel0E15PadInput_shared+976];
	ld.shared.f32 	%f937, [%r361+12800];
	fma.rn.f32 	%f938, %f936, %f937, %f935;
	ld.shared.f32 	%f939, [_ZZ12main_kernel0E15PadInput_shared+1072];
	ld.shared.f32 	%f940, [%r361+15872];
	fma.rn.f32 	%f941, %f939, %f940, %f938;
	fma.rn.f32 	%f942, %f936, %f934, %f912;
	fma.rn.f32 	%f943, %f939, %f937, %f942;
	ld.shared.f32 	%f944, [_ZZ12main_kernel0E15PadInput_shared+1168];
	fma.rn.f32 	%f945, %f944, %f940, %f943;
	fma.rn.f32 	%f946, %f939, %f934, %f916;
	fma.rn.f32 	%f947, %f944, %f937, %f946;
	ld.shared.f32 	%f948, [_ZZ12main_kernel0E15PadInput_shared+1264];
	fma.rn.f32 	%f949, %f948, %f940, %f947;
	fma.rn.f32 	%f950, %f944, %f934, %f920;
	fma.rn.f32 	%f951, %f948, %f937, %f950;
	ld.shared.f32 	%f952, [_ZZ12main_kernel0E15PadInput_shared+1360];
	fma.rn.f32 	%f953, %f952, %f940, %f951;
	fma.rn.f32 	%f954, %f948, %f934, %f924;
	fma.rn.f32 	%f955, %f952, %f937, %f954;
	ld.shared.f32 	%f956, [_ZZ12main_kernel0E15PadInput_shared+1456];
	fma.rn.f32 	%f957, %f956, %f940, %f955;
	fma.rn.f32 	%f958, %f952, %f934, %f928;
	fma.rn.f32 	%f959, %f956, %f937, %f958;
	ld.shared.f32 	%f960, [_ZZ12main_kernel0E15PadInput_shared+1552];
	fma.rn.f32 	%f961, %f960, %f940, %f959;
	fma.rn.f32 	%f962, %f956, %f934, %f932;
	fma.rn.f32 	%f963, %f960, %f937, %f962;
	ld.shared.f32 	%f964, [_ZZ12main_kernel0E15PadInput_shared+1648];
	fma.rn.f32 	%f965, %f964, %f940, %f963;
	ld.shared.f32 	%f966, [_ZZ12main_kernel0E15PadInput_shared+884];
	ld.shared.f32 	%f967, [%r361+9856];
	fma.rn.f32 	%f968, %f966, %f967, %f941;
	ld.shared.f32 	%f969, [_ZZ12main_kernel0E15PadInput_shared+980];
	ld.shared.f32 	%f970, [%r361+12928];
	fma.rn.f32 	%f971, %f969, %f970, %f968;
	ld.shared.f32 	%f972, [_ZZ12main_kernel0E15PadInput_shared+1076];
	ld.shared.f32 	%f973, [%r361+16000];
	fma.rn.f32 	%f974, %f972, %f973, %f971;
	fma.rn.f32 	%f975, %f969, %f967, %f945;
	fma.rn.f32 	%f976, %f972, %f970, %f975;
	ld.shared.f32 	%f977, [_ZZ12main_kernel0E15PadInput_shared+1172];
	fma.rn.f32 	%f978, %f977, %f973, %f976;
	fma.rn.f32 	%f979, %f972, %f967, %f949;
	fma.rn.f32 	%f980, %f977, %f970, %f979;
	ld.shared.f32 	%f981, [_ZZ12main_kernel0E15PadInput_shared+1268];
	fma.rn.f32 	%f982, %f981, %f973, %f980;
	fma.rn.f32 	%f983, %f977, %f967, %f953;
	fma.rn.f32 	%f984, %f981, %f970, %f983;
	ld.shared.f32 	%f985, [_ZZ12main_kernel0E15PadInput_shared+1364];
	fma.rn.f32 	%f986, %f985, %f973, %f984;
	fma.rn.f32 	%f987, %f981, %f967, %f957;
	fma.rn.f32 	%f988, %f985, %f970, %f987;
	ld.shared.f32 	%f989, [_ZZ12main_kernel0E15PadInput_shared+1460];
	fma.rn.f32 	%f990, %f989, %f973, %f988;
	fma.rn.f32 	%f991, %f985, %f967, %f961;
	fma.rn.f32 	%f992, %f989, %f970, %f991;
	ld.shared.f32 	%f993, [_ZZ12main_kernel0E15PadInput_shared+1556];
	fma.rn.f32 	%f994, %f993, %f973, %f992;
	fma.rn.f32 	%f995, %f989, %f967, %f965;
	fma.rn.f32 	%f996, %f993, %f970, %f995;
	ld.shared.f32 	%f997, [_ZZ12main_kernel0E15PadInput_shared+1652];
	fma.rn.f32 	%f998, %f997, %f973, %f996;
	ld.shared.f32 	%f999, [_ZZ12main_kernel0E15PadInput_shared+888];
	ld.shared.f32 	%f1000, [%r361+9984];
	fma.rn.f32 	%f1001, %f999, %f1000, %f974;
	ld.shared.f32 	%f1002, [_ZZ12main_kernel0E15PadInput_shared+984];
	ld.shared.f32 	%f1003, [%r361+13056];
	fma.rn.f32 	%f1004, %f1002, %f1003, %f1001;
	ld.shared.f32 	%f1005, [_ZZ12main_kernel0E15PadInput_shared+1080];
	ld.shared.f32 	%f1006, [%r361+16128];
	fma.rn.f32 	%f1007, %f1005, %f1006, %f1004;
	fma.rn.f32 	%f1008, %f1002, %f1000, %f978;
	fma.rn.f32 	%f1009, %f1005, %f1003, %f1008;
	ld.shared.f32 	%f1010, [_ZZ12main_kernel0E15PadInput_shared+1176];
	fma.rn.f32 	%f1011, %f1010, %f1006, %f1009;
	fma.rn.f32 	%f1012, %f1005, %f1000, %f982;
	fma.rn.f32 	%f1013, %f1010, %f1003, %f1012;
	ld.shared.f32 	%f1014, [_ZZ12main_kernel0E15PadInput_shared+1272];
	fma.rn.f32 	%f1015, %f1014, %f1006, %f1013;
	fma.rn.f32 	%f1016, %f1010, %f1000, %f986;
	fma.rn.f32 	%f1017, %f1014, %f1003, %f1016;
	ld.shared.f32 	%f1018, [_ZZ12main_kernel0E15PadInput_shared+1368];
	fma.rn.f32 	%f1019, %f1018, %f1006, %f1017;
	fma.rn.f32 	%f1020, %f1014, %f1000, %f990;
	fma.rn.f32 	%f1021, %f1018, %f1003, %f1020;
	ld.shared.f32 	%f1022, [_ZZ12main_kernel0E15PadInput_shared+1464];
	fma.rn.f32 	%f1023, %f1022, %f1006, %f1021;
	fma.rn.f32 	%f1024, %f1018, %f1000, %f994;
	fma.rn.f32 	%f1025, %f1022, %f1003, %f1024;
	ld.shared.f32 	%f1026, [_ZZ12main_kernel0E15PadInput_shared+1560];
	fma.rn.f32 	%f1027, %f1026, %f1006, %f1025;
	fma.rn.f32 	%f1028, %f1022, %f1000, %f998;
	fma.rn.f32 	%f1029, %f1026, %f1003, %f1028;
	ld.shared.f32 	%f1030, [_ZZ12main_kernel0E15PadInput_shared+1656];
	fma.rn.f32 	%f1031, %f1030, %f1006, %f1029;
	ld.shared.f32 	%f1032, [_ZZ12main_kernel0E15PadInput_shared+892];
	ld.shared.f32 	%f1033, [%r361+10112];
	fma.rn.f32 	%f1034, %f1032, %f1033, %f1007;
	ld.shared.f32 	%f1035, [_ZZ12main_kernel0E15PadInput_shared+988];
	ld.shared.f32 	%f1036, [%r361+13184];
	fma.rn.f32 	%f1037, %f1035, %f1036, %f1034;
	ld.shared.f32 	%f1038, [_ZZ12main_kernel0E15PadInput_shared+1084];
	ld.shared.f32 	%f1039, [%r361+16256];
	fma.rn.f32 	%f1040, %f1038, %f1039, %f1037;
	fma.rn.f32 	%f1041, %f1035, %f1033, %f1011;
	fma.rn.f32 	%f1042, %f1038, %f1036, %f1041;
	ld.shared.f32 	%f1043, [_ZZ12main_kernel0E15PadInput_shared+1180];
	fma.rn.f32 	%f1044, %f1043, %f1039, %f1042;
	fma.rn.f32 	%f1045, %f1038, %f1033, %f1015;
	fma.rn.f32 	%f1046, %f1043, %f1036, %f1045;
	ld.shared.f32 	%f1047, [_ZZ12main_kernel0E15PadInput_shared+1276];
	fma.rn.f32 	%f1048, %f1047, %f1039, %f1046;
	fma.rn.f32 	%f1049, %f1043, %f1033, %f1019;
	fma.rn.f32 	%f1050, %f1047, %f1036, %f1049;
	ld.shared.f32 	%f1051, [_ZZ12main_kernel0E15PadInput_shared+1372];
	fma.rn.f32 	%f1052, %f1051, %f1039, %f1050;
	fma.rn.f32 	%f1053, %f1047, %f1033, %f1023;
	fma.rn.f32 	%f1054, %f1051, %f1036, %f1053;
	ld.shared.f32 	%f1055, [_ZZ12main_kernel0E15PadInput_shared+1468];
	fma.rn.f32 	%f1056, %f1055, %f1039, %f1054;
	fma.rn.f32 	%f1057, %f1051, %f1033, %f1027;
	fma.rn.f32 	%f1058, %f1055, %f1036, %f1057;
	ld.shared.f32 	%f1059, [_ZZ12main_kernel0E15PadInput_shared+1564];
	fma.rn.f32 	%f1060, %f1059, %f1039, %f1058;
	fma.rn.f32 	%f1061, %f1055, %f1033, %f1031;
	fma.rn.f32 	%f1062, %f1059, %f1036, %f1061;
	ld.shared.f32 	%f1063, [_ZZ12main_kernel0E15PadInput_shared+1660];
	fma.rn.f32 	%f1064, %f1063, %f1039, %f1062;
	ld.shared.f32 	%f1065, [_ZZ12main_kernel0E15PadInput_shared+896];
	ld.shared.f32 	%f1066, [%r361+10240];
	fma.rn.f32 	%f1067, %f1065, %f1066, %f1040;
	ld.shared.f32 	%f1068, [_ZZ12main_kernel0E15PadInput_shared+992];
	ld.shared.f32 	%f1069, [%r361+13312];
	fma.rn.f32 	%f1070, %f1068, %f1069, %f1067;
	ld.shared.f32 	%f1071, [_ZZ12main_kernel0E15PadInput_shared+1088];
	ld.shared.f32 	%f1072, [%r361+16384];
	fma.rn.f32 	%f1073, %f1071, %f1072, %f1070;
	fma.rn.f32 	%f1074, %f1068, %f1066, %f1044;
	fma.rn.f32 	%f1075, %f1071, %f1069, %f1074;
	ld.shared.f32 	%f1076, [_ZZ12main_kernel0E15PadInput_shared+1184];
	fma.rn.f32 	%f1077, %f1076, %f1072, %f1075;
	fma.rn.f32 	%f1078, %f1071, %f1066, %f1048;
	fma.rn.f32 	%f1079, %f1076, %f1069, %f1078;
	ld.shared.f32 	%f1080, [_ZZ12main_kernel0E15PadInput_shared+1280];
	fma.rn.f32 	%f1081, %f1080, %f1072, %f1079;
	fma.rn.f32 	%f1082, %f1076, %f1066, %f1052;
	fma.rn.f32 	%f1083, %f1080, %f1069, %f1082;
	ld.shared.f32 	%f1084, [_ZZ12main_kernel0E15PadInput_shared+1376];
	fma.rn.f32 	%f1085, %f1084, %f1072, %f1083;
	fma.rn.f32 	%f1086, %f1080, %f1066, %f1056;
	fma.rn.f32 	%f1087, %f1084, %f1069, %f1086;
	ld.shared.f32 	%f1088, [_ZZ12main_kernel0E15PadInput_shared+1472];
	fma.rn.f32 	%f1089, %f1088, %f1072, %f1087;
	fma.rn.f32 	%f1090, %f1084, %f1066, %f1060;
	fma.rn.f32 	%f1091, %f1088, %f1069, %f1090;
	ld.shared.f32 	%f1092, [_ZZ12main_kernel0E15PadInput_shared+1568];
	fma.rn.f32 	%f1093, %f1092, %f1072, %f1091;
	fma.rn.f32 	%f1094, %f1088, %f1066, %f1064;
	fma.rn.f32 	%f1095, %f1092, %f1069, %f1094;
	ld.shared.f32 	%f1096, [_ZZ12main_kernel0E15PadInput_shared+1664];
	fma.rn.f32 	%f1097, %f1096, %f1072, %f1095;
	ld.shared.f32 	%f1098, [_ZZ12main_kernel0E15PadInput_shared+900];
	ld.shared.f32 	%f1099, [%r361+10368];
	fma.rn.f32 	%f1100, %f1098, %f1099, %f1073;
	ld.shared.f32 	%f1101, [_ZZ12main_kernel0E15PadInput_shared+996];
	ld.shared.f32 	%f1102, [%r361+13440];
	fma.rn.f32 	%f1103, %f1101, %f1102, %f1100;
	ld.shared.f32 	%f1104, [_ZZ12main_kernel0E15PadInput_shared+1092];
	ld.shared.f32 	%f1105, [%r361+16512];
	fma.rn.f32 	%f1106, %f1104, %f1105, %f1103;
	fma.rn.f32 	%f1107, %f1101, %f1099, %f1077;
	fma.rn.f32 	%f1108, %f1104, %f1102, %f1107;
	ld.shared.f32 	%f1109, [_ZZ12main_kernel0E15PadInput_shared+1188];
	fma.rn.f32 	%f1110, %f1109, %f1105, %f1108;
	fma.rn.f32 	%f1111, %f1104, %f1099, %f1081;
	fma.rn.f32 	%f1112, %f1109, %f1102, %f1111;
	ld.shared.f32 	%f1113, [_ZZ12main_kernel0E15PadInput_shared+1284];
	fma.rn.f32 	%f1114, %f1113, %f1105, %f1112;
	fma.rn.f32 	%f1115, %f1109, %f1099, %f1085;
	fma.rn.f32 	%f1116, %f1113, %f1102, %f1115;
	ld.shared.f32 	%f1117, [_ZZ12main_kernel0E15PadInput_shared+1380];
	fma.rn.f32 	%f1118, %f1117, %f1105, %f1116;
	fma.rn.f32 	%f1119, %f1113, %f1099, %f1089;
	fma.rn.f32 	%f1120, %f1117, %f1102, %f1119;
	ld.shared.f32 	%f1121, [_ZZ12main_kernel0E15PadInput_shared+1476];
	fma.rn.f32 	%f1122, %f1121, %f1105, %f1120;
	fma.rn.f32 	%f1123, %f1117, %f1099, %f1093;
	fma.rn.f32 	%f1124, %f1121, %f1102, %f1123;
	ld.shared.f32 	%f1125, [_ZZ12main_kernel0E15PadInput_shared+1572];
	fma.rn.f32 	%f1126, %f1125, %f1105, %f1124;
	fma.rn.f32 	%f1127, %f1121, %f1099, %f1097;
	fma.rn.f32 	%f1128, %f1125, %f1102, %f1127;
	ld.shared.f32 	%f1129, [_ZZ12main_kernel0E15PadInput_shared+1668];
	fma.rn.f32 	%f1130, %f1129, %f1105, %f1128;
	ld.shared.f32 	%f1131, [_ZZ12main_kernel0E15PadInput_shared+904];
	ld.shared.f32 	%f1132, [%r361+10496];
	fma.rn.f32 	%f1133, %f1131, %f1132, %f1106;
	ld.shared.f32 	%f1134, [_ZZ12main_kernel0E15PadInput_shared+1000];
	ld.shared.f32 	%f1135, [%r361+13568];
	fma.rn.f32 	%f1136, %f1134, %f1135, %f1133;
	ld.shared.f32 	%f1137, [_ZZ12main_kernel0E15PadInput_shared+1096];
	ld.shared.f32 	%f1138, [%r361+16640];
	fma.rn.f32 	%f1139, %f1137, %f1138, %f1136;
	fma.rn.f32 	%f1140, %f1134, %f1132, %f1110;
	fma.rn.f32 	%f1141, %f1137, %f1135, %f1140;
	ld.shared.f32 	%f1142, [_ZZ12main_kernel0E15PadInput_shared+1192];
	fma.rn.f32 	%f1143, %f1142, %f1138, %f1141;
	fma.rn.f32 	%f1144, %f1137, %f1132, %f1114;
	fma.rn.f32 	%f1145, %f1142, %f1135, %f1144;
	ld.shared.f32 	%f1146, [_ZZ12main_kernel0E15PadInput_shared+1288];
	fma.rn.f32 	%f1147, %f1146, %f1138, %f1145;
	fma.rn.f32 	%f1148, %f1142, %f1132, %f1118;
	fma.rn.f32 	%f1149, %f1146, %f1135, %f1148;
	ld.shared.f32 	%f1150, [_ZZ12main_kernel0E15PadInput_shared+1384];
	fma.rn.f32 	%f1151, %f1150, %f1138, %f1149;
	fma.rn.f32 	%f1152, %f1146, %f1132, %f1122;
	fma.rn.f32 	%f1153, %f1150, %f1135, %f1152;
	ld.shared.f32 	%f1154, [_ZZ12main_kernel0E15PadInput_shared+1480];
	fma.rn.f32 	%f1155, %f1154, %f1138, %f1153;
	fma.rn.f32 	%f1156, %f1150, %f1132, %f1126;
	fma.rn.f32 	%f1157, %f1154, %f1135, %f1156;
	ld.shared.f32 	%f1158, [_ZZ12main_kernel0E15PadInput_shared+1576];
	fma.rn.f32 	%f1159, %f1158, %f1138, %f1157;
	fma.rn.f32 	%f1160, %f1154, %f1132, %f1130;
	fma.rn.f32 	%f1161, %f1158, %f1135, %f1160;
	ld.shared.f32 	%f1162, [_ZZ12main_kernel0E15PadInput_shared+1672];
	fma.rn.f32 	%f1163, %f1162, %f1138, %f1161;
	ld.shared.f32 	%f1164, [_ZZ12main_kernel0E15PadInput_shared+908];
	ld.shared.f32 	%f1165, [%r361+10624];
	fma.rn.f32 	%f1166, %f1164, %f1165, %f1139;
	ld.shared.f32 	%f1167, [_ZZ12main_kernel0E15PadInput_shared+1004];
	ld.shared.f32 	%f1168, [%r361+13696];
	fma.rn.f32 	%f1169, %f1167, %f1168, %f1166;
	ld.shared.f32 	%f1170, [_ZZ12main_kernel0E15PadInput_shared+1100];
	ld.shared.f32 	%f1171, [%r361+16768];
	fma.rn.f32 	%f1172, %f1170, %f1171, %f1169;
	fma.rn.f32 	%f1173, %f1167, %f1165, %f1143;
	fma.rn.f32 	%f1174, %f1170, %f1168, %f1173;
	ld.shared.f32 	%f1175, [_ZZ12main_kernel0E15PadInput_shared+1196];
	fma.rn.f32 	%f1176, %f1175, %f1171, %f1174;
	fma.rn.f32 	%f1177, %f1170, %f1165, %f1147;
	fma.rn.f32 	%f1178, %f1175, %f1168, %f1177;
	ld.shared.f32 	%f1179, [_ZZ12main_kernel0E15PadInput_shared+1292];
	fma.rn.f32 	%f1180, %f1179, %f1171, %f1178;
	fma.rn.f32 	%f1181, %f1175, %f1165, %f1151;
	fma.rn.f32 	%f1182, %f1179, %f1168, %f1181;
	ld.shared.f32 	%f1183, [_ZZ12main_kernel0E15PadInput_shared+1388];
	fma.rn.f32 	%f1184, %f1183, %f1171, %f1182;
	fma.rn.f32 	%f1185, %f1179, %f1165, %f1155;
	fma.rn.f32 	%f1186, %f1183, %f1168, %f1185;
	ld.shared.f32 	%f1187, [_ZZ12main_kernel0E15PadInput_shared+1484];
	fma.rn.f32 	%f1188, %f1187, %f1171, %f1186;
	fma.rn.f32 	%f1189, %f1183, %f1165, %f1159;
	fma.rn.f32 	%f1190, %f1187, %f1168, %f1189;
	ld.shared.f32 	%f1191, [_ZZ12main_kernel0E15PadInput_shared+1580];
	fma.rn.f32 	%f1192, %f1191, %f1171, %f1190;
	fma.rn.f32 	%f1193, %f1187, %f1165, %f1163;
	fma.rn.f32 	%f1194, %f1191, %f1168, %f1193;
	ld.shared.f32 	%f1195, [_ZZ12main_kernel0E15PadInput_shared+1676];
	fma.rn.f32 	%f1196, %f1195, %f1171, %f1194;
	ld.shared.f32 	%f1197, [_ZZ12main_kernel0E15PadInput_shared+912];
	ld.shared.f32 	%f1198, [%r361+10752];
	fma.rn.f32 	%f1199, %f1197, %f1198, %f1172;
	ld.shared.f32 	%f1200, [_ZZ12main_kernel0E15PadInput_shared+1008];
	ld.shared.f32 	%f1201, [%r361+13824];
	fma.rn.f32 	%f1202, %f1200, %f1201, %f1199;
	ld.shared.f32 	%f1203, [_ZZ12main_kernel0E15PadInput_shared+1104];
	ld.shared.f32 	%f1204, [%r361+16896];
	fma.rn.f32 	%f1205, %f1203, %f1204, %f1202;
	fma.rn.f32 	%f1206, %f1200, %f1198, %f1176;
	fma.rn.f32 	%f1207, %f1203, %f1201, %f1206;
	ld.shared.f32 	%f1208, [_ZZ12main_kernel0E15PadInput_shared+1200];
	fma.rn.f32 	%f1209, %f1208, %f1204, %f1207;
	fma.rn.f32 	%f1210, %f1203, %f1198, %f1180;
	fma.rn.f32 	%f1211, %f1208, %f1201, %f1210;
	ld.shared.f32 	%f1212, [_ZZ12main_kernel0E15PadInput_shared+1296];
	fma.rn.f32 	%f1213, %f1212, %f1204, %f1211;
	fma.rn.f32 	%f1214, %f1208, %f1198, %f1184;
	fma.rn.f32 	%f1215, %f1212, %f1201, %f1214;
	ld.shared.f32 	%f1216, [_ZZ12main_kernel0E15PadInput_shared+1392];
	fma.rn.f32 	%f1217, %f1216, %f1204, %f1215;
	fma.rn.f32 	%f1218, %f1212, %f1198, %f1188;
	fma.rn.f32 	%f1219, %f1216, %f1201, %f1218;
	ld.shared.f32 	%f1220, [_ZZ12main_kernel0E15PadInput_shared+1488];
	fma.rn.f32 	%f1221, %f1220, %f1204, %f1219;
	fma.rn.f32 	%f1222, %f1216, %f1198, %f1192;
	fma.rn.f32 	%f1223, %f1220, %f1201, %f1222;
	ld.shared.f32 	%f1224, [_ZZ12main_kernel0E15PadInput_shared+1584];
	fma.rn.f32 	%f1225, %f1224, %f1204, %f1223;
	fma.rn.f32 	%f1226, %f1220, %f1198, %f1196;
	fma.rn.f32 	%f1227, %f1224, %f1201, %f1226;
	ld.shared.f32 	%f1228, [_ZZ12main_kernel0E15PadInput_shared+1680];
	fma.rn.f32 	%f1229, %f1228, %f1204, %f1227;
	ld.shared.f32 	%f1230, [_ZZ12main_kernel0E15PadInput_shared+916];
	ld.shared.f32 	%f1231, [%r361+10880];
	fma.rn.f32 	%f1232, %f1230, %f1231, %f1205;
	ld.shared.f32 	%f1233, [_ZZ12main_kernel0E15PadInput_shared+1012];
	ld.shared.f32 	%f1234, [%r361+13952];
	fma.rn.f32 	%f1235, %f1233, %f1234, %f1232;
	ld.shared.f32 	%f1236, [_ZZ12main_kernel0E15PadInput_shared+1108];
	ld.shared.f32 	%f1237, [%r361+17024];
	fma.rn.f32 	%f1238, %f1236, %f1237, %f1235;
	fma.rn.f32 	%f1239, %f1233, %f1231, %f1209;
	fma.rn.f32 	%f1240, %f1236, %f1234, %f1239;
	ld.shared.f32 	%f1241, [_ZZ12main_kernel0E15PadInput_shared+1204];
	fma.rn.f32 	%f1242, %f1241, %f1237, %f1240;
	fma.rn.f32 	%f1243, %f1236, %f1231, %f1213;
	fma.rn.f32 	%f1244, %f1241, %f1234, %f1243;
	ld.shared.f32 	%f1245, [_ZZ12main_kernel0E15PadInput_shared+1300];
	fma.rn.f32 	%f1246, %f1245, %f1237, %f1244;
	fma.rn.f32 	%f1247, %f1241, %f1231, %f1217;
	fma.rn.f32 	%f1248, %f1245, %f1234, %f1247;
	ld.shared.f32 	%f1249, [_ZZ12main_kernel0E15PadInput_shared+1396];
	fma.rn.f32 	%f1250, %f1249, %f1237, %f1248;
	fma.rn.f32 	%f1251, %f1245, %f1231, %f1221;
	fma.rn.f32 	%f1252, %f1249, %f1234, %f1251;
	ld.shared.f32 	%f1253, [_ZZ12main_kernel0E15PadInput_shared+1492];
	fma.rn.f32 	%f1254, %f1253, %f1237, %f1252;
	fma.rn.f32 	%f1255, %f1249, %f1231, %f1225;
	fma.rn.f32 	%f1256, %f1253, %f1234, %f1255;
	ld.shared.f32 	%f1257, [_ZZ12main_kernel0E15PadInput_shared+1588];
	fma.rn.f32 	%f1258, %f1257, %f1237, %f1256;
	fma.rn.f32 	%f1259, %f1253, %f1231, %f1229;
	fma.rn.f32 	%f1260, %f1257, %f1234, %f1259;
	ld.shared.f32 	%f1261, [_ZZ12main_kernel0E15PadInput_shared+1684];
	fma.rn.f32 	%f1262, %f1261, %f1237, %f1260;
	ld.shared.f32 	%f1263, [_ZZ12main_kernel0E15PadInput_shared+920];
	ld.shared.f32 	%f1264, [%r361+11008];
	fma.rn.f32 	%f1265, %f1263, %f1264, %f1238;
	ld.shared.f32 	%f1266, [_ZZ12main_kernel0E15PadInput_shared+1016];
	ld.shared.f32 	%f1267, [%r361+14080];
	fma.rn.f32 	%f1268, %f1266, %f1267, %f1265;
	ld.shared.f32 	%f1269, [_ZZ12main_kernel0E15PadInput_shared+1112];
	ld.shared.f32 	%f1270, [%r361+17152];
	fma.rn.f32 	%f1271, %f1269, %f1270, %f1268;
	fma.rn.f32 	%f1272, %f1266, %f1264, %f1242;
	fma.rn.f32 	%f1273, %f1269, %f1267, %f1272;
	ld.shared.f32 	%f1274, [_ZZ12main_kernel0E15PadInput_shared+1208];
	fma.rn.f32 	%f1275, %f1274, %f1270, %f1273;
	fma.rn.f32 	%f1276, %f1269, %f1264, %f1246;
	fma.rn.f32 	%f1277, %f1274, %f1267, %f1276;
	ld.shared.f32 	%f1278, [_ZZ12main_kernel0E15PadInput_shared+1304];
	fma.rn.f32 	%f1279, %f1278, %f1270, %f1277;
	fma.rn.f32 	%f1280, %f1274, %f1264, %f1250;
	fma.rn.f32 	%f1281, %f1278, %f1267, %f1280;
	ld.shared.f32 	%f1282, [_ZZ12main_kernel0E15PadInput_shared+1400];
	fma.rn.f32 	%f1283, %f1282, %f1270, %f1281;
	fma.rn.f32 	%f1284, %f1278, %f1264, %f1254;
	fma.rn.f32 	%f1285, %f1282, %f1267, %f1284;
	ld.shared.f32 	%f1286, [_ZZ12main_kernel0E15PadInput_shared+1496];
	fma.rn.f32 	%f1287, %f1286, %f1270, %f1285;
	fma.rn.f32 	%f1288, %f1282, %f1264, %f1258;
	fma.rn.f32 	%f1289, %f1286, %f1267, %f1288;
	ld.shared.f32 	%f1290, [_ZZ12main_kernel0E15PadInput_shared+1592];
	fma.rn.f32 	%f1291, %f1290, %f1270, %f1289;
	fma.rn.f32 	%f1292, %f1286, %f1264, %f1262;
	fma.rn.f32 	%f1293, %f1290, %f1267, %f1292;
	ld.shared.f32 	%f1294, [_ZZ12main_kernel0E15PadInput_shared+1688];
	fma.rn.f32 	%f1295, %f1294, %f1270, %f1293;
	ld.shared.f32 	%f1296, [_ZZ12main_kernel0E15PadInput_shared+924];
	ld.shared.f32 	%f1297, [%r361+11136];
	fma.rn.f32 	%f1298, %f1296, %f1297, %f1271;
	ld.shared.f32 	%f1299, [_ZZ12main_kernel0E15PadInput_shared+1020];
	ld.shared.f32 	%f1300, [%r361+14208];
	fma.rn.f32 	%f1301, %f1299, %f1300, %f1298;
	ld.shared.f32 	%f1302, [_ZZ12main_kernel0E15PadInput_shared+1116];
	ld.shared.f32 	%f1303, [%r361+17280];
	fma.rn.f32 	%f1304, %f1302, %f1303, %f1301;
	fma.rn.f32 	%f1305, %f1299, %f1297, %f1275;
	fma.rn.f32 	%f1306, %f1302, %f1300, %f1305;
	ld.shared.f32 	%f1307, [_ZZ12main_kernel0E15PadInput_shared+1212];
	fma.rn.f32 	%f1308, %f1307, %f1303, %f1306;
	fma.rn.f32 	%f1309, %f1302, %f1297, %f1279;
	fma.rn.f32 	%f1310, %f1307, %f1300, %f1309;
	ld.shared.f32 	%f1311, [_ZZ12main_kernel0E15PadInput_shared+1308];
	fma.rn.f32 	%f1312, %f1311, %f1303, %f1310;
	fma.rn.f32 	%f1313, %f1307, %f1297, %f1283;
	fma.rn.f32 	%f1314, %f1311, %f1300, %f1313;
	ld.shared.f32 	%f1315, [_ZZ12main_kernel0E15PadInput_shared+1404];
	fma.rn.f32 	%f1316, %f1315, %f1303, %f1314;
	fma.rn.f32 	%f1317, %f1311, %f1297, %f1287;
	fma.rn.f32 	%f1318, %f1315, %f1300, %f1317;
	ld.shared.f32 	%f1319, [_ZZ12main_kernel0E15PadInput_shared+1500];
	fma.rn.f32 	%f1320, %f1319, %f1303, %f1318;
	fma.rn.f32 	%f1321, %f1315, %f1297, %f1291;
	fma.rn.f32 	%f1322, %f1319, %f1300, %f1321;
	ld.shared.f32 	%f1323, [_ZZ12main_kernel0E15PadInput_shared+1596];
	fma.rn.f32 	%f1324, %f1323, %f1303, %f1322;
	fma.rn.f32 	%f1325, %f1319, %f1297, %f1295;
	fma.rn.f32 	%f1326, %f1323, %f1300, %f1325;
	ld.shared.f32 	%f1327, [_ZZ12main_kernel0E15PadInput_shared+1692];
	fma.rn.f32 	%f1328, %f1327, %f1303, %f1326;
	ld.shared.f32 	%f1329, [_ZZ12main_kernel0E15PadInput_shared+928];
	ld.shared.f32 	%f1330, [%r361+11264];
	fma.rn.f32 	%f1331, %f1329, %f1330, %f1304;
	ld.shared.f32 	%f1332, [_ZZ12main_kernel0E15PadInput_shared+1024];
	ld.shared.f32 	%f1333, [%r361+14336];
	fma.rn.f32 	%f1334, %f1332, %f1333, %f1331;
	ld.shared.f32 	%f1335, [_ZZ12main_kernel0E15PadInput_shared+1120];
	ld.shared.f32 	%f1336, [%r361+17408];
	fma.rn.f32 	%f1337, %f1335, %f1336, %f1334;
	fma.rn.f32 	%f1338, %f1332, %f1330, %f1308;
	fma.rn.f32 	%f1339, %f1335, %f1333, %f1338;
	ld.shared.f32 	%f1340, [_ZZ12main_kernel0E15PadInput_shared+1216];
	fma.rn.f32 	%f1341, %f1340, %f1336, %f1339;
	fma.rn.f32 	%f1342, %f1335, %f1330, %f1312;
	fma.rn.f32 	%f1343, %f1340, %f1333, %f1342;
	ld.shared.f32 	%f1344, [_ZZ12main_kernel0E15PadInput_shared+1312];
	fma.rn.f32 	%f1345, %f1344, %f1336, %f1343;
	fma.rn.f32 	%f1346, %f1340, %f1330, %f1316;
	fma.rn.f32 	%f1347, %f1344, %f1333, %f1346;
	ld.shared.f32 	%f1348, [_ZZ12main_kernel0E15PadInput_shared+1408];
	fma.rn.f32 	%f1349, %f1348, %f1336, %f1347;
	fma.rn.f32 	%f1350, %f1344, %f1330, %f1320;
	fma.rn.f32 	%f1351, %f1348, %f1333, %f1350;
	ld.shared.f32 	%f1352, [_ZZ12main_kernel0E15PadInput_shared+1504];
	fma.rn.f32 	%f1353, %f1352, %f1336, %f1351;
	fma.rn.f32 	%f1354, %f1348, %f1330, %f1324;
	fma.rn.f32 	%f1355, %f1352, %f1333, %f1354;
	ld.shared.f32 	%f1356, [_ZZ12main_kernel0E15PadInput_shared+1600];
	fma.rn.f32 	%f1357, %f1356, %f1336, %f1355;
	fma.rn.f32 	%f1358, %f1352, %f1330, %f1328;
	fma.rn.f32 	%f1359, %f1356, %f1333, %f1358;
	ld.shared.f32 	%f1360, [_ZZ12main_kernel0E15PadInput_shared+1696];
	fma.rn.f32 	%f1361, %f1360, %f1336, %f1359;
	ld.shared.f32 	%f1362, [_ZZ12main_kernel0E15PadInput_shared+932];
	ld.shared.f32 	%f1363, [%r361+11392];
	fma.rn.f32 	%f1364, %f1362, %f1363, %f1337;
	ld.shared.f32 	%f1365, [_ZZ12main_kernel0E15PadInput_shared+1028];
	ld.shared.f32 	%f1366, [%r361+14464];
	fma.rn.f32 	%f1367, %f1365, %f1366, %f1364;
	ld.shared.f32 	%f1368, [_ZZ12main_kernel0E15PadInput_shared+1124];
	ld.shared.f32 	%f1369, [%r361+17536];
	fma.rn.f32 	%f1370, %f1368, %f1369, %f1367;
	fma.rn.f32 	%f1371, %f1365, %f1363, %f1341;
	fma.rn.f32 	%f1372, %f1368, %f1366, %f1371;
	ld.shared.f32 	%f1373, [_ZZ12main_kernel0E15PadInput_shared+1220];
	fma.rn.f32 	%f1374, %f1373, %f1369, %f1372;
	fma.rn.f32 	%f1375, %f1368, %f1363, %f1345;
	fma.rn.f32 	%f1376, %f1373, %f1366, %f1375;
	ld.shared.f32 	%f1377, [_ZZ12main_kernel0E15PadInput_shared+1316];
	fma.rn.f32 	%f1378, %f1377, %f1369, %f1376;
	fma.rn.f32 	%f1379, %f1373, %f1363, %f1349;
	fma.rn.f32 	%f1380, %f1377, %f1366, %f1379;
	ld.shared.f32 	%f1381, [_ZZ12main_kernel0E15PadInput_shared+1412];
	fma.rn.f32 	%f1382, %f1381, %f1369, %f1380;
	fma.rn.f32 	%f1383, %f1377, %f1363, %f1353;
	fma.rn.f32 	%f1384, %f1381, %f1366, %f1383;
	ld.shared.f32 	%f1385, [_ZZ12main_kernel0E15PadInput_shared+1508];
	fma.rn.f32 	%f1386, %f1385, %f1369, %f1384;
	fma.rn.f32 	%f1387, %f1381, %f1363, %f1357;
	fma.rn.f32 	%f1388, %f1385, %f1366, %f1387;
	ld.shared.f32 	%f1389, [_ZZ12main_kernel0E15PadInput_shared+1604];
	fma.rn.f32 	%f1390, %f1389, %f1369, %f1388;
	fma.rn.f32 	%f1391, %f1385, %f1363, %f1361;
	fma.rn.f32 	%f1392, %f1389, %f1366, %f1391;
	ld.shared.f32 	%f1393, [_ZZ12main_kernel0E15PadInput_shared+1700];
	fma.rn.f32 	%f1394, %f1393, %f1369, %f1392;
	ld.shared.f32 	%f1395, [_ZZ12main_kernel0E15PadInput_shared+936];
	ld.shared.f32 	%f1396, [%r361+11520];
	fma.rn.f32 	%f1397, %f1395, %f1396, %f1370;
	ld.shared.f32 	%f1398, [_ZZ12main_kernel0E15PadInput_shared+1032];
	ld.shared.f32 	%f1399, [%r361+14592];
	fma.rn.f32 	%f1400, %f1398, %f1399, %f1397;
	ld.shared.f32 	%f1401, [_ZZ12main_kernel0E15PadInput_shared+1128];
	ld.shared.f32 	%f1402, [%r361+17664];
	fma.rn.f32 	%f1403, %f1401, %f1402, %f1400;
	fma.rn.f32 	%f1404, %f1398, %f1396, %f1374;
	fma.rn.f32 	%f1405, %f1401, %f1399, %f1404;
	ld.shared.f32 	%f1406, [_ZZ12main_kernel0E15PadInput_shared+1224];
	fma.rn.f32 	%f1407, %f1406, %f1402, %f1405;
	fma.rn.f32 	%f1408, %f1401, %f1396, %f1378;
	fma.rn.f32 	%f1409, %f1406, %f1399, %f1408;
	ld.shared.f32 	%f1410, [_ZZ12main_kernel0E15PadInput_shared+1320];
	fma.rn.f32 	%f1411, %f1410, %f1402, %f1409;
	fma.rn.f32 	%f1412, %f1406, %f1396, %f1382;
	fma.rn.f32 	%f1413, %f1410, %f1399, %f1412;
	ld.shared.f32 	%f1414, [_ZZ12main_kernel0E15PadInput_shared+1416];
	fma.rn.f32 	%f1415, %f1414, %f1402, %f1413;
	fma.rn.f32 	%f1416, %f1410, %f1396, %f1386;
	fma.rn.f32 	%f1417, %f1414, %f1399, %f1416;
	ld.shared.f32 	%f1418, [_ZZ12main_kernel0E15PadInput_shared+1512];
	fma.rn.f32 	%f1419, %f1418, %f1402, %f1417;
	fma.rn.f32 	%f1420, %f1414, %f1396, %f1390;
	fma.rn.f32 	%f1421, %f1418, %f1399, %f1420;
	ld.shared.f32 	%f1422, [_ZZ12main_kernel0E15PadInput_shared+1608];
	fma.rn.f32 	%f1423, %f1422, %f1402, %f1421;
	fma.rn.f32 	%f1424, %f1418, %f1396, %f1394;
	fma.rn.f32 	%f1425, %f1422, %f1399, %f1424;
	ld.shared.f32 	%f1426, [_ZZ12main_kernel0E15PadInput_shared+1704];
	fma.rn.f32 	%f1427, %f1426, %f1402, %f1425;
	ld.shared.f32 	%f1428, [_ZZ12main_kernel0E15PadInput_shared+940];
	ld.shared.f32 	%f1429, [%r361+11648];
	fma.rn.f32 	%f1430, %f1428, %f1429, %f1403;
	ld.shared.f32 	%f1431, [_ZZ12main_kernel0E15PadInput_shared+1036];
	ld.shared.f32 	%f1432, [%r361+14720];
	fma.rn.f32 	%f1433, %f1431, %f1432, %f1430;
	ld.shared.f32 	%f1434, [_ZZ12main_kernel0E15PadInput_shared+1132];
	ld.shared.f32 	%f1435, [%r361+17792];
	fma.rn.f32 	%f1436, %f1434, %f1435, %f1433;
	fma.rn.f32 	%f1437, %f1431, %f1429, %f1407;
	fma.rn.f32 	%f1438, %f1434, %f1432, %f1437;
	ld.shared.f32 	%f1439, [_ZZ12main_kernel0E15PadInput_shared+1228];
	fma.rn.f32 	%f1440, %f1439, %f1435, %f1438;
	fma.rn.f32 	%f1441, %f1434, %f1429, %f1411;
	fma.rn.f32 	%f1442, %f1439, %f1432, %f1441;
	ld.shared.f32 	%f1443, [_ZZ12main_kernel0E15PadInput_shared+1324];
	fma.rn.f32 	%f1444, %f1443, %f1435, %f1442;
	fma.rn.f32 	%f1445, %f1439, %f1429, %f1415;
	fma.rn.f32 	%f1446, %f1443, %f1432, %f1445;
	ld.shared.f32 	%f1447, [_ZZ12main_kernel0E15PadInput_shared+1420];
	fma.rn.f32 	%f1448, %f1447, %f1435, %f1446;
	fma.rn.f32 	%f1449, %f1443, %f1429, %f1419;
	fma.rn.f32 	%f1450, %f1447, %f1432, %f1449;
	ld.shared.f32 	%f1451, [_ZZ12main_kernel0E15PadInput_shared+1516];
	fma.rn.f32 	%f1452, %f1451, %f1435, %f1450;
	fma.rn.f32 	%f1453, %f1447, %f1429, %f1423;
	fma.rn.f32 	%f1454, %f1451, %f1432, %f1453;
	ld.shared.f32 	%f1455, [_ZZ12main_kernel0E15PadInput_shared+1612];
	fma.rn.f32 	%f1456, %f1455, %f1435, %f1454;
	fma.rn.f32 	%f1457, %f1451, %f1429, %f1427;
	fma.rn.f32 	%f1458, %f1455, %f1432, %f1457;
	ld.shared.f32 	%f1459, [_ZZ12main_kernel0E15PadInput_shared+1708];
	fma.rn.f32 	%f1460, %f1459, %f1435, %f1458;
	ld.shared.f32 	%f1461, [_ZZ12main_kernel0E15PadInput_shared+944];
	ld.shared.f32 	%f1462, [%r361+11776];
	fma.rn.f32 	%f1463, %f1461, %f1462, %f1436;
	ld.shared.f32 	%f1464, [_ZZ12main_kernel0E15PadInput_shared+1040];
	ld.shared.f32 	%f1465, [%r361+14848];
	fma.rn.f32 	%f1466, %f1464, %f1465, %f1463;
	ld.shared.f32 	%f1467, [_ZZ12main_kernel0E15PadInput_shared+1136];
	ld.shared.f32 	%f1468, [%r361+17920];
	fma.rn.f32 	%f1469, %f1467, %f1468, %f1466;
	fma.rn.f32 	%f1470, %f1464, %f1462, %f1440;
	fma.rn.f32 	%f1471, %f1467, %f1465, %f1470;
	ld.shared.f32 	%f1472, [_ZZ12main_kernel0E15PadInput_shared+1232];
	fma.rn.f32 	%f1473, %f1472, %f1468, %f1471;
	fma.rn.f32 	%f1474, %f1467, %f1462, %f1444;
	fma.rn.f32 	%f1475, %f1472, %f1465, %f1474;
	ld.shared.f32 	%f1476, [_ZZ12main_kernel0E15PadInput_shared+1328];
	fma.rn.f32 	%f1477, %f1476, %f1468, %f1475;
	fma.rn.f32 	%f1478, %f1472, %f1462, %f1448;
	fma.rn.f32 	%f1479, %f1476, %f1465, %f1478;
	ld.shared.f32 	%f1480, [_ZZ12main_kernel0E15PadInput_shared+1424];
	fma.rn.f32 	%f1481, %f1480, %f1468, %f1479;
	fma.rn.f32 	%f1482, %f1476, %f1462, %f1452;
	fma.rn.f32 	%f1483, %f1480, %f1465, %f1482;
	ld.shared.f32 	%f1484, [_ZZ12main_kernel0E15PadInput_shared+1520];
	fma.rn.f32 	%f1485, %f1484, %f1468, %f1483;
	fma.rn.f32 	%f1486, %f1480, %f1462, %f1456;
	fma.rn.f32 	%f1487, %f1484, %f1465, %f1486;
	ld.shared.f32 	%f1488, [_ZZ12main_kernel0E15PadInput_shared+1616];
	fma.rn.f32 	%f1489, %f1488, %f1468, %f1487;
	fma.rn.f32 	%f1490, %f1484, %f1462, %f1460;
	fma.rn.f32 	%f1491, %f1488, %f1465, %f1490;
	ld.shared.f32 	%f1492, [_ZZ12main_kernel0E15PadInput_shared+1712];
	fma.rn.f32 	%f1493, %f1492, %f1468, %f1491;
	ld.shared.f32 	%f1494, [_ZZ12main_kernel0E15PadInput_shared+948];
	ld.shared.f32 	%f1495, [%r361+11904];
	fma.rn.f32 	%f1496, %f1494, %f1495, %f1469;
	ld.shared.f32 	%f1497, [_ZZ12main_kernel0E15PadInput_shared+1044];
	ld.shared.f32 	%f1498, [%r361+14976];
	fma.rn.f32 	%f1499, %f1497, %f1498, %f1496;
	ld.shared.f32 	%f1500, [_ZZ12main_kernel0E15PadInput_shared+1140];
	ld.shared.f32 	%f1501, [%r361+18048];
	fma.rn.f32 	%f1502, %f1500, %f1501, %f1499;
	fma.rn.f32 	%f1503, %f1497, %f1495, %f1473;
	fma.rn.f32 	%f1504, %f1500, %f1498, %f1503;
	ld.shared.f32 	%f1505, [_ZZ12main_kernel0E15PadInput_shared+1236];
	fma.rn.f32 	%f1506, %f1505, %f1501, %f1504;
	fma.rn.f32 	%f1507, %f1500, %f1495, %f1477;
	fma.rn.f32 	%f1508, %f1505, %f1498, %f1507;
	ld.shared.f32 	%f1509, [_ZZ12main_kernel0E15PadInput_shared+1332];
	fma.rn.f32 	%f1510, %f1509, %f1501, %f1508;
	fma.rn.f32 	%f1511, %f1505, %f1495, %f1481;
	fma.rn.f32 	%f1512, %f1509, %f1498, %f1511;
	ld.shared.f32 	%f1513, [_ZZ12main_kernel0E15PadInput_shared+1428];
	fma.rn.f32 	%f1514, %f1513, %f1501, %f1512;
	fma.rn.f32 	%f1515, %f1509, %f1495, %f1485;
	fma.rn.f32 	%f1516, %f1513, %f1498, %f1515;
	ld.shared.f32 	%f1517, [_ZZ12main_kernel0E15PadInput_shared+1524];
	fma.rn.f32 	%f1518, %f1517, %f1501, %f1516;
	fma.rn.f32 	%f1519, %f1513, %f1495, %f1489;
	fma.rn.f32 	%f1520, %f1517, %f1498, %f1519;
	ld.shared.f32 	%f1521, [_ZZ12main_kernel0E15PadInput_shared+1620];
	fma.rn.f32 	%f1522, %f1521, %f1501, %f1520;
	fma.rn.f32 	%f1523, %f1517, %f1495, %f1493;
	fma.rn.f32 	%f1524, %f1521, %f1498, %f1523;
	ld.shared.f32 	%f1525, [_ZZ12main_kernel0E15PadInput_shared+1716];
	fma.rn.f32 	%f1526, %f1525, %f1501, %f1524;
	ld.shared.f32 	%f1527, [_ZZ12main_kernel0E15PadInput_shared+952];
	ld.shared.f32 	%f1528, [%r361+12032];
	fma.rn.f32 	%f1529, %f1527, %f1528, %f1502;
	ld.shared.f32 	%f1530, [_ZZ12main_kernel0E15PadInput_shared+1048];
	ld.shared.f32 	%f1531, [%r361+15104];
	fma.rn.f32 	%f1532, %f1530, %f1531, %f1529;
	ld.shared.f32 	%f1533, [_ZZ12main_kernel0E15PadInput_shared+1144];
	ld.shared.f32 	%f1534, [%r361+18176];
	fma.rn.f32 	%f1535, %f1533, %f1534, %f1532;
	fma.rn.f32 	%f1536, %f1530, %f1528, %f1506;
	fma.rn.f32 	%f1537, %f1533, %f1531, %f1536;
	ld.shared.f32 	%f1538, [_ZZ12main_kernel0E15PadInput_shared+1240];
	fma.rn.f32 	%f1539, %f1538, %f1534, %f1537;
	fma.rn.f32 	%f1540, %f1533, %f1528, %f1510;
	fma.rn.f32 	%f1541, %f1538, %f1531, %f1540;
	ld.shared.f32 	%f1542, [_ZZ12main_kernel0E15PadInput_shared+1336];
	fma.rn.f32 	%f1543, %f1542, %f1534, %f1541;
	fma.rn.f32 	%f1544, %f1538, %f1528, %f1514;
	fma.rn.f32 	%f1545, %f1542, %f1531, %f1544;
	ld.shared.f32 	%f1546, [_ZZ12main_kernel0E15PadInput_shared+1432];
	fma.rn.f32 	%f1547, %f1546, %f1534, %f1545;
	fma.rn.f32 	%f1548, %f1542, %f1528, %f1518;
	fma.rn.f32 	%f1549, %f1546, %f1531, %f1548;
	ld.shared.f32 	%f1550, [_ZZ12main_kernel0E15PadInput_shared+1528];
	fma.rn.f32 	%f1551, %f1550, %f1534, %f1549;
	fma.rn.f32 	%f1552, %f1546, %f1528, %f1522;
	fma.rn.f32 	%f1553, %f1550, %f1531, %f1552;
	ld.shared.f32 	%f1554, [_ZZ12main_kernel0E15PadInput_shared+1624];
	fma.rn.f32 	%f1555, %f1554, %f1534, %f1553;
	fma.rn.f32 	%f1556, %f1550, %f1528, %f1526;
	fma.rn.f32 	%f1557, %f1554, %f1531, %f1556;
	ld.shared.f32 	%f1558, [_ZZ12main_kernel0E15PadInput_shared+1720];
	fma.rn.f32 	%f1559, %f1558, %f1534, %f1557;
	ld.shared.f32 	%f1560, [_ZZ12main_kernel0E15PadInput_shared+956];
	ld.shared.f32 	%f1561, [%r361+12160];
	fma.rn.f32 	%f1562, %f1560, %f1561, %f1535;
	ld.shared.f32 	%f1563, [_ZZ12main_kernel0E15PadInput_shared+1052];
	ld.shared.f32 	%f1564, [%r361+15232];
	fma.rn.f32 	%f1565, %f1563, %f1564, %f1562;
	ld.shared.f32 	%f1566, [_ZZ12main_kernel0E15PadInput_shared+1148];
	ld.shared.f32 	%f1567, [%r361+18304];
	fma.rn.f32 	%f1568, %f1566, %f1567, %f1565;
	fma.rn.f32 	%f1569, %f1563, %f1561, %f1539;
	fma.rn.f32 	%f1570, %f1566, %f1564, %f1569;
	ld.shared.f32 	%f1571, [_ZZ12main_kernel0E15PadInput_shared+1244];
	fma.rn.f32 	%f1572, %f1571, %f1567, %f1570;
	fma.rn.f32 	%f1573, %f1566, %f1561, %f1543;
	fma.rn.f32 	%f1574, %f1571, %f1564, %f1573;
	ld.shared.f32 	%f1575, [_ZZ12main_kernel0E15PadInput_shared+1340];
	fma.rn.f32 	%f1576, %f1575, %f1567, %f1574;
	fma.rn.f32 	%f1577, %f1571, %f1561, %f1547;
	fma.rn.f32 	%f1578, %f1575, %f1564, %f1577;
	ld.shared.f32 	%f1579, [_ZZ12main_kernel0E15PadInput_shared+1436];
	fma.rn.f32 	%f1580, %f1579, %f1567, %f1578;
	fma.rn.f32 	%f1581, %f1575, %f1561, %f1551;
	fma.rn.f32 	%f1582, %f1579, %f1564, %f1581;
	ld.shared.f32 	%f1583, [_ZZ12main_kernel0E15PadInput_shared+1532];
	fma.rn.f32 	%f1584, %f1583, %f1567, %f1582;
	fma.rn.f32 	%f1585, %f1579, %f1561, %f1555;
	fma.rn.f32 	%f1586, %f1583, %f1564, %f1585;
	ld.shared.f32 	%f1587, [_ZZ12main_kernel0E15PadInput_shared+1628];
	fma.rn.f32 	%f1588, %f1587, %f1567, %f1586;
	fma.rn.f32 	%f1589, %f1583, %f1561, %f1559;
	fma.rn.f32 	%f1590, %f1587, %f1564, %f1589;
	ld.shared.f32 	%f1591, [_ZZ12main_kernel0E15PadInput_shared+1724];
	fma.rn.f32 	%f1592, %f1591, %f1567, %f1590;
	// begin inline asm
	cp.async.wait_group 1;
	// end inline asm
	bar.sync 	0;
	ld.shared.f32 	%f1593, [_ZZ12main_kernel0E15PadInput_shared+1728];
	ld.shared.f32 	%f1594, [%r361+18432];
	fma.rn.f32 	%f1595, %f1593, %f1594, %f1568;
	ld.shared.f32 	%f1596, [_ZZ12main_kernel0E15PadInput_shared+1824];
	ld.shared.f32 	%f1597, [%r361+21504];
	fma.rn.f32 	%f1598, %f1596, %f1597, %f1595;
	ld.shared.f32 	%f1599, [_ZZ12main_kernel0E15PadInput_shared+1920];
	ld.shared.f32 	%f1600, [%r361+24576];
	fma.rn.f32 	%f1601, %f1599, %f1600, %f1598;
	fma.rn.f32 	%f1602, %f1596, %f1594, %f1572;
	fma.rn.f32 	%f1603, %f1599, %f1597, %f1602;
	ld.shared.f32 	%f1604, [_ZZ12main_kernel0E15PadInput_shared+2016];
	fma.rn.f32 	%f1605, %f1604, %f1600, %f1603;
	fma.rn.f32 	%f1606, %f1599, %f1594, %f1576;
	fma.rn.f32 	%f1607, %f1604, %f1597, %f1606;
	ld.shared.f32 	%f1608, [_ZZ12main_kernel0E15PadInput_shared+2112];
	fma.rn.f32 	%f1609, %f1608, %f1600, %f1607;
	fma.rn.f32 	%f1610, %f1604, %f1594, %f1580;
	fma.rn.f32 	%f1611, %f1608, %f1597, %f1610;
	ld.shared.f32 	%f1612, [_ZZ12main_kernel0E15PadInput_shared+2208];
	fma.rn.f32 	%f1613, %f1612, %f1600, %f1611;
	fma.rn.f32 	%f1614, %f1608, %f1594, %f1584;
	fma.rn.f32 	%f1615, %f1612, %f1597, %f1614;
	ld.shared.f32 	%f1616, [_ZZ12main_kernel0E15PadInput_shared+2304];
	fma.rn.f32 	%f1617, %f1616, %f1600, %f1615;
	fma.rn.f32 	%f1618, %f1612, %f1594, %f1588;
	fma.rn.f32 	%f1619, %f1616, %f1597, %f1618;
	ld.shared.f32 	%f1620, [_ZZ12main_kernel0E15PadInput_shared+2400];
	fma.rn.f32 	%f1621, %f1620, %f1600, %f1619;
	fma.rn.f32 	%f1622, %f1616, %f1594, %f1592;
	fma.rn.f32 	%f1623, %f1620, %f1597, %f1622;
	ld.shared.f32 	%f1624, [_ZZ12main_kernel0E15PadInput_shared+2496];
	fma.rn.f32 	%f1625, %f1624, %f1600, %f1623;
	ld.shared.f32 	%f1626, [_ZZ12main_kernel0E15PadInput_shared+1732];
	ld.shared.f32 	%f1627, [%r361+18560];
	fma.rn.f32 	%f1628, %f1626, %f1627, %f1601;
	ld.shared.f32 	%f1629, [_ZZ12main_kernel0E15PadInput_shared+1828];
	ld.shared.f32 	%f1630, [%r361+21632];
	fma.rn.f32 	%f1631, %f1629, %f1630, %f1628;
	ld.shared.f32 	%f1632, [_ZZ12main_kernel0E15PadInput_shared+1924];
	ld.shared.f32 	%f1633, [%r361+24704];
	fma.rn.f32 	%f1634, %f1632, %f1633, %f1631;
	fma.rn.f32 	%f1635, %f1629, %f1627, %f1605;
	fma.rn.f32 	%f1636, %f1632, %f1630, %f1635;
	ld.shared.f32 	%f1637, [_ZZ12main_kernel0E15PadInput_shared+2020];
	fma.rn.f32 	%f1638, %f1637, %f1633, %f1636;
	fma.rn.f32 	%f1639, %f1632, %f1627, %f1609;
	fma.rn.f32 	%f1640, %f1637, %f1630, %f1639;
	ld.shared.f32 	%f1641, [_ZZ12main_kernel0E15PadInput_shared+2116];
	fma.rn.f32 	%f1642, %f1641, %f1633, %f1640;
	fma.rn.f32 	%f1643, %f1637, %f1627, %f1613;
	fma.rn.f32 	%f1644, %f1641, %f1630, %f1643;
	ld.shared.f32 	%f1645, [_ZZ12main_kernel0E15PadInput_shared+2212];
	fma.rn.f32 	%f1646, %f1645, %f1633, %f1644;
	fma.rn.f32 	%f1647, %f1641, %f1627, %f1617;
	fma.rn.f32 	%f1648, %f1645, %f1630, %f1647;
	ld.shared.f32 	%f1649, [_ZZ12main_kernel0E15PadInput_shared+2308];
	fma.rn.f32 	%f1650, %f1649, %f1633, %f1648;
	fma.rn.f32 	%f1651, %f1645, %f1627, %f1621;
	fma.rn.f32 	%f1652, %f1649, %f1630, %f1651;
	ld.shared.f32 	%f1653, [_ZZ12main_kernel0E15PadInput_shared+2404];
	fma.rn.f32 	%f1654, %f1653, %f1633, %f1652;
	fma.rn.f32 	%f1655, %f1649, %f1627, %f1625;
	fma.rn.f32 	%f1656, %f1653, %f1630, %f1655;
	ld.shared.f32 	%f1657, [_ZZ12main_kernel0E15PadInput_shared+2500];
	fma.rn.f32 	%f1658, %f1657, %f1633, %f1656;
	ld.shared.f32 	%f1659, [_ZZ12main_kernel0E15PadInput_shared+1736];
	ld.shared.f32 	%f1660, [%r361+18688];
	fma.rn.f32 	%f1661, %f1659, %f1660, %f1634;
	ld.shared.f32 	%f1662, [_ZZ12main_kernel0E15PadInput_shared+1832];
	ld.shared.f32 	%f1663, [%r361+21760];
	fma.rn.f32 	%f1664, %f1662, %f1663, %f1661;
	ld.shared.f32 	%f1665, [_ZZ12main_kernel0E15PadInput_shared+1928];
	ld.shared.f32 	%f1666, [%r361+24832];
	fma.rn.f32 	%f1667, %f1665, %f1666, %f1664;
	fma.rn.f32 	%f1668, %f1662, %f1660, %f1638;
	fma.rn.f32 	%f1669, %f1665, %f1663, %f1668;
	ld.shared.f32 	%f1670, [_ZZ12main_kernel0E15PadInput_shared+2024];
	fma.rn.f32 	%f1671, %f1670, %f1666, %f1669;
	fma.rn.f32 	%f1672, %f1665, %f1660, %f1642;
	fma.rn.f32 	%f1673, %f1670, %f1663, %f1672;
	ld.shared.f32 	%f1674, [_ZZ12main_kernel0E15PadInput_shared+2120];
	fma.rn.f32 	%f1675, %f1674, %f1666, %f1673;
	fma.rn.f32 	%f1676, %f1670, %f1660, %f1646;
	fma.rn.f32 	%f1677, %f1674, %f1663, %f1676;
	ld.shared.f32 	%f1678, [_ZZ12main_kernel0E15PadInput_shared+2216];
	fma.rn.f32 	%f1679, %f1678, %f1666, %f1677;
	fma.rn.f32 	%f1680, %f1674, %f1660, %f1650;
	fma.rn.f32 	%f1681, %f1678, %f1663, %f1680;
	ld.shared.f32 	%f1682, [_ZZ12main_kernel0E15PadInput_shared+2312];
	fma.rn.f32 	%f1683, %f1682, %f1666, %f1681;
	fma.rn.f32 	%f1684, %f1678, %f1660, %f1654;
	fma.rn.f32 	%f1685, %f1682, %f1663, %f1684;
	ld.shared.f32 	%f1686, [_ZZ12main_kernel0E15PadInput_shared+2408];
	fma.rn.f32 	%f1687, %f1686, %f1666, %f1685;
	fma.rn.f32 	%f1688, %f1682, %f1660, %f1658;
	fma.rn.f32 	%f1689, %f1686, %f1663, %f1688;
	ld.shared.f32 	%f1690, [_ZZ12main_kernel0E15PadInput_shared+2504];
	fma.rn.f32 	%f1691, %f1690, %f1666, %f1689;
	ld.shared.f32 	%f1692, [_ZZ12main_kernel0E15PadInput_shared+1740];
	ld.shared.f32 	%f1693, [%r361+18816];
	fma.rn.f32 	%f1694, %f1692, %f1693, %f1667;
	ld.shared.f32 	%f1695, [_ZZ12main_kernel0E15PadInput_shared+1836];
	ld.shared.f32 	%f1696, [%r361+21888];
	fma.rn.f32 	%f1697, %f1695, %f1696, %f1694;
	ld.shared.f32 	%f1698, [_ZZ12main_kernel0E15PadInput_shared+1932];
	ld.shared.f32 	%f1699, [%r361+24960];
	fma.rn.f32 	%f1700, %f1698, %f1699, %f1697;
	fma.rn.f32 	%f1701, %f1695, %f1693, %f1671;
	fma.rn.f32 	%f1702, %f1698, %f1696, %f1701;
	ld.shared.f32 	%f1703, [_ZZ12main_kernel0E15PadInput_shared+2028];
	fma.rn.f32 	%f1704, %f1703, %f1699, %f1702;
	fma.rn.f32 	%f1705, %f1698, %f1693, %f1675;
	fma.rn.f32 	%f1706, %f1703, %f1696, %f1705;
	ld.shared.f32 	%f1707, [_ZZ12main_kernel0E15PadInput_shared+2124];
	fma.rn.f32 	%f1708, %f1707, %f1699, %f1706;
	fma.rn.f32 	%f1709, %f1703, %f1693, %f1679;
	fma.rn.f32 	%f1710, %f1707, %f1696, %f1709;
	ld.shared.f32 	%f1711, [_ZZ12main_kernel0E15PadInput_shared+2220];
	fma.rn.f32 	%f1712, %f1711, %f1699, %f1710;
	fma.rn.f32 	%f1713, %f1707, %f1693, %f1683;
	fma.rn.f32 	%f1714, %f1711, %f1696, %f1713;
	ld.shared.f32 	%f1715, [_ZZ12main_kernel0E15PadInput_shared+2316];
	fma.rn.f32 	%f1716, %f1715, %f1699, %f1714;
	fma.rn.f32 	%f1717, %f1711, %f1693, %f1687;
	fma.rn.f32 	%f1718, %f1715, %f1696, %f1717;
	ld.shared.f32 	%f1719, [_ZZ12main_kernel0E15PadInput_shared+2412];
	fma.rn.f32 	%f1720, %f1719, %f1699, %f1718;
	fma.rn.f32 	%f1721, %f1715, %f1693, %f1691;
	fma.rn.f32 	%f1722, %f1719, %f1696, %f1721;
	ld.shared.f32 	%f1723, [_ZZ12main_kernel0E15PadInput_shared+2508];
	fma.rn.f32 	%f1724, %f1723, %f1699, %f1722;
	ld.shared.f32 	%f1725, [_ZZ12main_kernel0E15PadInput_shared+1744];
	ld.shared.f32 	%f1726, [%r361+18944];
	fma.rn.f32 	%f1727, %f1725, %f1726, %f1700;
	ld.shared.f32 	%f1728, [_ZZ12main_kernel0E15PadInput_shared+1840];
	ld.shared.f32 	%f1729, [%r361+22016];
	fma.rn.f32 	%f1730, %f1728, %f1729, %f1727;
	ld.shared.f32 	%f1731, [_ZZ12main_kernel0E15PadInput_shared+1936];
	ld.shared.f32 	%f1732, [%r361+25088];
	fma.rn.f32 	%f1733, %f1731, %f1732, %f1730;
	fma.rn.f32 	%f1734, %f1728, %f1726, %f1704;
	fma.rn.f32 	%f1735, %f1731, %f1729, %f1734;
	ld.shared.f32 	%f1736, [_ZZ12main_kernel0E15PadInput_shared+2032];
	fma.rn.f32 	%f1737, %f1736, %f1732, %f1735;
	fma.rn.f32 	%f1738, %f1731, %f1726, %f1708;
	fma.rn.f32 	%f1739, %f1736, %f1729, %f1738;
	ld.shared.f32 	%f1740, [_ZZ12main_kernel0E15PadInput_shared+2128];
	fma.rn.f32 	%f1741, %f1740, %f1732, %f1739;
	fma.rn.f32 	%f1742, %f1736, %f1726, %f1712;
	fma.rn.f32 	%f1743, %f1740, %f1729, %f1742;
	ld.shared.f32 	%f1744, [_ZZ12main_kernel0E15PadInput_shared+2224];
	fma.rn.f32 	%f1745, %f1744, %f1732, %f1743;
	fma.rn.f32 	%f1746, %f1740, %f1726, %f1716;
	fma.rn.f32 	%f1747, %f1744, %f1729, %f1746;
	ld.shared.f32 	%f1748, [_ZZ12main_kernel0E15PadInput_shared+2320];
	fma.rn.f32 	%f1749, %f1748, %f1732, %f1747;
	fma.rn.f32 	%f1750, %f1744, %f1726, %f1720;
	fma.rn.f32 	%f1751, %f1748, %f1729, %f1750;
	ld.shared.f32 	%f1752, [_ZZ12main_kernel0E15PadInput_shared+2416];
	fma.rn.f32 	%f1753, %f1752, %f1732, %f1751;
	fma.rn.f32 	%f1754, %f1748, %f1726, %f1724;
	fma.rn.f32 	%f1755, %f1752, %f1729, %f1754;
	ld.shared.f32 	%f1756, [_ZZ12main_kernel0E15PadInput_shared+2512];
	fma.rn.f32 	%f1757, %f1756, %f1732, %f1755;
	ld.shared.f32 	%f1758, [_ZZ12main_kernel0E15PadInput_shared+1748];
	ld.shared.f32 	%f1759, [%r361+19072];
	fma.rn.f32 	%f1760, %f1758, %f1759, %f1733;
	ld.shared.f32 	%f1761, [_ZZ12main_kernel0E15PadInput_shared+1844];
	ld.shared.f32 	%f1762, [%r361+22144];
	fma.rn.f32 	%f1763, %f1761, %f1762, %f1760;
	ld.shared.f32 	%f1764, [_ZZ12main_kernel0E15PadInput_shared+1940];
	ld.shared.f32 	%f1765, [%r361+25216];
	fma.rn.f32 	%f1766, %f1764, %f1765, %f1763;
	fma.rn.f32 	%f1767, %f1761, %f1759, %f1737;
	fma.rn.f32 	%f1768, %f1764, %f1762, %f1767;
	ld.shared.f32 	%f1769, [_ZZ12main_kernel0E15PadInput_shared+2036];
	fma.rn.f32 	%f1770, %f1769, %f1765, %f1768;
	fma.rn.f32 	%f1771, %f1764, %f1759, %f1741;
	fma.rn.f32 	%f1772, %f1769, %f1762, %f1771;
	ld.shared.f32 	%f1773, [_ZZ12main_kernel0E15PadInput_shared+2132];
	fma.rn.f32 	%f1774, %f1773, %f1765, %f1772;
	fma.rn.f32 	%f1775, %f1769, %f1759, %f1745;
	fma.rn.f32 	%f1776, %f1773, %f1762, %f1775;
	ld.shared.f32 	%f1777, [_ZZ12main_kernel0E15PadInput_shared+2228];
	fma.rn.f32 	%f1778, %f1777, %f1765, %f1776;
	fma.rn.f32 	%f1779, %f1773, %f1759, %f1749;
	fma.rn.f32 	%f1780, %f1777, %f1762, %f1779;
	ld.shared.f32 	%f1781, [_ZZ12main_kernel0E15PadInput_shared+2324];
	fma.rn.f32 	%f1782, %f1781, %f1765, %f1780;
	fma.rn.f32 	%f1783, %f1777, %f1759, %f1753;
	fma.rn.f32 	%f1784, %f1781, %f1762, %f1783;
	ld.shared.f32 	%f1785, [_ZZ12main_kernel0E15PadInput_shared+2420];
	fma.rn.f32 	%f1786, %f1785, %f1765, %f1784;
	fma.rn.f32 	%f1787, %f1781, %f1759, %f1757;
	fma.rn.f32 	%f1788, %f1785, %f1762, %f1787;
	ld.shared.f32 	%f1789, [_ZZ12main_kernel0E15PadInput_shared+2516];
	fma.rn.f32 	%f1790, %f1789, %f1765, %f1788;
	ld.shared.f32 	%f1791, [_ZZ12main_kernel0E15PadInput_shared+1752];
	ld.shared.f32 	%f1792, [%r361+19200];
	fma.rn.f32 	%f1793, %f1791, %f1792, %f1766;
	ld.shared.f32 	%f1794, [_ZZ12main_kernel0E15PadInput_shared+1848];
	ld.shared.f32 	%f1795, [%r361+22272];
	fma.rn.f32 	%f1796, %f1794, %f1795, %f1793;
	ld.shared.f32 	%f1797, [_ZZ12main_kernel0E15PadInput_shared+1944];
	ld.shared.f32 	%f1798, [%r361+25344];
	fma.rn.f32 	%f1799, %f1797, %f1798, %f1796;
	fma.rn.f32 	%f1800, %f1794, %f1792, %f1770;
	fma.rn.f32 	%f1801, %f1797, %f1795, %f1800;
	ld.shared.f32 	%f1802, [_ZZ12main_kernel0E15PadInput_shared+2040];
	fma.rn.f32 	%f1803, %f1802, %f1798, %f1801;
	fma.rn.f32 	%f1804, %f1797, %f1792, %f1774;
	fma.rn.f32 	%f1805, %f1802, %f1795, %f1804;
	ld.shared.f32 	%f1806, [_ZZ12main_kernel0E15PadInput_shared+2136];
	fma.rn.f32 	%f1807, %f1806, %f1798, %f1805;
	fma.rn.f32 	%f1808, %f1802, %f1792, %f1778;
	fma.rn.f32 	%f1809, %f1806, %f1795, %f1808;
	ld.shared.f32 	%f1810, [_ZZ12main_kernel0E15PadInput_shared+2232];
	fma.rn.f32 	%f1811, %f1810, %f1798, %f1809;
	fma.rn.f32 	%f1812, %f1806, %f1792, %f1782;
	fma.rn.f32 	%f1813, %f1810, %f1795, %f1812;
	ld.shared.f32 	%f1814, [_ZZ12main_kernel0E15PadInput_shared+2328];
	fma.rn.f32 	%f1815, %f1814, %f1798, %f1813;
	fma.rn.f32 	%f1816, %f1810, %f1792, %f1786;
	fma.rn.f32 	%f1817, %f1814, %f1795, %f1816;
	ld.shared.f32 	%f1818, [_ZZ12main_kernel0E15PadInput_shared+2424];
	fma.rn.f32 	%f1819, %f1818, %f1798, %f1817;
	fma.rn.f32 	%f1820, %f1814, %f1792, %f1790;
	fma.rn.f32 	%f1821, %f1818, %f1795, %f1820;
	ld.shared.f32 	%f1822, [_ZZ12main_kernel0E15PadInput_shared+2520];
	fma.rn.f32 	%f1823, %f1822, %f1798, %f1821;
	ld.shared.f32 	%f1824, [_ZZ12main_kernel0E15PadInput_shared+1756];
	ld.shared.f32 	%f1825, [%r361+19328];
	fma.rn.f32 	%f1826, %f1824, %f1825, %f1799;
	ld.shared.f32 	%f1827, [_ZZ12main_kernel0E15PadInput_shared+1852];
	ld.shared.f32 	%f1828, [%r361+22400];
	fma.rn.f32 	%f1829, %f1827, %f1828, %f1826;
	ld.shared.f32 	%f1830, [_ZZ12main_kernel0E15PadInput_shared+1948];
	ld.shared.f32 	%f1831, [%r361+25472];
	fma.rn.f32 	%f1832, %f1830, %f1831, %f1829;
	fma.rn.f32 	%f1833, %f1827, %f1825, %f1803;
	fma.rn.f32 	%f1834, %f1830, %f1828, %f1833;
	ld.shared.f32 	%f1835, [_ZZ12main_kernel0E15PadInput_shared+2044];
	fma.rn.f32 	%f1836, %f1835, %f1831, %f1834;
	fma.rn.f32 	%f1837, %f1830, %f1825, %f1807;
	fma.rn.f32 	%f1838, %f1835, %f1828, %f1837;
	ld.shared.f32 	%f1839, [_ZZ12main_kernel0E15PadInput_shared+2140];
	fma.rn.f32 	%f1840, %f1839, %f1831, %f1838;
	fma.rn.f32 	%f1841, %f1835, %f1825, %f1811;
	fma.rn.f32 	%f1842, %f1839, %f1828, %f1841;
	ld.shared.f32 	%f1843, [_ZZ12main_kernel0E15PadInput_shared+2236];
	fma.rn.f32 	%f1844, %f1843, %f1831, %f1842;
	fma.rn.f32 	%f1845, %f1839, %f1825, %f1815;
	fma.rn.f32 	%f1846, %f1843, %f1828, %f1845;
	ld.shared.f32 	%f1847, [_ZZ12main_kernel0E15PadInput_shared+2332];
	fma.rn.f32 	%f1848, %f1847, %f1831, %f1846;
	fma.rn.f32 	%f1849, %f1843, %f1825, %f1819;
	fma.rn.f32 	%f1850, %f1847, %f1828, %f1849;
	ld.shared.f32 	%f1851, [_ZZ12main_kernel0E15PadInput_shared+2428];
	fma.rn.f32 	%f1852, %f1851, %f1831, %f1850;
	fma.rn.f32 	%f1853, %f1847, %f1825, %f1823;
	fma.rn.f32 	%f1854, %f1851, %f1828, %f1853;
	ld.shared.f32 	%f1855, [_ZZ12main_kernel0E15PadInput_shared+2524];
	fma.rn.f32 	%f1856, %f1855, %f1831, %f1854;
	ld.shared.f32 	%f1857, [_ZZ12main_kernel0E15PadInput_shared+1760];
	ld.shared.f32 	%f1858, [%r361+19456];
	fma.rn.f32 	%f1859, %f1857, %f1858, %f1832;
	ld.shared.f32 	%f1860, [_ZZ12main_kernel0E15PadInput_shared+1856];
	ld.shared.f32 	%f1861, [%r361+22528];
	fma.rn.f32 	%f1862, %f1860, %f1861, %f1859;
	ld.shared.f32 	%f1863, [_ZZ12main_kernel0E15PadInput_shared+1952];
	ld.shared.f32 	%f1864, [%r361+25600];
	fma.rn.f32 	%f1865, %f1863, %f1864, %f1862;
	fma.rn.f32 	%f1866, %f1860, %f1858, %f1836;
	fma.rn.f32 	%f1867, %f1863, %f1861, %f1866;
	ld.shared.f32 	%f1868, [_ZZ12main_kernel0E15PadInput_shared+2048];
	fma.rn.f32 	%f1869, %f1868, %f1864, %f1867;
	fma.rn.f32 	%f1870, %f1863, %f1858, %f1840;
	fma.rn.f32 	%f1871, %f1868, %f1861, %f1870;
	ld.shared.f32 	%f1872, [_ZZ12main_kernel0E15PadInput_shared+2144];
	fma.rn.f32 	%f1873, %f1872, %f1864, %f1871;
	fma.rn.f32 	%f1874, %f1868, %f1858, %f1844;
	fma.rn.f32 	%f1875, %f1872, %f1861, %f1874;
	ld.shared.f32 	%f1876, [_ZZ12main_kernel0E15PadInput_shared+2240];
	fma.rn.f32 	%f1877, %f1876, %f1864, %f1875;
	fma.rn.f32 	%f1878, %f1872, %f1858, %f1848;
	fma.rn.f32 	%f1879, %f1876, %f1861, %f1878;
	ld.shared.f32 	%f1880, [_ZZ12main_kernel0E15PadInput_shared+2336];
	fma.rn.f32 	%f1881, %f1880, %f1864, %f1879;
	fma.rn.f32 	%f1882, %f1876, %f1858, %f1852;
	fma.rn.f32 	%f1883, %f1880, %f1861, %f1882;
	ld.shared.f32 	%f1884, [_ZZ12main_kernel0E15PadInput_shared+2432];
	fma.rn.f32 	%f1885, %f1884, %f1864, %f1883;
	fma.rn.f32 	%f1886, %f1880, %f1858, %f1856;
	fma.rn.f32 	%f1887, %f1884, %f1861, %f1886;
	ld.shared.f32 	%f1888, [_ZZ12main_kernel0E15PadInput_shared+2528];
	fma.rn.f32 	%f1889, %f1888, %f1864, %f1887;
	ld.shared.f32 	%f1890, [_ZZ12main_kernel0E15PadInput_shared+1764];
	ld.shared.f32 	%f1891, [%r361+19584];
	fma.rn.f32 	%f1892, %f1890, %f1891, %f1865;
	ld.shared.f32 	%f1893, [_ZZ12main_kernel0E15PadInput_shared+1860];
	ld.shared.f32 	%f1894, [%r361+22656];
	fma.rn.f32 	%f1895, %f1893, %f1894, %f1892;
	ld.shared.f32 	%f1896, [_ZZ12main_kernel0E15PadInput_shared+1956];
	ld.shared.f32 	%f1897, [%r361+25728];
	fma.rn.f32 	%f1898, %f1896, %f1897, %f1895;
	fma.rn.f32 	%f1899, %f1893, %f1891, %f1869;
	fma.rn.f32 	%f1900, %f1896, %f1894, %f1899;
	ld.shared.f32 	%f1901, [_ZZ12main_kernel0E15PadInput_shared+2052];
	fma.rn.f32 	%f1902, %f1901, %f1897, %f1900;
	fma.rn.f32 	%f1903, %f1896, %f1891, %f1873;
	fma.rn.f32 	%f1904, %f1901, %f1894, %f1903;
	ld.shared.f32 	%f1905, [_ZZ12main_kernel0E15PadInput_shared+2148];
	fma.rn.f32 	%f1906, %f1905, %f1897, %f1904;
	fma.rn.f32 	%f1907, %f1901, %f1891, %f1877;
	fma.rn.f32 	%f1908, %f1905, %f1894, %f1907;
	ld.shared.f32 	%f1909, [_ZZ12main_kernel0E15PadInput_shared+2244];
	fma.rn.f32 	%f1910, %f1909, %f1897, %f1908;
	fma.rn.f32 	%f1911, %f1905, %f1891, %f1881;
	fma.rn.f32 	%f1912, %f1909, %f1894, %f1911;
	ld.shared.f32 	%f1913, [_ZZ12main_kernel0E15PadInput_shared+2340];
	fma.rn.f32 	%f1914, %f1913, %f1897, %f1912;
	fma.rn.f32 	%f1915, %f1909, %f1891, %f1885;
	fma.rn.f32 	%f1916, %f1913, %f1894, %f1915;
	ld.shared.f32 	%f1917, [_ZZ12main_kernel0E15PadInput_shared+2436];
	fma.rn.f32 	%f1918, %f1917, %f1897, %f1916;
	fma.rn.f32 	%f1919, %f1913, %f1891, %f1889;
	fma.rn.f32 	%f1920, %f1917, %f1894, %f1919;
	ld.shared.f32 	%f1921, [_ZZ12main_kernel0E15PadInput_shared+2532];
	fma.rn.f32 	%f1922, %f1921, %f1897, %f1920;
	ld.shared.f32 	%f1923, [_ZZ12main_kernel0E15PadInput_shared+1768];
	ld.shared.f32 	%f1924, [%r361+19712];
	fma.rn.f32 	%f1925, %f1923, %f1924, %f1898;
	ld.shared.f32 	%f1926, [_ZZ12main_kernel0E15PadInput_shared+1864];
	ld.shared.f32 	%f1927, [%r361+22784];
	fma.rn.f32 	%f1928, %f1926, %f1927, %f1925;
	ld.shared.f32 	%f1929, [_ZZ12main_kernel0E15PadInput_shared+1960];
	ld.shared.f32 	%f1930, [%r361+25856];
	fma.rn.f32 	%f1931, %f1929, %f1930, %f1928;
	fma.rn.f32 	%f1932, %f1926, %f1924, %f1902;
	fma.rn.f32 	%f1933, %f1929, %f1927, %f1932;
	ld.shared.f32 	%f1934, [_ZZ12main_kernel0E15PadInput_shared+2056];
	fma.rn.f32 	%f1935, %f1934, %f1930, %f1933;
	fma.rn.f32 	%f1936, %f1929, %f1924, %f1906;
	fma.rn.f32 	%f1937, %f1934, %f1927, %f1936;
	ld.shared.f32 	%f1938, [_ZZ12main_kernel0E15PadInput_shared+2152];
	fma.rn.f32 	%f1939, %f1938, %f1930, %f1937;
	fma.rn.f32 	%f1940, %f1934, %f1924, %f1910;
	fma.rn.f32 	%f1941, %f1938, %f1927, %f1940;
	ld.shared.f32 	%f1942, [_ZZ12main_kernel0E15PadInput_shared+2248];
	fma.rn.f32 	%f1943, %f1942, %f1930, %f1941;
	fma.rn.f32 	%f1944, %f1938, %f1924, %f1914;
	fma.rn.f32 	%f1945, %f1942, %f1927, %f1944;
	ld.shared.f32 	%f1946, [_ZZ12main_kernel0E15PadInput_shared+2344];
	fma.rn.f32 	%f1947, %f1946, %f1930, %f1945;
	fma.rn.f32 	%f1948, %f1942, %f1924, %f1918;
	fma.rn.f32 	%f1949, %f1946, %f1927, %f1948;
	ld.shared.f32 	%f1950, [_ZZ12main_kernel0E15PadInput_shared+2440];
	fma.rn.f32 	%f1951, %f1950, %f1930, %f1949;
	fma.rn.f32 	%f1952, %f1946, %f1924, %f1922;
	fma.rn.f32 	%f1953, %f1950, %f1927, %f1952;
	ld.shared.f32 	%f1954, [_ZZ12main_kernel0E15PadInput_shared+2536];
	fma.rn.f32 	%f1955, %f1954, %f1930, %f1953;
	ld.shared.f32 	%f1956, [_ZZ12main_kernel0E15PadInput_shared+1772];
	ld.shared.f32 	%f1957, [%r361+19840];
	fma.rn.f32 	%f1958, %f1956, %f1957, %f1931;
	ld.shared.f32 	%f1959, [_ZZ12main_kernel0E15PadInput_shared+1868];
	ld.shared.f32 	%f1960, [%r361+22912];
	fma.rn.f32 	%f1961, %f1959, %f1960, %f1958;
	ld.shared.f32 	%f1962, [_ZZ12main_kernel0E15PadInput_shared+1964];
	ld.shared.f32 	%f1963, [%r361+25984];
	fma.rn.f32 	%f1964, %f1962, %f1963, %f1961;
	fma.rn.f32 	%f1965, %f1959, %f1957, %f1935;
	fma.rn.f32 	%f1966, %f1962, %f1960, %f1965;
	ld.shared.f32 	%f1967, [_ZZ12main_kernel0E15PadInput_shared+2060];
	fma.rn.f32 	%f1968, %f1967, %f1963, %f1966;
	fma.rn.f32 	%f1969, %f1962, %f1957, %f1939;
	fma.rn.f32 	%f1970, %f1967, %f1960, %f1969;
	ld.shared.f32 	%f1971, [_ZZ12main_kernel0E15PadInput_shared+2156];
	fma.rn.f32 	%f1972, %f1971, %f1963, %f1970;
	fma.rn.f32 	%f1973, %f1967, %f1957, %f1943;
	fma.rn.f32 	%f1974, %f1971, %f1960, %f1973;
	ld.shared.f32 	%f1975, [_ZZ12main_kernel0E15PadInput_shared+2252];
	fma.rn.f32 	%f1976, %f1975, %f1963, %f1974;
	fma.rn.f32 	%f1977, %f1971, %f1957, %f1947;
	fma.rn.f32 	%f1978, %f1975, %f1960, %f1977;
	ld.shared.f32 	%f1979, [_ZZ12main_kernel0E15PadInput_shared+2348];
	fma.rn.f32 	%f1980, %f1979, %f1963, %f1978;
	fma.rn.f32 	%f1981, %f1975, %f1957, %f1951;
	fma.rn.f32 	%f1982, %f1979, %f1960, %f1981;
	ld.shared.f32 	%f1983, [_ZZ12main_kernel0E15PadInput_shared+2444];
	fma.rn.f32 	%f1984, %f1983, %f1963, %f1982;
	fma.rn.f32 	%f1985, %f1979, %f1957, %f1955;
	fma.rn.f32 	%f1986, %f1983, %f1960, %f1985;
	ld.shared.f32 	%f1987, [_ZZ12main_kernel0E15PadInput_shared+2540];
	fma.rn.f32 	%f1988, %f1987, %f1963, %f1986;
	ld.shared.f32 	%f1989, [_ZZ12main_kernel0E15PadInput_shared+1776];
	ld.shared.f32 	%f1990, [%r361+19968];
	fma.rn.f32 	%f1991, %f1989, %f1990, %f1964;
	ld.shared.f32 	%f1992, [_ZZ12main_kernel0E15PadInput_shared+1872];
	ld.shared.f32 	%f1993, [%r361+23040];
	fma.rn.f32 	%f1994, %f1992, %f1993, %f1991;
	ld.shared.f32 	%f1995, [_ZZ12main_kernel0E15PadInput_shared+1968];
	ld.shared.f32 	%f1996, [%r361+26112];
	fma.rn.f32 	%f1997, %f1995, %f1996, %f1994;
	fma.rn.f32 	%f1998, %f1992, %f1990, %f1968;
	fma.rn.f32 	%f1999, %f1995, %f1993, %f1998;
	ld.shared.f32 	%f2000, [_ZZ12main_kernel0E15PadInput_shared+2064];
	fma.rn.f32 	%f2001, %f2000, %f1996, %f1999;
	fma.rn.f32 	%f2002, %f1995, %f1990, %f1972;
	fma.rn.f32 	%f2003, %f2000, %f1993, %f2002;
	ld.shared.f32 	%f2004, [_ZZ12main_kernel0E15PadInput_shared+2160];
	fma.rn.f32 	%f2005, %f2004, %f1996, %f2003;
	fma.rn.f32 	%f2006, %f2000, %f1990, %f1976;
	fma.rn.f32 	%f2007, %f2004, %f1993, %f2006;
	ld.shared.f32 	%f2008, [_ZZ12main_kernel0E15PadInput_shared+2256];
	fma.rn.f32 	%f2009, %f2008, %f1996, %f2007;
	fma.rn.f32 	%f2010, %f2004, %f1990, %f1980;
	fma.rn.f32 	%f2011, %f2008, %f1993, %f2010;
	ld.shared.f32 	%f2012, [_ZZ12main_kernel0E15PadInput_shared+2352];
	fma.rn.f32 	%f2013, %f2012, %f1996, %f2011;
	fma.rn.f32 	%f2014, %f2008, %f1990, %f1984;
	fma.rn.f32 	%f2015, %f2012, %f1993, %f2014;
	ld.shared.f32 	%f2016, [_ZZ12main_kernel0E15PadInput_shared+2448];
	fma.rn.f32 	%f2017, %f2016, %f1996, %f2015;
	fma.rn.f32 	%f2018, %f2012, %f1990, %f1988;
	fma.rn.f32 	%f2019, %f2016, %f1993, %f2018;
	ld.shared.f32 	%f2020, [_ZZ12main_kernel0E15PadInput_shared+2544];
	fma.rn.f32 	%f2021, %f2020, %f1996, %f2019;
	ld.shared.f32 	%f2022, [_ZZ12main_kernel0E15PadInput_shared+1780];
	ld.shared.f32 	%f2023, [%r361+20096];
	fma.rn.f32 	%f2024, %f2022, %f2023, %f1997;
	ld.shared.f32 	%f2025, [_ZZ12main_kernel0E15PadInput_shared+1876];
	ld.shared.f32 	%f2026, [%r361+23168];
	fma.rn.f32 	%f2027, %f2025, %f2026, %f2024;
	ld.shared.f32 	%f2028, [_ZZ12main_kernel0E15PadInput_shared+1972];
	ld.shared.f32 	%f2029, [%r361+26240];
	fma.rn.f32 	%f2030, %f2028, %f2029, %f2027;
	fma.rn.f32 	%f2031, %f2025, %f2023, %f2001;
	fma.rn.f32 	%f2032, %f2028, %f2026, %f2031;
	ld.shared.f32 	%f2033, [_ZZ12main_kernel0E15PadInput_shared+2068];
	fma.rn.f32 	%f2034, %f2033, %f2029, %f2032;
	fma.rn.f32 	%f2035, %f2028, %f2023, %f2005;
	fma.rn.f32 	%f2036, %f2033, %f2026, %f2035;
	ld.shared.f32 	%f2037, [_ZZ12main_kernel0E15PadInput_shared+2164];
	fma.rn.f32 	%f2038, %f2037, %f2029, %f2036;
	fma.rn.f32 	%f2039, %f2033, %f2023, %f2009;
	fma.rn.f32 	%f2040, %f2037, %f2026, %f2039;
	ld.shared.f32 	%f2041, [_ZZ12main_kernel0E15PadInput_shared+2260];
	fma.rn.f32 	%f2042, %f2041, %f2029, %f2040;
	fma.rn.f32 	%f2043, %f2037, %f2023, %f2013;
	fma.rn.f32 	%f2044, %f2041, %f2026, %f2043;
	ld.shared.f32 	%f2045, [_ZZ12main_kernel0E15PadInput_shared+2356];
	fma.rn.f32 	%f2046, %f2045, %f2029, %f2044;
	fma.rn.f32 	%f2047, %f2041, %f2023, %f2017;
	fma.rn.f32 	%f2048, %f2045, %f2026, %f2047;
	ld.shared.f32 	%f2049, [_ZZ12main_kernel0E15PadInput_shared+2452];
	fma.rn.f32 	%f2050, %f2049, %f2029, %f2048;
	fma.rn.f32 	%f2051, %f2045, %f2023, %f2021;
	fma.rn.f32 	%f2052, %f2049, %f2026, %f2051;
	ld.shared.f32 	%f2053, [_ZZ12main_kernel0E15PadInput_shared+2548];
	fma.rn.f32 	%f2054, %f2053, %f2029, %f2052;
	ld.shared.f32 	%f2055, [_ZZ12main_kernel0E15PadInput_shared+1784];
	ld.shared.f32 	%f2056, [%r361+20224];
	fma.rn.f32 	%f2057, %f2055, %f2056, %f2030;
	ld.shared.f32 	%f2058, [_ZZ12main_kernel0E15PadInput_shared+1880];
	ld.shared.f32 	%f2059, [%r361+23296];
	fma.rn.f32 	%f2060, %f2058, %f2059, %f2057;
	ld.shared.f32 	%f2061, [_ZZ12main_kernel0E15PadInput_shared+1976];
	ld.shared.f32 	%f2062, [%r361+26368];
	fma.rn.f32 	%f2063, %f2061, %f2062, %f2060;
	fma.rn.f32 	%f2064, %f2058, %f2056, %f2034;
	fma.rn.f32 	%f2065, %f2061, %f2059, %f2064;
	ld.shared.f32 	%f2066, [_ZZ12main_kernel0E15PadInput_shared+2072];
	fma.rn.f32 	%f2067, %f2066, %f2062, %f2065;
	fma.rn.f32 	%f2068, %f2061, %f2056, %f2038;
	fma.rn.f32 	%f2069, %f2066, %f2059, %f2068;
	ld.shared.f32 	%f2070, [_ZZ12main_kernel0E15PadInput_shared+2168];
	fma.rn.f32 	%f2071, %f2070, %f2062, %f2069;
	fma.rn.f32 	%f2072, %f2066, %f2056, %f2042;
	fma.rn.f32 	%f2073, %f2070, %f2059, %f2072;
	ld.shared.f32 	%f2074, [_ZZ12main_kernel0E15PadInput_shared+2264];
	fma.rn.f32 	%f2075, %f2074, %f2062, %f2073;
	fma.rn.f32 	%f2076, %f2070, %f2056, %f2046;
	fma.rn.f32 	%f2077, %f2074, %f2059, %f2076;
	ld.shared.f32 	%f2078, [_ZZ12main_kernel0E15PadInput_shared+2360];
	fma.rn.f32 	%f2079, %f2078, %f2062, %f2077;
	fma.rn.f32 	%f2080, %f2074, %f2056, %f2050;
	fma.rn.f32 	%f2081, %f2078, %f2059, %f2080;
	ld.shared.f32 	%f2082, [_ZZ12main_kernel0E15PadInput_shared+2456];
	fma.rn.f32 	%f2083, %f2082, %f2062, %f2081;
	fma.rn.f32 	%f2084, %f2078, %f2056, %f2054;
	fma.rn.f32 	%f2085, %f2082, %f2059, %f2084;
	ld.shared.f32 	%f2086, [_ZZ12main_kernel0E15PadInput_shared+2552];
	fma.rn.f32 	%f2087, %f2086, %f2062, %f2085;
	ld.shared.f32 	%f2088, [_ZZ12main_kernel0E15PadInput_shared+1788];
	ld.shared.f32 	%f2089, [%r361+20352];
	fma.rn.f32 	%f2090, %f2088, %f2089, %f2063;
	ld.shared.f32 	%f2091, [_ZZ12main_kernel0E15PadInput_shared+1884];
	ld.shared.f32 	%f2092, [%r361+23424];
	fma.rn.f32 	%f2093, %f2091, %f2092, %f2090;
	ld.shared.f32 	%f2094, [_ZZ12main_kernel0E15PadInput_shared+1980];
	ld.shared.f32 	%f2095, [%r361+26496];
	fma.rn.f32 	%f2096, %f2094, %f2095, %f2093;
	fma.rn.f32 	%f2097, %f2091, %f2089, %f2067;
	fma.rn.f32 	%f2098, %f2094, %f2092, %f2097;
	ld.shared.f32 	%f2099, [_ZZ12main_kernel0E15PadInput_shared+2076];
	fma.rn.f32 	%f2100, %f2099, %f2095, %f2098;
	fma.rn.f32 	%f2101, %f2094, %f2089, %f2071;
	fma.rn.f32 	%f2102, %f2099, %f2092, %f2101;
	ld.shared.f32 	%f2103, [_ZZ12main_kernel0E15PadInput_shared+2172];
	fma.rn.f32 	%f2104, %f2103, %f2095, %f2102;
	fma.rn.f32 	%f2105, %f2099, %f2089, %f2075;
	fma.rn.f32 	%f2106, %f2103, %f2092, %f2105;
	ld.shared.f32 	%f2107, [_ZZ12main_kernel0E15PadInput_shared+2268];
	fma.rn.f32 	%f2108, %f2107, %f2095, %f2106;
	fma.rn.f32 	%f2109, %f2103, %f2089, %f2079;
	fma.rn.f32 	%f2110, %f2107, %f2092, %f2109;
	ld.shared.f32 	%f2111, [_ZZ12main_kernel0E15PadInput_shared+2364];
	fma.rn.f32 	%f2112, %f2111, %f2095, %f2110;
	fma.rn.f32 	%f2113, %f2107, %f2089, %f2083;
	fma.rn.f32 	%f2114, %f2111, %f2092, %f2113;
	ld.shared.f32 	%f2115, [_ZZ12main_kernel0E15PadInput_shared+2460];
	fma.rn.f32 	%f2116, %f2115, %f2095, %f2114;
	fma.rn.f32 	%f2117, %f2111, %f2089, %f2087;
	fma.rn.f32 	%f2118, %f2115, %f2092, %f2117;
	ld.shared.f32 	%f2119, [_ZZ12main_kernel0E15PadInput_shared+2556];
	fma.rn.f32 	%f2120, %f2119, %f2095, %f2118;
	ld.shared.f32 	%f2121, [_ZZ12main_kernel0E15PadInput_shared+1792];
	ld.shared.f32 	%f2122, [%r361+20480];
	fma.rn.f32 	%f2123, %f2121, %f2122, %f2096;
	ld.shared.f32 	%f2124, [_ZZ12main_kernel0E15PadInput_shared+1888];
	ld.shared.f32 	%f2125, [%r361+23552];
	fma.rn.f32 	%f2126, %f2124, %f2125, %f2123;
	ld.shared.f32 	%f2127, [_ZZ12main_kernel0E15PadInput_shared+1984];
	ld.shared.f32 	%f2128, [%r361+26624];
	fma.rn.f32 	%f2129, %f2127, %f2128, %f2126;
	fma.rn.f32 	%f2130, %f2124, %f2122, %f2100;
	fma.rn.f32 	%f2131, %f2127, %f2125, %f2130;
	ld.shared.f32 	%f2132, [_ZZ12main_kernel0E15PadInput_shared+2080];
	fma.rn.f32 	%f2133, %f2132, %f2128, %f2131;
	fma.rn.f32 	%f2134, %f2127, %f2122, %f2104;
	fma.rn.f32 	%f2135, %f2132, %f2125, %f2134;
	ld.shared.f32 	%f2136, [_ZZ12main_kernel0E15PadInput_shared+2176];
	fma.rn.f32 	%f2137, %f2136, %f2128, %f2135;
	fma.rn.f32 	%f2138, %f2132, %f2122, %f2108;
	fma.rn.f32 	%f2139, %f2136, %f2125, %f2138;
	ld.shared.f32 	%f2140, [_ZZ12main_kernel0E15PadInput_shared+2272];
	fma.rn.f32 	%f2141, %f2140, %f2128, %f2139;
	fma.rn.f32 	%f2142, %f2136, %f2122, %f2112;
	fma.rn.f32 	%f2143, %f2140, %f2125, %f2142;
	ld.shared.f32 	%f2144, [_ZZ12main_kernel0E15PadInput_shared+2368];
	fma.rn.f32 	%f2145, %f2144, %f2128, %f2143;
	fma.rn.f32 	%f2146, %f2140, %f2122, %f2116;
	fma.rn.f32 	%f2147, %f2144, %f2125, %f2146;
	ld.shared.f32 	%f2148, [_ZZ12main_kernel0E15PadInput_shared+2464];
	fma.rn.f32 	%f2149, %f2148, %f2128, %f2147;
	fma.rn.f32 	%f2150, %f2144, %f2122, %f2120;
	fma.rn.f32 	%f2151, %f2148, %f2125, %f2150;
	ld.shared.f32 	%f2152, [_ZZ12main_kernel0E15PadInput_shared+2560];
	fma.rn.f32 	%f2153, %f2152, %f2128, %f2151;
	ld.shared.f32 	%f2154, [_ZZ12main_kernel0E15PadInput_shared+1796];
	ld.shared.f32 	%f2155, [%r361+20608];
	fma.rn.f32 	%f2156, %f2154, %f2155, %f2129;
	ld.shared.f32 	%f2157, [_ZZ12main_kernel0E15PadInput_shared+1892];
	ld.shared.f32 	%f2158, [%r361+23680];
	fma.rn.f32 	%f2159, %f2157, %f2158, %f2156;
	ld.shared.f32 	%f2160, [_ZZ12main_kernel0E15PadInput_shared+1988];
	ld.shared.f32 	%f2161, [%r361+26752];
	fma.rn.f32 	%f2162, %f2160, %f2161, %f2159;
	fma.rn.f32 	%f2163, %f2157, %f2155, %f2133;
	fma.rn.f32 	%f2164, %f2160, %f2158, %f2163;
	ld.shared.f32 	%f2165, [_ZZ12main_kernel0E15PadInput_shared+2084];
	fma.rn.f32 	%f2166, %f2165, %f2161, %f2164;
	fma.rn.f32 	%f2167, %f2160, %f2155, %f2137;
	fma.rn.f32 	%f2168, %f2165, %f2158, %f2167;
	ld.shared.f32 	%f2169, [_ZZ12main_kernel0E15PadInput_shared+2180];
	fma.rn.f32 	%f2170, %f2169, %f2161, %f2168;
	fma.rn.f32 	%f2171, %f2165, %f2155, %f2141;
	fma.rn.f32 	%f2172, %f2169, %f2158, %f2171;
	ld.shared.f32 	%f2173, [_ZZ12main_kernel0E15PadInput_shared+2276];
	fma.rn.f32 	%f2174, %f2173, %f2161, %f2172;
	fma.rn.f32 	%f2175, %f2169, %f2155, %f2145;
	fma.rn.f32 	%f2176, %f2173, %f2158, %f2175;
	ld.shared.f32 	%f2177, [_ZZ12main_kernel0E15PadInput_shared+2372];
	fma.rn.f32 	%f2178, %f2177, %f2161, %f2176;
	fma.rn.f32 	%f2179, %f2173, %f2155, %f2149;
	fma.rn.f32 	%f2180, %f2177, %f2158, %f2179;
	ld.shared.f32 	%f2181, [_ZZ12main_kernel0E15PadInput_shared+2468];
	fma.rn.f32 	%f2182, %f2181, %f2161, %f2180;
	fma.rn.f32 	%f2183, %f2177, %f2155, %f2153;
	fma.rn.f32 	%f2184, %f2181, %f2158, %f2183;
	ld.shared.f32 	%f2185, [_ZZ12main_kernel0E15PadInput_shared+2564];
	fma.rn.f32 	%f2186, %f2185, %f2161, %f2184;
	ld.shared.f32 	%f2187, [_ZZ12main_kernel0E15PadInput_shared+1800];
	ld.shared.f32 	%f2188, [%r361+20736];
	fma.rn.f32 	%f2189, %f2187, %f2188, %f2162;
	ld.shared.f32 	%f2190, [_ZZ12main_kernel0E15PadInput_shared+1896];
	ld.shared.f32 	%f2191, [%r361+23808];
	fma.rn.f32 	%f2192, %f2190, %f2191, %f2189;
	ld.shared.f32 	%f2193, [_ZZ12main_kernel0E15PadInput_shared+1992];
	ld.shared.f32 	%f2194, [%r361+26880];
	fma.rn.f32 	%f2195, %f2193, %f2194, %f2192;
	fma.rn.f32 	%f2196, %f2190, %f2188, %f2166;
	fma.rn.f32 	%f2197, %f2193, %f2191, %f2196;
	ld.shared.f32 	%f2198, [_ZZ12main_kernel0E15PadInput_shared+2088];
	fma.rn.f32 	%f2199, %f2198, %f2194, %f2197;
	fma.rn.f32 	%f2200, %f2193, %f2188, %f2170;
	fma.rn.f32 	%f2201, %f2198, %f2191, %f2200;
	ld.shared.f32 	%f2202, [_ZZ12main_kernel0E15PadInput_shared+2184];
	fma.rn.f32 	%f2203, %f2202, %f2194, %f2201;
	fma.rn.f32 	%f2204, %f2198, %f2188, %f2174;
	fma.rn.f32 	%f2205, %f2202, %f2191, %f2204;
	ld.shared.f32 	%f2206, [_ZZ12main_kernel0E15PadInput_shared+2280];
	fma.rn.f32 	%f2207, %f2206, %f2194, %f2205;
	fma.rn.f32 	%f2208, %f2202, %f2188, %f2178;
	fma.rn.f32 	%f2209, %f2206, %f2191, %f2208;
	ld.shared.f32 	%f2210, [_ZZ12main_kernel0E15PadInput_shared+2376];
	fma.rn.f32 	%f2211, %f2210, %f2194, %f2209;
	fma.rn.f32 	%f2212, %f2206, %f2188, %f2182;
	fma.rn.f32 	%f2213, %f2210, %f2191, %f2212;
	ld.shared.f32 	%f2214, [_ZZ12main_kernel0E15PadInput_shared+2472];
	fma.rn.f32 	%f2215, %f2214, %f2194, %f2213;
	fma.rn.f32 	%f2216, %f2210, %f2188, %f2186;
	fma.rn.f32 	%f2217, %f2214, %f2191, %f2216;
	ld.shared.f32 	%f2218, [_ZZ12main_kernel0E15PadInput_shared+2568];
	fma.rn.f32 	%f2219, %f2218, %f2194, %f2217;
	ld.shared.f32 	%f2220, [_ZZ12main_kernel0E15PadInput_shared+1804];
	ld.shared.f32 	%f2221, [%r361+20864];
	fma.rn.f32 	%f2222, %f2220, %f2221, %f2195;
	ld.shared.f32 	%f2223, [_ZZ12main_kernel0E15PadInput_shared+1900];
	ld.shared.f32 	%f2224, [%r361+23936];
	fma.rn.f32 	%f2225, %f2223, %f2224, %f2222;
	ld.shared.f32 	%f2226, [_ZZ12main_kernel0E15PadInput_shared+1996];
	ld.shared.f32 	%f2227, [%r361+27008];
	fma.rn.f32 	%f2228, %f2226, %f2227, %f2225;
	fma.rn.f32 	%f2229, %f2223, %f2221, %f2199;
	fma.rn.f32 	%f2230, %f2226, %f2224, %f2229;
	ld.shared.f32 	%f2231, [_ZZ12main_kernel0E15PadInput_shared+2092];
	fma.rn.f32 	%f2232, %f2231, %f2227, %f2230;
	fma.rn.f32 	%f2233, %f2226, %f2221, %f2203;
	fma.rn.f32 	%f2234, %f2231, %f2224, %f2233;
	ld.shared.f32 	%f2235, [_ZZ12main_kernel0E15PadInput_shared+2188];
	fma.rn.f32 	%f2236, %f2235, %f2227, %f2234;
	fma.rn.f32 	%f2237, %f2231, %f2221, %f2207;
	fma.rn.f32 	%f2238, %f2235, %f2224, %f2237;
	ld.shared.f32 	%f2239, [_ZZ12main_kernel0E15PadInput_shared+2284];
	fma.rn.f32 	%f2240, %f2239, %f2227, %f2238;
	fma.rn.f32 	%f2241, %f2235, %f2221, %f2211;
	fma.rn.f32 	%f2242, %f2239, %f2224, %f2241;
	ld.shared.f32 	%f2243, [_ZZ12main_kernel0E15PadInput_shared+2380];
	fma.rn.f32 	%f2244, %f2243, %f2227, %f2242;
	fma.rn.f32 	%f2245, %f2239, %f2221, %f2215;
	fma.rn.f32 	%f2246, %f2243, %f2224, %f2245;
	ld.shared.f32 	%f2247, [_ZZ12main_kernel0E15PadInput_shared+2476];
	fma.rn.f32 	%f2248, %f2247, %f2227, %f2246;
	fma.rn.f32 	%f2249, %f2243, %f2221, %f2219;
	fma.rn.f32 	%f2250, %f2247, %f2224, %f2249;
	ld.shared.f32 	%f2251, [_ZZ12main_kernel0E15PadInput_shared+2572];
	fma.rn.f32 	%f2252, %f2251, %f2227, %f2250;
	ld.shared.f32 	%f2253, [_ZZ12main_kernel0E15PadInput_shared+1808];
	ld.shared.f32 	%f2254, [%r361+20992];
	fma.rn.f32 	%f2255, %f2253, %f2254, %f2228;
	ld.shared.f32 	%f2256, [_ZZ12main_kernel0E15PadInput_shared+1904];
	ld.shared.f32 	%f2257, [%r361+24064];
	fma.rn.f32 	%f2258, %f2256, %f2257, %f2255;
	ld.shared.f32 	%f2259, [_ZZ12main_kernel0E15PadInput_shared+2000];
	ld.shared.f32 	%f2260, [%r361+27136];
	fma.rn.f32 	%f2261, %f2259, %f2260, %f2258;
	fma.rn.f32 	%f2262, %f2256, %f2254, %f2232;
	fma.rn.f32 	%f2263, %f2259, %f2257, %f2262;
	ld.shared.f32 	%f2264, [_ZZ12main_kernel0E15PadInput_shared+2096];
	fma.rn.f32 	%f2265, %f2264, %f2260, %f2263;
	fma.rn.f32 	%f2266, %f2259, %f2254, %f2236;
	fma.rn.f32 	%f2267, %f2264, %f2257, %f2266;
	ld.shared.f32 	%f2268, [_ZZ12main_kernel0E15PadInput_shared+2192];
	fma.rn.f32 	%f2269, %f2268, %f2260, %f2267;
	fma.rn.f32 	%f2270, %f2264, %f2254, %f2240;
	fma.rn.f32 	%f2271, %f2268, %f2257, %f2270;
	ld.shared.f32 	%f2272, [_ZZ12main_kernel0E15PadInput_shared+2288];
	fma.rn.f32 	%f2273, %f2272, %f2260, %f2271;
	fma.rn.f32 	%f2274, %f2268, %f2254, %f2244;
	fma.rn.f32 	%f2275, %f2272, %f2257, %f2274;
	ld.shared.f32 	%f2276, [_ZZ12main_kernel0E15PadInput_shared+2384];
	fma.rn.f32 	%f2277, %f2276, %f2260, %f2275;
	fma.rn.f32 	%f2278, %f2272, %f2254, %f2248;
	fma.rn.f32 	%f2279, %f2276, %f2257, %f2278;
	ld.shared.f32 	%f2280, [_ZZ12main_kernel0E15PadInput_shared+2480];
	fma.rn.f32 	%f2281, %f2280, %f2260, %f2279;
	fma.rn.f32 	%f2282, %f2276, %f2254, %f2252;
	fma.rn.f32 	%f2283, %f2280, %f2257, %f2282;
	ld.shared.f32 	%f2284, [_ZZ12main_kernel0E15PadInput_shared+2576];
	fma.rn.f32 	%f2285, %f2284, %f2260, %f2283;
	ld.shared.f32 	%f2286, [_ZZ12main_kernel0E15PadInput_shared+1812];
	ld.shared.f32 	%f2287, [%r361+21120];
	fma.rn.f32 	%f2288, %f2286, %f2287, %f2261;
	ld.shared.f32 	%f2289, [_ZZ12main_kernel0E15PadInput_shared+1908];
	ld.shared.f32 	%f2290, [%r361+24192];
	fma.rn.f32 	%f2291, %f2289, %f2290, %f2288;
	ld.shared.f32 	%f2292, [_ZZ12main_kernel0E15PadInput_shared+2004];
	ld.shared.f32 	%f2293, [%r361+27264];
	fma.rn.f32 	%f2294, %f2292, %f2293, %f2291;
	fma.rn.f32 	%f2295, %f2289, %f2287, %f2265;
	fma.rn.f32 	%f2296, %f2292, %f2290, %f2295;
	ld.shared.f32 	%f2297, [_ZZ12main_kernel0E15PadInput_shared+2100];
	fma.rn.f32 	%f2298, %f2297, %f2293, %f2296;
	fma.rn.f32 	%f2299, %f2292, %f2287, %f2269;
	fma.rn.f32 	%f2300, %f2297, %f2290, %f2299;
	ld.shared.f32 	%f2301, [_ZZ12main_kernel0E15PadInput_shared+2196];
	fma.rn.f32 	%f2302, %f2301, %f2293, %f2300;
	fma.rn.f32 	%f2303, %f2297, %f2287, %f2273;
	fma.rn.f32 	%f2304, %f2301, %f2290, %f2303;
	ld.shared.f32 	%f2305, [_ZZ12main_kernel0E15PadInput_shared+2292];
	fma.rn.f32 	%f2306, %f2305, %f2293, %f2304;
	fma.rn.f32 	%f2307, %f2301, %f2287, %f2277;
	fma.rn.f32 	%f2308, %f2305, %f2290, %f2307;
	ld.shared.f32 	%f2309, [_ZZ12main_kernel0E15PadInput_shared+2388];
	fma.rn.f32 	%f2310, %f2309, %f2293, %f2308;
	fma.rn.f32 	%f2311, %f2305, %f2287, %f2281;
	fma.rn.f32 	%f2312, %f2309, %f2290, %f2311;
	ld.shared.f32 	%f2313, [_ZZ12main_kernel0E15PadInput_shared+2484];
	fma.rn.f32 	%f2314, %f2313, %f2293, %f2312;
	fma.rn.f32 	%f2315, %f2309, %f2287, %f2285;
	fma.rn.f32 	%f2316, %f2313, %f2290, %f2315;
	ld.shared.f32 	%f2317, [_ZZ12main_kernel0E15PadInput_shared+2580];
	fma.rn.f32 	%f2318, %f2317, %f2293, %f2316;
	ld.shared.f32 	%f2319, [_ZZ12main_kernel0E15PadInput_shared+1816];
	ld.shared.f32 	%f2320, [%r361+21248];
	fma.rn.f32 	%f2321, %f2319, %f2320, %f2294;
	ld.shared.f32 	%f2322, [_ZZ12main_kernel0E15PadInput_shared+1912];
	ld.shared.f32 	%f2323, [%r361+24320];
	fma.rn.f32 	%f2324, %f2322, %f2323, %f2321;
	ld.shared.f32 	%f2325, [_ZZ12main_kernel0E15PadInput_shared+2008];
	ld.shared.f32 	%f2326, [%r361+27392];
	fma.rn.f32 	%f2327, %f2325, %f2326, %f2324;
	fma.rn.f32 	%f2328, %f2322, %f2320, %f2298;
	fma.rn.f32 	%f2329, %f2325, %f2323, %f2328;
	ld.shared.f32 	%f2330, [_ZZ12main_kernel0E15PadInput_shared+2104];
	fma.rn.f32 	%f2331, %f2330, %f2326, %f2329;
	fma.rn.f32 	%f2332, %f2325, %f2320, %f2302;
	fma.rn.f32 	%f2333, %f2330, %f2323, %f2332;
	ld.shared.f32 	%f2334, [_ZZ12main_kernel0E15PadInput_shared+2200];
	fma.rn.f32 	%f2335, %f2334, %f2326, %f2333;
	fma.rn.f32 	%f2336, %f2330, %f2320, %f2306;
	fma.rn.f32 	%f2337, %f2334, %f2323, %f2336;
	ld.shared.f32 	%f2338, [_ZZ12main_kernel0E15PadInput_shared+2296];
	fma.rn.f32 	%f2339, %f2338, %f2326, %f2337;
	fma.rn.f32 	%f2340, %f2334, %f2320, %f2310;
	fma.rn.f32 	%f2341, %f2338, %f2323, %f2340;
	ld.shared.f32 	%f2342, [_ZZ12main_kernel0E15PadInput_shared+2392];
	fma.rn.f32 	%f2343, %f2342, %f2326, %f2341;
	fma.rn.f32 	%f2344, %f2338, %f2320, %f2314;
	fma.rn.f32 	%f2345, %f2342, %f2323, %f2344;
	ld.shared.f32 	%f2346, [_ZZ12main_kernel0E15PadInput_shared+2488];
	fma.rn.f32 	%f2347, %f2346, %f2326, %f2345;
	fma.rn.f32 	%f2348, %f2342, %f2320, %f2318;
	fma.rn.f32 	%f2349, %f2346, %f2323, %f2348;
	ld.shared.f32 	%f2350, [_ZZ12main_kernel0E15PadInput_shared+2584];
	fma.rn.f32 	%f2351, %f2350, %f2326, %f2349;
	ld.shared.f32 	%f2352, [_ZZ12main_kernel0E15PadInput_shared+1820];
	ld.shared.f32 	%f2353, [%r361+21376];
	fma.rn.f32 	%f2354, %f2352, %f2353, %f2327;
	ld.shared.f32 	%f2355, [_ZZ12main_kernel0E15PadInput_shared+1916];
	ld.shared.f32 	%f2356, [%r361+24448];
	fma.rn.f32 	%f2357, %f2355, %f2356, %f2354;
	ld.shared.f32 	%f2358, [_ZZ12main_kernel0E15PadInput_shared+2012];
	ld.shared.f32 	%f2359, [%r361+27520];
	fma.rn.f32 	%f2360, %f2358, %f2359, %f2357;
	fma.rn.f32 	%f2361, %f2355, %f2353, %f2331;
	fma.rn.f32 	%f2362, %f2358, %f2356, %f2361;
	ld.shared.f32 	%f2363, [_ZZ12main_kernel0E15PadInput_shared+2108];
	fma.rn.f32 	%f2364, %f2363, %f2359, %f2362;
	fma.rn.f32 	%f2365, %f2358, %f2353, %f2335;
	fma.rn.f32 	%f2366, %f2363, %f2356, %f2365;
	ld.shared.f32 	%f2367, [_ZZ12main_kernel0E15PadInput_shared+2204];
	fma.rn.f32 	%f2368, %f2367, %f2359, %f2366;
	fma.rn.f32 	%f2369, %f2363, %f2353, %f2339;
	fma.rn.f32 	%f2370, %f2367, %f2356, %f2369;
	ld.shared.f32 	%f2371, [_ZZ12main_kernel0E15PadInput_shared+2300];
	fma.rn.f32 	%f2372, %f2371, %f2359, %f2370;
	fma.rn.f32 	%f2373, %f2367, %f2353, %f2343;
	fma.rn.f32 	%f2374, %f2371, %f2356, %f2373;
	ld.shared.f32 	%f2375, [_ZZ12main_kernel0E15PadInput_shared+2396];
	fma.rn.f32 	%f2376, %f2375, %f2359, %f2374;
	fma.rn.f32 	%f2377, %f2371, %f2353, %f2347;
	fma.rn.f32 	%f2378, %f2375, %f2356, %f2377;
	ld.shared.f32 	%f2379, [_ZZ12main_kernel0E15PadInput_shared+2492];
	fma.rn.f32 	%f2380, %f2379, %f2359, %f2378;
	fma.rn.f32 	%f2381, %f2375, %f2353, %f2351;
	fma.rn.f32 	%f2382, %f2379, %f2356, %f2381;
	ld.shared.f32 	%f2383, [_ZZ12main_kernel0E15PadInput_shared+2588];
	fma.rn.f32 	%f2384, %f2383, %f2359, %f2382;
	// begin inline asm
	cp.async.wait_group 0;
	// end inline asm
	bar.sync 	0;
	ld.shared.f32 	%f2385, [_ZZ12main_kernel0E15PadInput_shared+2592];
	ld.shared.f32 	%f2386, [%r361+27648];
	fma.rn.f32 	%f2387, %f2385, %f2386, %f2360;
	ld.shared.f32 	%f2388, [_ZZ12main_kernel0E15PadInput_shared+2688];
	ld.shared.f32 	%f2389, [%r361+30720];
	fma.rn.f32 	%f2390, %f2388, %f2389, %f2387;
	ld.shared.f32 	%f2391, [_ZZ12main_kernel0E15PadInput_shared+2784];
	ld.shared.f32 	%f2392, [%r361+33792];
	fma.rn.f32 	%f2393, %f2391, %f2392, %f2390;
	fma.rn.f32 	%f2394, %f2388, %f2386, %f2364;
	fma.rn.f32 	%f2395, %f2391, %f2389, %f2394;
	ld.shared.f32 	%f2396, [_ZZ12main_kernel0E15PadInput_shared+2880];
	fma.rn.f32 	%f2397, %f2396, %f2392, %f2395;
	fma.rn.f32 	%f2398, %f2391, %f2386, %f2368;
	fma.rn.f32 	%f2399, %f2396, %f2389, %f2398;
	ld.shared.f32 	%f2400, [_ZZ12main_kernel0E15PadInput_shared+2976];
	fma.rn.f32 	%f2401, %f2400, %f2392, %f2399;
	fma.rn.f32 	%f2402, %f2396, %f2386, %f2372;
	fma.rn.f32 	%f2403, %f2400, %f2389, %f2402;
	ld.shared.f32 	%f2404, [_ZZ12main_kernel0E15PadInput_shared+3072];
	fma.rn.f32 	%f2405, %f2404, %f2392, %f2403;
	fma.rn.f32 	%f2406, %f2400, %f2386, %f2376;
	fma.rn.f32 	%f2407, %f2404, %f2389, %f2406;
	ld.shared.f32 	%f2408, [_ZZ12main_kernel0E15PadInput_shared+3168];
	fma.rn.f32 	%f2409, %f2408, %f2392, %f2407;
	fma.rn.f32 	%f2410, %f2404, %f2386, %f2380;
	fma.rn.f32 	%f2411, %f2408, %f2389, %f2410;
	ld.shared.f32 	%f2412, [_ZZ12main_kernel0E15PadInput_shared+3264];
	fma.rn.f32 	%f2413, %f2412, %f2392, %f2411;
	fma.rn.f32 	%f2414, %f2408, %f2386, %f2384;
	fma.rn.f32 	%f2415, %f2412, %f2389, %f2414;
	ld.shared.f32 	%f2416, [_ZZ12main_kernel0E15PadInput_shared+3360];
	fma.rn.f32 	%f2417, %f2416, %f2392, %f2415;
	ld.shared.f32 	%f2418, [_ZZ12main_kernel0E15PadInput_shared+2596];
	ld.shared.f32 	%f2419, [%r361+27776];
	fma.rn.f32 	%f2420, %f2418, %f2419, %f2393;
	ld.shared.f32 	%f2421, [_ZZ12main_kernel0E15PadInput_shared+2692];
	ld.shared.f32 	%f2422, [%r361+30848];
	fma.rn.f32 	%f2423, %f2421, %f2422, %f2420;
	ld.shared.f32 	%f2424, [_ZZ12main_kernel0E15PadInput_shared+2788];
	ld.shared.f32 	%f2425, [%r361+33920];
	fma.rn.f32 	%f2426, %f2424, %f2425, %f2423;
	fma.rn.f32 	%f2427, %f2421, %f2419, %f2397;
	fma.rn.f32 	%f2428, %f2424, %f2422, %f2427;
	ld.shared.f32 	%f2429, [_ZZ12main_kernel0E15PadInput_shared+2884];
	fma.rn.f32 	%f2430, %f2429, %f2425, %f2428;
	fma.rn.f32 	%f2431, %f2424, %f2419, %f2401;
	fma.rn.f32 	%f2432, %f2429, %f2422, %f2431;
	ld.shared.f32 	%f2433, [_ZZ12main_kernel0E15PadInput_shared+2980];
	fma.rn.f32 	%f2434, %f2433, %f2425, %f2432;
	fma.rn.f32 	%f2435, %f2429, %f2419, %f2405;
	fma.rn.f32 	%f2436, %f2433, %f2422, %f2435;
	ld.shared.f32 	%f2437, [_ZZ12main_kernel0E15PadInput_shared+3076];
	fma.rn.f32 	%f2438, %f2437, %f2425, %f2436;
	fma.rn.f32 	%f2439, %f2433, %f2419, %f2409;
	fma.rn.f32 	%f2440, %f2437, %f2422, %f2439;
	ld.shared.f32 	%f2441, [_ZZ12main_kernel0E15PadInput_shared+3172];
	fma.rn.f32 	%f2442, %f2441, %f2425, %f2440;
	fma.rn.f32 	%f2443, %f2437, %f2419, %f2413;
	fma.rn.f32 	%f2444, %f2441, %f2422, %f2443;
	ld.shared.f32 	%f2445, [_ZZ12main_kernel0E15PadInput_shared+3268];
	fma.rn.f32 	%f2446, %f2445, %f2425, %f2444;
	fma.rn.f32 	%f2447, %f2441, %f2419, %f2417;
	fma.rn.f32 	%f2448, %f2445, %f2422, %f2447;
	ld.shared.f32 	%f2449, [_ZZ12main_kernel0E15PadInput_shared+3364];
	fma.rn.f32 	%f2450, %f2449, %f2425, %f2448;
	ld.shared.f32 	%f2451, [_ZZ12main_kernel0E15PadInput_shared+2600];
	ld.shared.f32 	%f2452, [%r361+27904];
	fma.rn.f32 	%f2453, %f2451, %f2452, %f2426;
	ld.shared.f32 	%f2454, [_ZZ12main_kernel0E15PadInput_shared+2696];
	ld.shared.f32 	%f2455, [%r361+30976];
	fma.rn.f32 	%f2456, %f2454, %f2455, %f2453;
	ld.shared.f32 	%f2457, [_ZZ12main_kernel0E15PadInput_shared+2792];
	ld.shared.f32 	%f2458, [%r361+34048];
	fma.rn.f32 	%f2459, %f2457, %f2458, %f2456;
	fma.rn.f32 	%f2460, %f2454, %f2452, %f2430;
	fma.rn.f32 	%f2461, %f2457, %f2455, %f2460;
	ld.shared.f32 	%f2462, [_ZZ12main_kernel0E15PadInput_shared+2888];
	fma.rn.f32 	%f2463, %f2462, %f2458, %f2461;
	fma.rn.f32 	%f2464, %f2457, %f2452, %f2434;
	fma.rn.f32 	%f2465, %f2462, %f2455, %f2464;
	ld.shared.f32 	%f2466, [_ZZ12main_kernel0E15PadInput_shared+2984];
	fma.rn.f32 	%f2467, %f2466, %f2458, %f2465;
	fma.rn.f32 	%f2468, %f2462, %f2452, %f2438;
	fma.rn.f32 	%f2469, %f2466, %f2455, %f2468;
	ld.shared.f32 	%f2470, [_ZZ12main_kernel0E15PadInput_shared+3080];
	fma.rn.f32 	%f2471, %f2470, %f2458, %f2469;
	fma.rn.f32 	%f2472, %f2466, %f2452, %f2442;
	fma.rn.f32 	%f2473, %f2470, %f2455, %f2472;
	ld.shared.f32 	%f2474, [_ZZ12main_kernel0E15PadInput_shared+3176];
	fma.rn.f32 	%f2475, %f2474, %f2458, %f2473;
	fma.rn.f32 	%f2476, %f2470, %f2452, %f2446;
	fma.rn.f32 	%f2477, %f2474, %f2455, %f2476;
	ld.shared.f32 	%f2478, [_ZZ12main_kernel0E15PadInput_shared+3272];
	fma.rn.f32 	%f2479, %f2478, %f2458, %f2477;
	fma.rn.f32 	%f2480, %f2474, %f2452, %f2450;
	fma.rn.f32 	%f2481, %f2478, %f2455, %f2480;
	ld.shared.f32 	%f2482, [_ZZ12main_kernel0E15PadInput_shared+3368];
	fma.rn.f32 	%f2483, %f2482, %f2458, %f2481;
	ld.shared.f32 	%f2484, [_ZZ12main_kernel0E15PadInput_shared+2604];
	ld.shared.f32 	%f2485, [%r361+28032];
	fma.rn.f32 	%f2486, %f2484, %f2485, %f2459;
	ld.shared.f32 	%f2487, [_ZZ12main_kernel0E15PadInput_shared+2700];
	ld.shared.f32 	%f2488, [%r361+31104];
	fma.rn.f32 	%f2489, %f2487, %f2488, %f2486;
	ld.shared.f32 	%f2490, [_ZZ12main_kernel0E15PadInput_shared+2796];
	ld.shared.f32 	%f2491, [%r361+34176];
	fma.rn.f32 	%f2492, %f2490, %f2491, %f2489;
	fma.rn.f32 	%f2493, %f2487, %f2485, %f2463;
	fma.rn.f32 	%f2494, %f2490, %f2488, %f2493;
	ld.shared.f32 	%f2495, [_ZZ12main_kernel0E15PadInput_shared+2892];
	fma.rn.f32 	%f2496, %f2495, %f2491, %f2494;
	fma.rn.f32 	%f2497, %f2490, %f2485, %f2467;
	fma.rn.f32 	%f2498, %f2495, %f2488, %f2497;
	ld.shared.f32 	%f2499, [_ZZ12main_kernel0E15PadInput_shared+2988];
	fma.rn.f32 	%f2500, %f2499, %f2491, %f2498;
	fma.rn.f32 	%f2501, %f2495, %f2485, %f2471;
	fma.rn.f32 	%f2502, %f2499, %f2488, %f2501;
	ld.shared.f32 	%f2503, [_ZZ12main_kernel0E15PadInput_shared+3084];
	fma.rn.f32 	%f2504, %f2503, %f2491, %f2502;
	fma.rn.f32 	%f2505, %f2499, %f2485, %f2475;
	fma.rn.f32 	%f2506, %f2503, %f2488, %f2505;
	ld.shared.f32 	%f2507, [_ZZ12main_kernel0E15PadInput_shared+3180];
	fma.rn.f32 	%f2508, %f2507, %f2491, %f2506;
	fma.rn.f32 	%f2509, %f2503, %f2485, %f2479;
	fma.rn.f32 	%f2510, %f2507, %f2488, %f2509;
	ld.shared.f32 	%f2511, [_ZZ12main_kernel0E15PadInput_shared+3276];
	fma.rn.f32 	%f2512, %f2511, %f2491, %f2510;
	fma.rn.f32 	%f2513, %f2507, %f2485, %f2483;
	fma.rn.f32 	%f2514, %f2511, %f2488, %f2513;
	ld.shared.f32 	%f2515, [_ZZ12main_kernel0E15PadInput_shared+3372];
	fma.rn.f32 	%f2516, %f2515, %f2491, %f2514;
	ld.shared.f32 	%f2517, [_ZZ12main_kernel0E15PadInput_shared+2608];
	ld.shared.f32 	%f2518, [%r361+28160];
	fma.rn.f32 	%f2519, %f2517, %f2518, %f2492;
	ld.shared.f32 	%f2520, [_ZZ12main_kernel0E15PadInput_shared+2704];
	ld.shared.f32 	%f2521, [%r361+31232];
	fma.rn.f32 	%f2522, %f2520, %f2521, %f2519;
	ld.shared.f32 	%f2523, [_ZZ12main_kernel0E15PadInput_shared+2800];
	ld.shared.f32 	%f2524, [%r361+34304];
	fma.rn.f32 	%f2525, %f2523, %f2524, %f2522;
	fma.rn.f32 	%f2526, %f2520, %f2518, %f2496;
	fma.rn.f32 	%f2527, %f2523, %f2521, %f2526;
	ld.shared.f32 	%f2528, [_ZZ12main_kernel0E15PadInput_shared+2896];
	fma.rn.f32 	%f2529, %f2528, %f2524, %f2527;
	fma.rn.f32 	%f2530, %f2523, %f2518, %f2500;
	fma.rn.f32 	%f2531, %f2528, %f2521, %f2530;
	ld.shared.f32 	%f2532, [_ZZ12main_kernel0E15PadInput_shared+2992];
	fma.rn.f32 	%f2533, %f2532, %f2524, %f2531;
	fma.rn.f32 	%f2534, %f2528, %f2518, %f2504;
	fma.rn.f32 	%f2535, %f2532, %f2521, %f2534;
	ld.shared.f32 	%f2536, [_ZZ12main_kernel0E15PadInput_shared+3088];
	fma.rn.f32 	%f2537, %f2536, %f2524, %f2535;
	fma.rn.f32 	%f2538, %f2532, %f2518, %f2508;
	fma.rn.f32 	%f2539, %f2536, %f2521, %f2538;
	ld.shared.f32 	%f2540, [_ZZ12main_kernel0E15PadInput_shared+3184];
	fma.rn.f32 	%f2541, %f2540, %f2524, %f2539;
	fma.rn.f32 	%f2542, %f2536, %f2518, %f2512;
	fma.rn.f32 	%f2543, %f2540, %f2521, %f2542;
	ld.shared.f32 	%f2544, [_ZZ12main_kernel0E15PadInput_shared+3280];
	fma.rn.f32 	%f2545, %f2544, %f2524, %f2543;
	fma.rn.f32 	%f2546, %f2540, %f2518, %f2516;
	fma.rn.f32 	%f2547, %f2544, %f2521, %f2546;
	ld.shared.f32 	%f2548, [_ZZ12main_kernel0E15PadInput_shared+3376];
	fma.rn.f32 	%f2549, %f2548, %f2524, %f2547;
	ld.shared.f32 	%f2550, [_ZZ12main_kernel0E15PadInput_shared+2612];
	ld.shared.f32 	%f2551, [%r361+28288];
	fma.rn.f32 	%f2552, %f2550, %f2551, %f2525;
	ld.shared.f32 	%f2553, [_ZZ12main_kernel0E15PadInput_shared+2708];
	ld.shared.f32 	%f2554, [%r361+31360];
	fma.rn.f32 	%f2555, %f2553, %f2554, %f2552;
	ld.shared.f32 	%f2556, [_ZZ12main_kernel0E15PadInput_shared+2804];
	ld.shared.f32 	%f2557, [%r361+34432];
	fma.rn.f32 	%f2558, %f2556, %f2557, %f2555;
	fma.rn.f32 	%f2559, %f2553, %f2551, %f2529;
	fma.rn.f32 	%f2560, %f2556, %f2554, %f2559;
	ld.shared.f32 	%f2561, [_ZZ12main_kernel0E15PadInput_shared+2900];
	fma.rn.f32 	%f2562, %f2561, %f2557, %f2560;
	fma.rn.f32 	%f2563, %f2556, %f2551, %f2533;
	fma.rn.f32 	%f2564, %f2561, %f2554, %f2563;
	ld.shared.f32 	%f2565, [_ZZ12main_kernel0E15PadInput_shared+2996];
	fma.rn.f32 	%f2566, %f2565, %f2557, %f2564;
	fma.rn.f32 	%f2567, %f2561, %f2551, %f2537;
	fma.rn.f32 	%f2568, %f2565, %f2554, %f2567;
	ld.shared.f32 	%f2569, [_ZZ12main_kernel0E15PadInput_shared+3092];
	fma.rn.f32 	%f2570, %f2569, %f2557, %f2568;
	fma.rn.f32 	%f2571, %f2565, %f2551, %f2541;
	fma.rn.f32 	%f2572, %f2569, %f2554, %f2571;
	ld.shared.f32 	%f2573, [_ZZ12main_kernel0E15PadInput_shared+3188];
	fma.rn.f32 	%f2574, %f2573, %f2557, %f2572;
	fma.rn.f32 	%f2575, %f2569, %f2551, %f2545;
	fma.rn.f32 	%f2576, %f2573, %f2554, %f2575;
	ld.shared.f32 	%f2577, [_ZZ12main_kernel0E15PadInput_shared+3284];
	fma.rn.f32 	%f2578, %f2577, %f2557, %f2576;
	fma.rn.f32 	%f2579, %f2573, %f2551, %f2549;
	fma.rn.f32 	%f2580, %f2577, %f2554, %f2579;
	ld.shared.f32 	%f2581, [_ZZ12main_kernel0E15PadInput_shared+3380];
	fma.rn.f32 	%f2582, %f2581, %f2557, %f2580;
	ld.shared.f32 	%f2583, [_ZZ12main_kernel0E15PadInput_shared+2616];
	ld.shared.f32 	%f2584, [%r361+28416];
	fma.rn.f32 	%f2585, %f2583, %f2584, %f2558;
	ld.shared.f32 	%f2586, [_ZZ12main_kernel0E15PadInput_shared+2712];
	ld.shared.f32 	%f2587, [%r361+31488];
	fma.rn.f32 	%f2588, %f2586, %f2587, %f2585;
	ld.shared.f32 	%f2589, [_ZZ12main_kernel0E15PadInput_shared+2808];
	ld.shared.f32 	%f2590, [%r361+34560];
	fma.rn.f32 	%f2591, %f2589, %f2590, %f2588;
	fma.rn.f32 	%f2592, %f2586, %f2584, %f2562;
	fma.rn.f32 	%f2593, %f2589, %f2587, %f2592;
	ld.shared.f32 	%f2594, [_ZZ12main_kernel0E15PadInput_shared+2904];
	fma.rn.f32 	%f2595, %f2594, %f2590, %f2593;
	fma.rn.f32 	%f2596, %f2589, %f2584, %f2566;
	fma.rn.f32 	%f2597, %f2594, %f2587, %f2596;
	ld.shared.f32 	%f2598, [_ZZ12main_kernel0E15PadInput_shared+3000];
	fma.rn.f32 	%f2599, %f2598, %f2590, %f2597;
	fma.rn.f32 	%f2600, %f2594, %f2584, %f2570;
	fma.rn.f32 	%f2601, %f2598, %f2587, %f2600;
	ld.shared.f32 	%f2602, [_ZZ12main_kernel0E15PadInput_shared+3096];
	fma.rn.f32 	%f2603, %f2602, %f2590, %f2601;
	fma.rn.f32 	%f2604, %f2598, %f2584, %f2574;
	fma.rn.f32 	%f2605, %f2602, %f2587, %f2604;
	ld.shared.f32 	%f2606, [_ZZ12main_kernel0E15PadInput_shared+3192];
	fma.rn.f32 	%f2607, %f2606, %f2590, %f2605;
	fma.rn.f32 	%f2608, %f2602, %f2584, %f2578;
	fma.rn.f32 	%f2609, %f2606, %f2587, %f2608;
	ld.shared.f32 	%f2610, [_ZZ12main_kernel0E15PadInput_shared+3288];
	fma.rn.f32 	%f2611, %f2610, %f2590, %f2609;
	fma.rn.f32 	%f2612, %f2606, %f2584, %f2582;
	fma.rn.f32 	%f2613, %f2610, %f2587, %f2612;
	ld.shared.f32 	%f2614, [_ZZ12main_kernel0E15PadInput_shared+3384];
	fma.rn.f32 	%f2615, %f2614, %f2590, %f2613;
	ld.shared.f32 	%f2616, [_ZZ12main_kernel0E15PadInput_shared+2620];
	ld.shared.f32 	%f2617, [%r361+28544];
	fma.rn.f32 	%f2618, %f2616, %f2617, %f2591;
	ld.shared.f32 	%f2619, [_ZZ12main_kernel0E15PadInput_shared+2716];
	ld.shared.f32 	%f2620, [%r361+31616];
	fma.rn.f32 	%f2621, %f2619, %f2620, %f2618;
	ld.shared.f32 	%f2622, [_ZZ12main_kernel0E15PadInput_shared+2812];
	ld.shared.f32 	%f2623, [%r361+34688];
	fma.rn.f32 	%f2624, %f2622, %f2623, %f2621;
	fma.rn.f32 	%f2625, %f2619, %f2617, %f2595;
	fma.rn.f32 	%f2626, %f2622, %f2620, %f2625;
	ld.shared.f32 	%f2627, [_ZZ12main_kernel0E15PadInput_shared+2908];
	fma.rn.f32 	%f2628, %f2627, %f2623, %f2626;
	fma.rn.f32 	%f2629, %f2622, %f2617, %f2599;
	fma.rn.f32 	%f2630, %f2627, %f2620, %f2629;
	ld.shared.f32 	%f2631, [_ZZ12main_kernel0E15PadInput_shared+3004];
	fma.rn.f32 	%f2632, %f2631, %f2623, %f2630;
	fma.rn.f32 	%f2633, %f2627, %f2617, %f2603;
	fma.rn.f32 	%f2634, %f2631, %f2620, %f2633;
	ld.shared.f32 	%f2635, [_ZZ12main_kernel0E15PadInput_shared+3100];
	fma.rn.f32 	%f2636, %f2635, %f2623, %f2634;
	fma.rn.f32 	%f2637, %f2631, %f2617, %f2607;
	fma.rn.f32 	%f2638, %f2635, %f2620, %f2637;
	ld.shared.f32 	%f2639, [_ZZ12main_kernel0E15PadInput_shared+3196];
	fma.rn.f32 	%f2640, %f2639, %f2623, %f2638;
	fma.rn.f32 	%f2641, %f2635, %f2617, %f2611;
	fma.rn.f32 	%f2642, %f2639, %f2620, %f2641;
	ld.shared.f32 	%f2643, [_ZZ12main_kernel0E15PadInput_shared+3292];
	fma.rn.f32 	%f2644, %f2643, %f2623, %f2642;
	fma.rn.f32 	%f2645, %f2639, %f2617, %f2615;
	fma.rn.f32 	%f2646, %f2643, %f2620, %f2645;
	ld.shared.f32 	%f2647, [_ZZ12main_kernel0E15PadInput_shared+3388];
	fma.rn.f32 	%f2648, %f2647, %f2623, %f2646;
	ld.shared.f32 	%f2649, [_ZZ12main_kernel0E15PadInput_shared+2624];
	ld.shared.f32 	%f2650, [%r361+28672];
	fma.rn.f32 	%f2651, %f2649, %f2650, %f2624;
	ld.shared.f32 	%f2652, [_ZZ12main_kernel0E15PadInput_shared+2720];
	ld.shared.f32 	%f2653, [%r361+31744];
	fma.rn.f32 	%f2654, %f2652, %f2653, %f2651;
	ld.shared.f32 	%f2655, [_ZZ12main_kernel0E15PadInput_shared+2816];
	ld.shared.f32 	%f2656, [%r361+34816];
	fma.rn.f32 	%f2657, %f2655, %f2656, %f2654;
	fma.rn.f32 	%f2658, %f2652, %f2650, %f2628;
	fma.rn.f32 	%f2659, %f2655, %f2653, %f2658;
	ld.shared.f32 	%f2660, [_ZZ12main_kernel0E15PadInput_shared+2912];
	fma.rn.f32 	%f2661, %f2660, %f2656, %f2659;
	fma.rn.f32 	%f2662, %f2655, %f2650, %f2632;
	fma.rn.f32 	%f2663, %f2660, %f2653, %f2662;
	ld.shared.f32 	%f2664, [_ZZ12main_kernel0E15PadInput_shared+3008];
	fma.rn.f32 	%f2665, %f2664, %f2656, %f2663;
	fma.rn.f32 	%f2666, %f2660, %f2650, %f2636;
	fma.rn.f32 	%f2667, %f2664, %f2653, %f2666;
	ld.shared.f32 	%f2668, [_ZZ12main_kernel0E15PadInput_shared+3104];
	fma.rn.f32 	%f2669, %f2668, %f2656, %f2667;
	fma.rn.f32 	%f2670, %f2664, %f2650, %f2640;
	fma.rn.f32 	%f2671, %f2668, %f2653, %f2670;
	ld.shared.f32 	%f2672, [_ZZ12main_kernel0E15PadInput_shared+3200];
	fma.rn.f32 	%f2673, %f2672, %f2656, %f2671;
	fma.rn.f32 	%f2674, %f2668, %f2650, %f2644;
	fma.rn.f32 	%f2675, %f2672, %f2653, %f2674;
	ld.shared.f32 	%f2676, [_ZZ12main_kernel0E15PadInput_shared+3296];
	fma.rn.f32 	%f2677, %f2676, %f2656, %f2675;
	fma.rn.f32 	%f2678, %f2672, %f2650, %f2648;
	fma.rn.f32 	%f2679, %f2676, %f2653, %f2678;
	ld.shared.f32 	%f2680, [_ZZ12main_kernel0E15PadInput_shared+3392];
	fma.rn.f32 	%f2681, %f2680, %f2656, %f2679;
	ld.shared.f32 	%f2682, [_ZZ12main_kernel0E15PadInput_shared+2628];
	ld.shared.f32 	%f2683, [%r361+28800];
	fma.rn.f32 	%f2684, %f2682, %f2683, %f2657;
	ld.shared.f32 	%f2685, [_ZZ12main_kernel0E15PadInput_shared+2724];
	ld.shared.f32 	%f2686, [%r361+31872];
	fma.rn.f32 	%f2687, %f2685, %f2686, %f2684;
	ld.shared.f32 	%f2688, [_ZZ12main_kernel0E15PadInput_shared+2820];
	ld.shared.f32 	%f2689, [%r361+34944];
	fma.rn.f32 	%f2690, %f2688, %f2689, %f2687;
	fma.rn.f32 	%f2691, %f2685, %f2683, %f2661;
	fma.rn.f32 	%f2692, %f2688, %f2686, %f2691;
	ld.shared.f32 	%f2693, [_ZZ12main_kernel0E15PadInput_shared+2916];
	fma.rn.f32 	%f2694, %f2693, %f2689, %f2692;
	fma.rn.f32 	%f2695, %f2688, %f2683, %f2665;
	fma.rn.f32 	%f2696, %f2693, %f2686, %f2695;
	ld.shared.f32 	%f2697, [_ZZ12main_kernel0E15PadInput_shared+3012];
	fma.rn.f32 	%f2698, %f2697, %f2689, %f2696;
	fma.rn.f32 	%f2699, %f2693, %f2683, %f2669;
	fma.rn.f32 	%f2700, %f2697, %f2686, %f2699;
	ld.shared.f32 	%f2701, [_ZZ12main_kernel0E15PadInput_shared+3108];
	fma.rn.f32 	%f2702, %f2701, %f2689, %f2700;
	fma.rn.f32 	%f2703, %f2697, %f2683, %f2673;
	fma.rn.f32 	%f2704, %f2701, %f2686, %f2703;
	ld.shared.f32 	%f2705, [_ZZ12main_kernel0E15PadInput_shared+3204];
	fma.rn.f32 	%f2706, %f2705, %f2689, %f2704;
	fma.rn.f32 	%f2707, %f2701, %f2683, %f2677;
	fma.rn.f32 	%f2708, %f2705, %f2686, %f2707;
	ld.shared.f32 	%f2709, [_ZZ12main_kernel0E15PadInput_shared+3300];
	fma.rn.f32 	%f2710, %f2709, %f2689, %f2708;
	fma.rn.f32 	%f2711, %f2705, %f2683, %f2681;
	fma.rn.f32 	%f2712, %f2709, %f2686, %f2711;
	ld.shared.f32 	%f2713, [_ZZ12main_kernel0E15PadInput_shared+3396];
	fma.rn.f32 	%f2714, %f2713, %f2689, %f2712;
	ld.shared.f32 	%f2715, [_ZZ12main_kernel0E15PadInput_shared+2632];
	ld.shared.f32 	%f2716, [%r361+28928];
	fma.rn.f32 	%f2717, %f2715, %f2716, %f2690;
	ld.shared.f32 	%f2718, [_ZZ12main_kernel0E15PadInput_shared+2728];
	ld.shared.f32 	%f2719, [%r361+32000];
	fma.rn.f32 	%f2720, %f2718, %f2719, %f2717;
	ld.shared.f32 	%f2721, [_ZZ12main_kernel0E15PadInput_shared+2824];
	ld.shared.f32 	%f2722, [%r361+35072];
	fma.rn.f32 	%f2723, %f2721, %f2722, %f2720;
	fma.rn.f32 	%f2724, %f2718, %f2716, %f2694;
	fma.rn.f32 	%f2725, %f2721, %f2719, %f2724;
	ld.shared.f32 	%f2726, [_ZZ12main_kernel0E15PadInput_shared+2920];
	fma.rn.f32 	%f2727, %f2726, %f2722, %f2725;
	fma.rn.f32 	%f2728, %f2721, %f2716, %f2698;
	fma.rn.f32 	%f2729, %f2726, %f2719, %f2728;
	ld.shared.f32 	%f2730, [_ZZ12main_kernel0E15PadInput_shared+3016];
	fma.rn.f32 	%f2731, %f2730, %f2722, %f2729;
	fma.rn.f32 	%f2732, %f2726, %f2716, %f2702;
	fma.rn.f32 	%f2733, %f2730, %f2719, %f2732;
	ld.shared.f32 	%f2734, [_ZZ12main_kernel0E15PadInput_shared+3112];
	fma.rn.f32 	%f2735, %f2734, %f2722, %f2733;
	fma.rn.f32 	%f2736, %f2730, %f2716, %f2706;
	fma.rn.f32 	%f2737, %f2734, %f2719, %f2736;
	ld.shared.f32 	%f2738, [_ZZ12main_kernel0E15PadInput_shared+3208];
	fma.rn.f32 	%f2739, %f2738, %f2722, %f2737;
	fma.rn.f32 	%f2740, %f2734, %f2716, %f2710;
	fma.rn.f32 	%f2741, %f2738, %f2719, %f2740;
	ld.shared.f32 	%f2742, [_ZZ12main_kernel0E15PadInput_shared+3304];
	fma.rn.f32 	%f2743, %f2742, %f2722, %f2741;
	fma.rn.f32 	%f2744, %f2738, %f2716, %f2714;
	fma.rn.f32 	%f2745, %f2742, %f2719, %f2744;
	ld.shared.f32 	%f2746, [_ZZ12main_kernel0E15PadInput_shared+3400];
	fma.rn.f32 	%f2747, %f2746, %f2722, %f2745;
	ld.shared.f32 	%f2748, [_ZZ12main_kernel0E15PadInput_shared+2636];
	ld.shared.f32 	%f2749, [%r361+29056];
	fma.rn.f32 	%f2750, %f2748, %f2749, %f2723;
	ld.shared.f32 	%f2751, [_ZZ12main_kernel0E15PadInput_shared+2732];
	ld.shared.f32 	%f2752, [%r361+32128];
	fma.rn.f32 	%f2753, %f2751, %f2752, %f2750;
	ld.shared.f32 	%f2754, [_ZZ12main_kernel0E15PadInput_shared+2828];
	ld.shared.f32 	%f2755, [%r361+35200];
	fma.rn.f32 	%f2756, %f2754, %f2755, %f2753;
	fma.rn.f32 	%f2757, %f2751, %f2749, %f2727;
	fma.rn.f32 	%f2758, %f2754, %f2752, %f2757;
	ld.shared.f32 	%f2759, [_ZZ12main_kernel0E15PadInput_shared+2924];
	fma.rn.f32 	%f2760, %f2759, %f2755, %f2758;
	fma.rn.f32 	%f2761, %f2754, %f2749, %f2731;
	fma.rn.f32 	%f2762, %f2759, %f2752, %f2761;
	ld.shared.f32 	%f2763, [_ZZ12main_kernel0E15PadInput_shared+3020];
	fma.rn.f32 	%f2764, %f2763, %f2755, %f2762;
	fma.rn.f32 	%f2765, %f2759, %f2749, %f2735;
	fma.rn.f32 	%f2766, %f2763, %f2752, %f2765;
	ld.shared.f32 	%f2767, [_ZZ12main_kernel0E15PadInput_shared+3116];
	fma.rn.f32 	%f2768, %f2767, %f2755, %f2766;
	fma.rn.f32 	%f2769, %f2763, %f2749, %f2739;
	fma.rn.f32 	%f2770, %f2767, %f2752, %f2769;
	ld.shared.f32 	%f2771, [_ZZ12main_kernel0E15PadInput_shared+3212];
	fma.rn.f32 	%f2772, %f2771, %f2755, %f2770;
	fma.rn.f32 	%f2773, %f2767, %f2749, %f2743;
	fma.rn.f32 	%f2774, %f2771, %f2752, %f2773;
	ld.shared.f32 	%f2775, [_ZZ12main_kernel0E15PadInput_shared+3308];
	fma.rn.f32 	%f2776, %f2775, %f2755, %f2774;
	fma.rn.f32 	%f2777, %f2771, %f2749, %f2747;
	fma.rn.f32 	%f2778, %f2775, %f2752, %f2777;
	ld.shared.f32 	%f2779, [_ZZ12main_kernel0E15PadInput_shared+3404];
	fma.rn.f32 	%f2780, %f2779, %f2755, %f2778;
	ld.shared.f32 	%f2781, [_ZZ12main_kernel0E15PadInput_shared+2640];
	ld.shared.f32 	%f2782, [%r361+29184];
	fma.rn.f32 	%f2783, %f2781, %f2782, %f2756;
	ld.shared.f32 	%f2784, [_ZZ12main_kernel0E15PadInput_shared+2736];
	ld.shared.f32 	%f2785, [%r361+32256];
	fma.rn.f32 	%f2786, %f2784, %f2785, %f2783;
	ld.shared.f32 	%f2787, [_ZZ12main_kernel0E15PadInput_shared+2832];
	ld.shared.f32 	%f2788, [%r361+35328];
	fma.rn.f32 	%f2789, %f2787, %f2788, %f2786;
	fma.rn.f32 	%f2790, %f2784, %f2782, %f2760;
	fma.rn.f32 	%f2791, %f2787, %f2785, %f2790;
	ld.shared.f32 	%f2792, [_ZZ12main_kernel0E15PadInput_shared+2928];
	fma.rn.f32 	%f2793, %f2792, %f2788, %f2791;
	fma.rn.f32 	%f2794, %f2787, %f2782, %f2764;
	fma.rn.f32 	%f2795, %f2792, %f2785, %f2794;
	ld.shared.f32 	%f2796, [_ZZ12main_kernel0E15PadInput_shared+3024];
	fma.rn.f32 	%f2797, %f2796, %f2788, %f2795;
	fma.rn.f32 	%f2798, %f2792, %f2782, %f2768;
	fma.rn.f32 	%f2799, %f2796, %f2785, %f2798;
	ld.shared.f32 	%f2800, [_ZZ12main_kernel0E15PadInput_shared+3120];
	fma.rn.f32 	%f2801, %f2800, %f2788, %f2799;
	fma.rn.f32 	%f2802, %f2796, %f2782, %f2772;
	fma.rn.f32 	%f2803, %f2800, %f2785, %f2802;
	ld.shared.f32 	%f2804, [_ZZ12main_kernel0E15PadInput_shared+3216];
	fma.rn.f32 	%f2805, %f2804, %f2788, %f2803;
	fma.rn.f32 	%f2806, %f2800, %f2782, %f2776;
	fma.rn.f32 	%f2807, %f2804, %f2785, %f2806;
	ld.shared.f32 	%f2808, [_ZZ12main_kernel0E15PadInput_shared+3312];
	fma.rn.f32 	%f2809, %f2808, %f2788, %f2807;
	fma.rn.f32 	%f2810, %f2804, %f2782, %f2780;
	fma.rn.f32 	%f2811, %f2808, %f2785, %f2810;
	ld.shared.f32 	%f2812, [_ZZ12main_kernel0E15PadInput_shared+3408];
	fma.rn.f32 	%f2813, %f2812, %f2788, %f2811;
	ld.shared.f32 	%f2814, [_ZZ12main_kernel0E15PadInput_shared+2644];
	ld.shared.f32 	%f2815, [%r361+29312];
	fma.rn.f32 	%f2816, %f2814, %f2815, %f2789;
	ld.shared.f32 	%f2817, [_ZZ12main_kernel0E15PadInput_shared+2740];
	ld.shared.f32 	%f2818, [%r361+32384];
	fma.rn.f32 	%f2819, %f2817, %f2818, %f2816;
	ld.shared.f32 	%f2820, [_ZZ12main_kernel0E15PadInput_shared+2836];
	ld.shared.f32 	%f2821, [%r361+35456];
	fma.rn.f32 	%f2822, %f2820, %f2821, %f2819;
	fma.rn.f32 	%f2823, %f2817, %f2815, %f2793;
	fma.rn.f32 	%f2824, %f2820, %f2818, %f2823;
	ld.shared.f32 	%f2825, [_ZZ12main_kernel0E15PadInput_shared+2932];
	fma.rn.f32 	%f2826, %f2825, %f2821, %f2824;
	fma.rn.f32 	%f2827, %f2820, %f2815, %f2797;
	fma.rn.f32 	%f2828, %f2825, %f2818, %f2827;
	ld.shared.f32 	%f2829, [_ZZ12main_kernel0E15PadInput_shared+3028];
	fma.rn.f32 	%f2830, %f2829, %f2821, %f2828;
	fma.rn.f32 	%f2831, %f2825, %f2815, %f2801;
	fma.rn.f32 	%f2832, %f2829, %f2818, %f2831;
	ld.shared.f32 	%f2833, [_ZZ12main_kernel0E15PadInput_shared+3124];
	fma.rn.f32 	%f2834, %f2833, %f2821, %f2832;
	fma.rn.f32 	%f2835, %f2829, %f2815, %f2805;
	fma.rn.f32 	%f2836, %f2833, %f2818, %f2835;
	ld.shared.f32 	%f2837, [_ZZ12main_kernel0E15PadInput_shared+3220];
	fma.rn.f32 	%f2838, %f2837, %f2821, %f2836;
	fma.rn.f32 	%f2839, %f2833, %f2815, %f2809;
	fma.rn.f32 	%f2840, %f2837, %f2818, %f2839;
	ld.shared.f32 	%f2841, [_ZZ12main_kernel0E15PadInput_shared+3316];
	fma.rn.f32 	%f2842, %f2841, %f2821, %f2840;
	fma.rn.f32 	%f2843, %f2837, %f2815, %f2813;
	fma.rn.f32 	%f2844, %f2841, %f2818, %f2843;
	ld.shared.f32 	%f2845, [_ZZ12main_kernel0E15PadInput_shared+3412];
	fma.rn.f32 	%f2846, %f2845, %f2821, %f2844;
	ld.shared.f32 	%f2847, [_ZZ12main_kernel0E15PadInput_shared+2648];
	ld.shared.f32 	%f2848, [%r361+29440];
	fma.rn.f32 	%f2849, %f2847, %f2848, %f2822;
	ld.shared.f32 	%f2850, [_ZZ12main_kernel0E15PadInput_shared+2744];
	ld.shared.f32 	%f2851, [%r361+32512];
	fma.rn.f32 	%f2852, %f2850, %f2851, %f2849;
	ld.shared.f32 	%f2853, [_ZZ12main_kernel0E15PadInput_shared+2840];
	ld.shared.f32 	%f2854, [%r361+35584];
	fma.rn.f32 	%f2855, %f2853, %f2854, %f2852;
	fma.rn.f32 	%f2856, %f2850, %f2848, %f2826;
	fma.rn.f32 	%f2857, %f2853, %f2851, %f2856;
	ld.shared.f32 	%f2858, [_ZZ12main_kernel0E15PadInput_shared+2936];
	fma.rn.f32 	%f2859, %f2858, %f2854, %f2857;
	fma.rn.f32 	%f2860, %f2853, %f2848, %f2830;
	fma.rn.f32 	%f2861, %f2858, %f2851, %f2860;
	ld.shared.f32 	%f2862, [_ZZ12main_kernel0E15PadInput_shared+3032];
	fma.rn.f32 	%f2863, %f2862, %f2854, %f2861;
	fma.rn.f32 	%f2864, %f2858, %f2848, %f2834;
	fma.rn.f32 	%f2865, %f2862, %f2851, %f2864;
	ld.shared.f32 	%f2866, [_ZZ12main_kernel0E15PadInput_shared+3128];
	fma.rn.f32 	%f2867, %f2866, %f2854, %f2865;
	fma.rn.f32 	%f2868, %f2862, %f2848, %f2838;
	fma.rn.f32 	%f2869, %f2866, %f2851, %f2868;
	ld.shared.f32 	%f2870, [_ZZ12main_kernel0E15PadInput_shared+3224];
	fma.rn.f32 	%f2871, %f2870, %f2854, %f2869;
	fma.rn.f32 	%f2872, %f2866, %f2848, %f2842;
	fma.rn.f32 	%f2873, %f2870, %f2851, %f2872;
	ld.shared.f32 	%f2874, [_ZZ12main_kernel0E15PadInput_shared+3320];
	fma.rn.f32 	%f2875, %f2874, %f2854, %f2873;
	fma.rn.f32 	%f2876, %f2870, %f2848, %f2846;
	fma.rn.f32 	%f2877, %f2874, %f2851, %f2876;
	ld.shared.f32 	%f2878, [_ZZ12main_kernel0E15PadInput_shared+3416];
	fma.rn.f32 	%f2879, %f2878, %f2854, %f2877;
	ld.shared.f32 	%f2880, [_ZZ12main_kernel0E15PadInput_shared+2652];
	ld.shared.f32 	%f2881, [%r361+29568];
	fma.rn.f32 	%f2882, %f2880, %f2881, %f2855;
	ld.shared.f32 	%f2883, [_ZZ12main_kernel0E15PadInput_shared+2748];
	ld.shared.f32 	%f2884, [%r361+32640];
	fma.rn.f32 	%f2885, %f2883, %f2884, %f2882;
	ld.shared.f32 	%f2886, [_ZZ12main_kernel0E15PadInput_shared+2844];
	ld.shared.f32 	%f2887, [%r361+35712];
	fma.rn.f32 	%f2888, %f2886, %f2887, %f2885;
	fma.rn.f32 	%f2889, %f2883, %f2881, %f2859;
	fma.rn.f32 	%f2890, %f2886, %f2884, %f2889;
	ld.shared.f32 	%f2891, [_ZZ12main_kernel0E15PadInput_shared+2940];
	fma.rn.f32 	%f2892, %f2891, %f2887, %f2890;
	fma.rn.f32 	%f2893, %f2886, %f2881, %f2863;
	fma.rn.f32 	%f2894, %f2891, %f2884, %f2893;
	ld.shared.f32 	%f2895, [_ZZ12main_kernel0E15PadInput_shared+3036];
	fma.rn.f32 	%f2896, %f2895, %f2887, %f2894;
	fma.rn.f32 	%f2897, %f2891, %f2881, %f2867;
	fma.rn.f32 	%f2898, %f2895, %f2884, %f2897;
	ld.shared.f32 	%f2899, [_ZZ12main_kernel0E15PadInput_shared+3132];
	fma.rn.f32 	%f2900, %f2899, %f2887, %f2898;
	fma.rn.f32 	%f2901, %f2895, %f2881, %f2871;
	fma.rn.f32 	%f2902, %f2899, %f2884, %f2901;
	ld.shared.f32 	%f2903, [_ZZ12main_kernel0E15PadInput_shared+3228];
	fma.rn.f32 	%f2904, %f2903, %f2887, %f2902;
	fma.rn.f32 	%f2905, %f2899, %f2881, %f2875;
	fma.rn.f32 	%f2906, %f2903, %f2884, %f2905;
	ld.shared.f32 	%f2907, [_ZZ12main_kernel0E15PadInput_shared+3324];
	fma.rn.f32 	%f2908, %f2907, %f2887, %f2906;
	fma.rn.f32 	%f2909, %f2903, %f2881, %f2879;
	fma.rn.f32 	%f2910, %f2907, %f2884, %f2909;
	ld.shared.f32 	%f2911, [_ZZ12main_kernel0E15PadInput_shared+3420];
	fma.rn.f32 	%f2912, %f2911, %f2887, %f2910;
	ld.shared.f32 	%f2913, [_ZZ12main_kernel0E15PadInput_shared+2656];
	ld.shared.f32 	%f2914, [%r361+29696];
	fma.rn.f32 	%f2915, %f2913, %f2914, %f2888;
	ld.shared.f32 	%f2916, [_ZZ12main_kernel0E15PadInput_shared+2752];
	ld.shared.f32 	%f2917, [%r361+32768];
	fma.rn.f32 	%f2918, %f2916, %f2917, %f2915;
	ld.shared.f32 	%f2919, [_ZZ12main_kernel0E15PadInput_shared+2848];
	ld.shared.f32 	%f2920, [%r361+35840];
	fma.rn.f32 	%f2921, %f2919, %f2920, %f2918;
	fma.rn.f32 	%f2922, %f2916, %f2914, %f2892;
	fma.rn.f32 	%f2923, %f2919, %f2917, %f2922;
	ld.shared.f32 	%f2924, [_ZZ12main_kernel0E15PadInput_shared+2944];
	fma.rn.f32 	%f2925, %f2924, %f2920, %f2923;
	fma.rn.f32 	%f2926, %f2919, %f2914, %f2896;
	fma.rn.f32 	%f2927, %f2924, %f2917, %f2926;
	ld.shared.f32 	%f2928, [_ZZ12main_kernel0E15PadInput_shared+3040];
	fma.rn.f32 	%f2929, %f2928, %f2920, %f2927;
	fma.rn.f32 	%f2930, %f2924, %f2914, %f2900;
	fma.rn.f32 	%f2931, %f2928, %f2917, %f2930;
	ld.shared.f32 	%f2932, [_ZZ12main_kernel0E15PadInput_shared+3136];
	fma.rn.f32 	%f2933, %f2932, %f2920, %f2931;
	fma.rn.f32 	%f2934, %f2928, %f2914, %f2904;
	fma.rn.f32 	%f2935, %f2932, %f2917, %f2934;
	ld.shared.f32 	%f2936, [_ZZ12main_kernel0E15PadInput_shared+3232];
	fma.rn.f32 	%f2937, %f2936, %f2920, %f2935;
	fma.rn.f32 	%f2938, %f2932, %f2914, %f2908;
	fma.rn.f32 	%f2939, %f2936, %f2917, %f2938;
	ld.shared.f32 	%f2940, [_ZZ12main_kernel0E15PadInput_shared+3328];
	fma.rn.f32 	%f2941, %f2940, %f2920, %f2939;
	fma.rn.f32 	%f2942, %f2936, %f2914, %f2912;
	fma.rn.f32 	%f2943, %f2940, %f2917, %f2942;
	ld.shared.f32 	%f2944, [_ZZ12main_kernel0E15PadInput_shared+3424];
	fma.rn.f32 	%f2945, %f2944, %f2920, %f2943;
	ld.shared.f32 	%f2946, [_ZZ12main_kernel0E15PadInput_shared+2660];
	ld.shared.f32 	%f2947, [%r361+29824];
	fma.rn.f32 	%f2948, %f2946, %f2947, %f2921;
	ld.shared.f32 	%f2949, [_ZZ12main_kernel0E15PadInput_shared+2756];
	ld.shared.f32 	%f2950, [%r361+32896];
	fma.rn.f32 	%f2951, %f2949, %f2950, %f2948;
	ld.shared.f32 	%f2952, [_ZZ12main_kernel0E15PadInput_shared+2852];
	ld.shared.f32 	%f2953, [%r361+35968];
	fma.rn.f32 	%f2954, %f2952, %f2953, %f2951;
	fma.rn.f32 	%f2955, %f2949, %f2947, %f2925;
	fma.rn.f32 	%f2956, %f2952, %f2950, %f2955;
	ld.shared.f32 	%f2957, [_ZZ12main_kernel0E15PadInput_shared+2948];
	fma.rn.f32 	%f2958, %f2957, %f2953, %f2956;
	fma.rn.f32 	%f2959, %f2952, %f2947, %f2929;
	fma.rn.f32 	%f2960, %f2957, %f2950, %f2959;
	ld.shared.f32 	%f2961, [_ZZ12main_kernel0E15PadInput_shared+3044];
	fma.rn.f32 	%f2962, %f2961, %f2953, %f2960;
	fma.rn.f32 	%f2963, %f2957, %f2947, %f2933;
	fma.rn.f32 	%f2964, %f2961, %f2950, %f2963;
	ld.shared.f32 	%f2965, [_ZZ12main_kernel0E15PadInput_shared+3140];
	fma.rn.f32 	%f2966, %f2965, %f2953, %f2964;
	fma.rn.f32 	%f2967, %f2961, %f2947, %f2937;
	fma.rn.f32 	%f2968, %f2965, %f2950, %f2967;
	ld.shared.f32 	%f2969, [_ZZ12main_kernel0E15PadInput_shared+3236];
	fma.rn.f32 	%f2970, %f2969, %f2953, %f2968;
	fma.rn.f32 	%f2971, %f2965, %f2947, %f2941;
	fma.rn.f32 	%f2972, %f2969, %f2950, %f2971;
	ld.shared.f32 	%f2973, [_ZZ12main_kernel0E15PadInput_shared+3332];
	fma.rn.f32 	%f2974, %f2973, %f2953, %f2972;
	fma.rn.f32 	%f2975, %f2969, %f2947, %f2945;
	fma.rn.f32 	%f2976, %f2973, %f2950, %f2975;
	ld.shared.f32 	%f2977, [_ZZ12main_kernel0E15PadInput_shared+3428];
	fma.rn.f32 	%f2978, %f2977, %f2953, %f2976;
	ld.shared.f32 	%f2979, [_ZZ12main_kernel0E15PadInput_shared+2664];
	ld.shared.f32 	%f2980, [%r361+29952];
	fma.rn.f32 	%f2981, %f2979, %f2980, %f2954;
	ld.shared.f32 	%f2982, [_ZZ12main_kernel0E15PadInput_shared+2760];
	ld.shared.f32 	%f2983, [%r361+33024];
	fma.rn.f32 	%f2984, %f2982, %f2983, %f2981;
	ld.shared.f32 	%f2985, [_ZZ12main_kernel0E15PadInput_shared+2856];
	ld.shared.f32 	%f2986, [%r361+36096];
	fma.rn.f32 	%f2987, %f2985, %f2986, %f2984;
	fma.rn.f32 	%f2988, %f2982, %f2980, %f2958;
	fma.rn.f32 	%f2989, %f2985, %f2983, %f2988;
	ld.shared.f32 	%f2990, [_ZZ12main_kernel0E15PadInput_shared+2952];
	fma.rn.f32 	%f2991, %f2990, %f2986, %f2989;
	fma.rn.f32 	%f2992, %f2985, %f2980, %f2962;
	fma.rn.f32 	%f2993, %f2990, %f2983, %f2992;
	ld.shared.f32 	%f2994, [_ZZ12main_kernel0E15PadInput_shared+3048];
	fma.rn.f32 	%f2995, %f2994, %f2986, %f2993;
	fma.rn.f32 	%f2996, %f2990, %f2980, %f2966;
	fma.rn.f32 	%f2997, %f2994, %f2983, %f2996;
	ld.shared.f32 	%f2998, [_ZZ12main_kernel0E15PadInput_shared+3144];
	fma.rn.f32 	%f2999, %f2998, %f2986, %f2997;
	fma.rn.f32 	%f3000, %f2994, %f2980, %f2970;
	fma.rn.f32 	%f3001, %f2998, %f2983, %f3000;
	ld.shared.f32 	%f3002, [_ZZ12main_kernel0E15PadInput_shared+3240];
	fma.rn.f32 	%f3003, %f3002, %f2986, %f3001;
	fma.rn.f32 	%f3004, %f2998, %f2980, %f2974;
	fma.rn.f32 	%f3005, %f3002, %f2983, %f3004;
	ld.shared.f32 	%f3006, [_ZZ12main_kernel0E15PadInput_shared+3336];
	fma.rn.f32 	%f3007, %f3006, %f2986, %f3005;
	fma.rn.f32 	%f3008, %f3002, %f2980, %f2978;
	fma.rn.f32 	%f3009, %f3006, %f2983, %f3008;
	ld.shared.f32 	%f3010, [_ZZ12main_kernel0E15PadInput_shared+3432];
	fma.rn.f32 	%f3011, %f3010, %f2986, %f3009;
	ld.shared.f32 	%f3012, [_ZZ12main_kernel0E15PadInput_shared+2668];
	ld.shared.f32 	%f3013, [%r361+30080];
	fma.rn.f32 	%f3014, %f3012, %f3013, %f2987;
	ld.shared.f32 	%f3015, [_ZZ12main_kernel0E15PadInput_shared+2764];
	ld.shared.f32 	%f3016, [%r361+33152];
	fma.rn.f32 	%f3017, %f3015, %f3016, %f3014;
	ld.shared.f32 	%f3018, [_ZZ12main_kernel0E15PadInput_shared+2860];
	ld.shared.f32 	%f3019, [%r361+36224];
	fma.rn.f32 	%f3020, %f3018, %f3019, %f3017;
	fma.rn.f32 	%f3021, %f3015, %f3013, %f2991;
	fma.rn.f32 	%f3022, %f3018, %f3016, %f3021;
	ld.shared.f32 	%f3023, [_ZZ12main_kernel0E15PadInput_shared+2956];
	fma.rn.f32 	%f3024, %f3023, %f3019, %f3022;
	fma.rn.f32 	%f3025, %f3018, %f3013, %f2995;
	fma.rn.f32 	%f3026, %f3023, %f3016, %f3025;
	ld.shared.f32 	%f3027, [_ZZ12main_kernel0E15PadInput_shared+3052];
	fma.rn.f32 	%f3028, %f3027, %f3019, %f3026;
	fma.rn.f32 	%f3029, %f3023, %f3013, %f2999;
	fma.rn.f32 	%f3030, %f3027, %f3016, %f3029;
	ld.shared.f32 	%f3031, [_ZZ12main_kernel0E15PadInput_shared+3148];
	fma.rn.f32 	%f3032, %f3031, %f3019, %f3030;
	fma.rn.f32 	%f3033, %f3027, %f3013, %f3003;
	fma.rn.f32 	%f3034, %f3031, %f3016, %f3033;
	ld.shared.f32 	%f3035, [_ZZ12main_kernel0E15PadInput_shared+3244];
	fma.rn.f32 	%f3036, %f3035, %f3019, %f3034;
	fma.rn.f32 	%f3037, %f3031, %f3013, %f3007;
	fma.rn.f32 	%f3038, %f3035, %f3016, %f3037;
	ld.shared.f32 	%f3039, [_ZZ12main_kernel0E15PadInput_shared+3340];
	fma.rn.f32 	%f3040, %f3039, %f3019, %f3038;
	fma.rn.f32 	%f3041, %f3035, %f3013, %f3011;
	fma.rn.f32 	%f3042, %f3039, %f3016, %f3041;
	ld.shared.f32 	%f3043, [_ZZ12main_kernel0E15PadInput_shared+3436];
	fma.rn.f32 	%f3044, %f3043, %f3019, %f3042;
	ld.shared.f32 	%f3045, [_ZZ12main_kernel0E15PadInput_shared+2672];
	ld.shared.f32 	%f3046, [%r361+30208];
	fma.rn.f32 	%f3047, %f3045, %f3046, %f3020;
	ld.shared.f32 	%f3048, [_ZZ12main_kernel0E15PadInput_shared+2768];
	ld.shared.f32 	%f3049, [%r361+33280];
	fma.rn.f32 	%f3050, %f3048, %f3049, %f3047;
	ld.shared.f32 	%f3051, [_ZZ12main_kernel0E15PadInput_shared+2864];
	ld.shared.f32 	%f3052, [%r361+36352];
	fma.rn.f32 	%f3053, %f3051, %f3052, %f3050;
	fma.rn.f32 	%f3054, %f3048, %f3046, %f3024;
	fma.rn.f32 	%f3055, %f3051, %f3049, %f3054;
	ld.shared.f32 	%f3056, [_ZZ12main_kernel0E15PadInput_shared+2960];
	fma.rn.f32 	%f3057, %f3056, %f3052, %f3055;
	fma.rn.f32 	%f3058, %f3051, %f3046, %f3028;
	fma.rn.f32 	%f3059, %f3056, %f3049, %f3058;
	ld.shared.f32 	%f3060, [_ZZ12main_kernel0E15PadInput_shared+3056];
	fma.rn.f32 	%f3061, %f3060, %f3052, %f3059;
	fma.rn.f32 	%f3062, %f3056, %f3046, %f3032;
	fma.rn.f32 	%f3063, %f3060, %f3049, %f3062;
	ld.shared.f32 	%f3064, [_ZZ12main_kernel0E15PadInput_shared+3152];
	fma.rn.f32 	%f3065, %f3064, %f3052, %f3063;
	fma.rn.f32 	%f3066, %f3060, %f3046, %f3036;
	fma.rn.f32 	%f3067, %f3064, %f3049, %f3066;
	ld.shared.f32 	%f3068, [_ZZ12main_kernel0E15PadInput_shared+3248];
	fma.rn.f32 	%f3069, %f3068, %f3052, %f3067;
	fma.rn.f32 	%f3070, %f3064, %f3046, %f3040;
	fma.rn.f32 	%f3071, %f3068, %f3049, %f3070;
	ld.shared.f32 	%f3072, [_ZZ12main_kernel0E15PadInput_shared+3344];
	fma.rn.f32 	%f3073, %f3072, %f3052, %f3071;
	fma.rn.f32 	%f3074, %f3068, %f3046, %f3044;
	fma.rn.f32 	%f3075, %f3072, %f3049, %f3074;
	ld.shared.f32 	%f3076, [_ZZ12main_kernel0E15PadInput_shared+3440];
	fma.rn.f32 	%f3077, %f3076, %f3052, %f3075;
	ld.shared.f32 	%f3078, [_ZZ12main_kernel0E15PadInput_shared+2676];
	ld.shared.f32 	%f3079, [%r361+30336];
	fma.rn.f32 	%f3080, %f3078, %f3079, %f3053;
	ld.shared.f32 	%f3081, [_ZZ12main_kernel0E15PadInput_shared+2772];
	ld.shared.f32 	%f3082, [%r361+33408];
	fma.rn.f32 	%f3083, %f3081, %f3082, %f3080;
	ld.shared.f32 	%f3084, [_ZZ12main_kernel0E15PadInput_shared+2868];
	ld.shared.f32 	%f3085, [%r361+36480];
	fma.rn.f32 	%f3086, %f3084, %f3085, %f3083;
	fma.rn.f32 	%f3087, %f3081, %f3079, %f3057;
	fma.rn.f32 	%f3088, %f3084, %f3082, %f3087;
	ld.shared.f32 	%f3089, [_ZZ12main_kernel0E15PadInput_shared+2964];
	fma.rn.f32 	%f3090, %f3089, %f3085, %f3088;
	fma.rn.f32 	%f3091, %f3084, %f3079, %f3061;
	fma.rn.f32 	%f3092, %f3089, %f3082, %f3091;
	ld.shared.f32 	%f3093, [_ZZ12main_kernel0E15PadInput_shared+3060];
	fma.rn.f32 	%f3094, %f3093, %f3085, %f3092;
	fma.rn.f32 	%f3095, %f3089, %f3079, %f3065;
	fma.rn.f32 	%f3096, %f3093, %f3082, %f3095;
	ld.shared.f32 	%f3097, [_ZZ12main_kernel0E15PadInput_shared+3156];
	fma.rn.f32 	%f3098, %f3097, %f3085, %f3096;
	fma.rn.f32 	%f3099, %f3093, %f3079, %f3069;
	fma.rn.f32 	%f3100, %f3097, %f3082, %f3099;
	ld.shared.f32 	%f3101, [_ZZ12main_kernel0E15PadInput_shared+3252];
	fma.rn.f32 	%f3102, %f3101, %f3085, %f3100;
	fma.rn.f32 	%f3103, %f3097, %f3079, %f3073;
	fma.rn.f32 	%f3104, %f3101, %f3082, %f3103;
	ld.shared.f32 	%f3105, [_ZZ12main_kernel0E15PadInput_shared+3348];
	fma.rn.f32 	%f3106, %f3105, %f3085, %f3104;
	fma.rn.f32 	%f3107, %f3101, %f3079, %f3077;
	fma.rn.f32 	%f3108, %f3105, %f3082, %f3107;
	ld.shared.f32 	%f3109, [_ZZ12main_kernel0E15PadInput_shared+3444];
	fma.rn.f32 	%f3110, %f3109, %f3085, %f3108;
	ld.shared.f32 	%f3111, [_ZZ12main_kernel0E15PadInput_shared+2680];
	ld.shared.f32 	%f3112, [%r361+30464];
	fma.rn.f32 	%f3113, %f3111, %f3112, %f3086;
	ld.shared.f32 	%f3114, [_ZZ12main_kernel0E15PadInput_shared+2776];
	ld.shared.f32 	%f3115, [%r361+33536];
	fma.rn.f32 	%f3116, %f3114, %f3115, %f3113;
	ld.shared.f32 	%f3117, [_ZZ12main_kernel0E15PadInput_shared+2872];
	ld.shared.f32 	%f3118, [%r361+36608];
	fma.rn.f32 	%f3119, %f3117, %f3118, %f3116;
	fma.rn.f32 	%f3120, %f3114, %f3112, %f3090;
	fma.rn.f32 	%f3121, %f3117, %f3115, %f3120;
	ld.shared.f32 	%f3122, [_ZZ12main_kernel0E15PadInput_shared+2968];
	fma.rn.f32 	%f3123, %f3122, %f3118, %f3121;
	fma.rn.f32 	%f3124, %f3117, %f3112, %f3094;
	fma.rn.f32 	%f3125, %f3122, %f3115, %f3124;
	ld.shared.f32 	%f3126, [_ZZ12main_kernel0E15PadInput_shared+3064];
	fma.rn.f32 	%f3127, %f3126, %f3118, %f3125;
	fma.rn.f32 	%f3128, %f3122, %f3112, %f3098;
	fma.rn.f32 	%f3129, %f3126, %f3115, %f3128;
	ld.shared.f32 	%f3130, [_ZZ12main_kernel0E15PadInput_shared+3160];
	fma.rn.f32 	%f3131, %f3130, %f3118, %f3129;
	fma.rn.f32 	%f3132, %f3126, %f3112, %f3102;
	fma.rn.f32 	%f3133, %f3130, %f3115, %f3132;
	ld.shared.f32 	%f3134, [_ZZ12main_kernel0E15PadInput_shared+3256];
	fma.rn.f32 	%f3135, %f3134, %f3118, %f3133;
	fma.rn.f32 	%f3136, %f3130, %f3112, %f3106;
	fma.rn.f32 	%f3137, %f3134, %f3115, %f3136;
	ld.shared.f32 	%f3138, [_ZZ12main_kernel0E15PadInput_shared+3352];
	fma.rn.f32 	%f3139, %f3138, %f3118, %f3137;
	fma.rn.f32 	%f3140, %f3134, %f3112, %f3110;
	fma.rn.f32 	%f3141, %f3138, %f3115, %f3140;
	ld.shared.f32 	%f3142, [_ZZ12main_kernel0E15PadInput_shared+3448];
	fma.rn.f32 	%f3143, %f3142, %f3118, %f3141;
	ld.shared.f32 	%f3144, [_ZZ12main_kernel0E15PadInput_shared+2684];
	ld.shared.f32 	%f3145, [%r361+30592];
	fma.rn.f32 	%f3146, %f3144, %f3145, %f3119;
	ld.shared.f32 	%f3147, [_ZZ12main_kernel0E15PadInput_shared+2780];
	ld.shared.f32 	%f3148, [%r361+33664];
	fma.rn.f32 	%f3149, %f3147, %f3148, %f3146;
	ld.shared.f32 	%f3150, [_ZZ12main_kernel0E15PadInput_shared+2876];
	ld.shared.f32 	%f3151, [%r361+36736];
	fma.rn.f32 	%f3152, %f3150, %f3151, %f3149;
	fma.rn.f32 	%f3153, %f3147, %f3145, %f3123;
	fma.rn.f32 	%f3154, %f3150, %f3148, %f3153;
	ld.shared.f32 	%f3155, [_ZZ12main_kernel0E15PadInput_shared+2972];
	fma.rn.f32 	%f3156, %f3155, %f3151, %f3154;
	fma.rn.f32 	%f3157, %f3150, %f3145, %f3127;
	fma.rn.f32 	%f3158, %f3155, %f3148, %f3157;
	ld.shared.f32 	%f3159, [_ZZ12main_kernel0E15PadInput_shared+3068];
	fma.rn.f32 	%f3160, %f3159, %f3151, %f3158;
	fma.rn.f32 	%f3161, %f3155, %f3145, %f3131;
	fma.rn.f32 	%f3162, %f3159, %f3148, %f3161;
	ld.shared.f32 	%f3163, [_ZZ12main_kernel0E15PadInput_shared+3164];
	fma.rn.f32 	%f3164, %f3163, %f3151, %f3162;
	fma.rn.f32 	%f3165, %f3159, %f3145, %f3135;
	fma.rn.f32 	%f3166, %f3163, %f3148, %f3165;
	ld.shared.f32 	%f3167, [_ZZ12main_kernel0E15PadInput_shared+3260];
	fma.rn.f32 	%f3168, %f3167, %f3151, %f3166;
	fma.rn.f32 	%f3169, %f3163, %f3145, %f3139;
	fma.rn.f32 	%f3170, %f3167, %f3148, %f3169;
	ld.shared.f32 	%f3171, [_ZZ12main_kernel0E15PadInput_shared+3356];
	fma.rn.f32 	%f3172, %f3171, %f3151, %f3170;
	fma.rn.f32 	%f3173, %f3167, %f3145, %f3143;
	fma.rn.f32 	%f3174, %f3171, %f3148, %f3173;
	ld.shared.f32 	%f3175, [_ZZ12main_kernel0E15PadInput_shared+3452];
	fma.rn.f32 	%f3176, %f3175, %f3151, %f3174;
	add.s32 	%r362, %r7, %r1;
	mul.wide.u32 	%rd246, %r362, 4;
	add.s64 	%rd247, %rd245, %rd246;
	st.global.f32 	[%rd247], %f3152;
	st.global.f32 	[%rd247+14336], %f3156;
	st.global.f32 	[%rd247+28672], %f3160;
	st.global.f32 	[%rd247+43008], %f3164;
	st.global.f32 	[%rd247+57344], %f3168;
	st.global.f32 	[%rd247+71680], %f3172;
	st.global.f32 	[%rd247+86016], %f3176;
	ret;

}


// ===== COMPILED SASS (sm_100) =====

	.target	sm_100

	.elftype	@"ET_EXEC"


//--------------------- .note.nv.tkinfo           --------------------------
	.section	.note.nv.tkinfo,"",@"SHT_NOTE"
	.sectionflags	@"SHF_NOTE_NV_TKINFO"
	.tkinfo
        /*0018*/ 	.word	0x00000002
        /*0030*/ 	.string	""
        /*0030*/ 	.string	"ptxas"
        /*0030*/ 	.string	"Cuda compilation tools, release 13.0, V13.0.88"
        /*0030*/ 	.string	"Build cuda_13.0.r13.0/compiler.36424714_0"
        /*0030*/ 	.string	"-arch sm_100 -m 64 "



//--------------------- .note.nv.cuinfo           --------------------------
	.section	.note.nv.cuinfo,"",@"SHT_NOTE"
	.sectionflags	@"SHF_NOTE_NV_CUINFO"
        /*0018*/ 	.short	0x0002
        /*001a*/ 	.short	0x0064
        /*001c*/ 	.short	0x0082
	.zero		2


//--------------------- .nv.info                  --------------------------
	.section	.nv.info,"",@"SHT_CUDA_INFO"
	.align	4


	//----- nvinfo : EIATTR_REGCOUNT
	.align		4
        /*0000*/ 	.byte	0x04, 0x2f
        /*0002*/ 	.short	(.L_1 - .L_0)
	.align		4
.L_0:
        /*0004*/ 	.word	index@(main_kernel0)
        /*0008*/ 	.word	0x0000008a


	//----- nvinfo : EIATTR_FRAME_SIZE
	.align		4
.L_1:
        /*000c*/ 	.byte	0x04, 0x11
        /*000e*/ 	.short	(.L_3 - .L_2)
	.align		4
.L_2:
        /*0010*/ 	.word	index@(main_kernel0)
        /*0014*/ 	.word	0x00000000


	//----- nvinfo : EIATTR_MIN_STACK_SIZE
	.align		4
.L_3:
        /*0018*/ 	.byte	0x04, 0x12
        /*001a*/ 	.short	(.L_5 - .L_4)
	.align		4
.L_4:
        /*001c*/ 	.word	index@(main_kernel0)
        /*0020*/ 	.word	0x00000000
.L_5:


//--------------------- .nv.compat                --------------------------
	.section	.nv.compat,"",@"SHT_CUDA_COMPAT_INFO"
	.align	4
        /*0000*/ 	.byte	0x02, 0x09, 0x00, 0x00, 0x02, 0x02, 0x01, 0x00, 0x02, 0x05, 0x05, 0x00, 0x03, 0x07, 0x01, 0x01
        /*0010*/ 	.byte	0x02, 0x03, 0x00, 0x00, 0x02, 0x06, 0x01, 0x00, 0x04, 0x0b, 0x08, 0x00, 0x09, 0x00, 0x00, 0x00
        /*0020*/ 	.byte	0x00, 0x00, 0x00, 0x00


//--------------------- .nv.info.main_kernel0     --------------------------
	.section	.nv.info.main_kernel0,"",@"SHT_CUDA_INFO"
	.sectionflags	@""
	.align	4


	//----- nvinfo : EIATTR_CUDA_API_VERSION
	.align		4
        /*0000*/ 	.byte	0x04, 0x37
        /*0002*/ 	.short	(.L_7 - .L_6)
.L_6:
        /*0004*/ 	.word	0x00000082


	//----- nvinfo : EIATTR_KPARAM_INFO
	.align		4
.L_7:
        /*0008*/ 	.byte	0x04, 0x17
        /*000a*/ 	.short	(.L_9 - .L_8)
.L_8:
        /*000c*/ 	.word	0x00000000
        /*0010*/ 	.short	0x0002
        /*0012*/ 	.short	0x0010
        /*0014*/ 	.byte	0x00, 0xf5, 0x21, 0x00


	//----- nvinfo : EIATTR_KPARAM_INFO
	.align		4
.L_9:
        /*0018*/ 	.byte	0x04, 0x17
        /*001a*/ 	.short	(.L_11 - .L_10)
.L_10:
        /*001c*/ 	.word	0x00000000
        /*0020*/ 	.short	0x0001
        /*0022*/ 	.short	0x0008
        /*0024*/ 	.byte	0x00, 0xf5, 0x21, 0x00


	//----- nvinfo : EIATTR_KPARAM_INFO
	.align		4
.L_11:
        /*0028*/ 	.byte	0x04, 0x17
        /*002a*/ 	.short	(.L_13 - .L_12)
.L_12:
        /*002c*/ 	.word	0x00000000
        /*0030*/ 	.short	0x0000
        /*0032*/ 	.short	0x0000
        /*0034*/ 	.byte	0x00, 0xf5, 0x21, 0x00


	//----- nvinfo : EIATTR_SPARSE_MMA_MASK
	.align		4
.L_13:
        /*0038*/ 	.byte	0x03, 0x50
        /*003a*/ 	.short	0x0000


	//----- nvinfo : EIATTR_MAXREG_COUNT
	.align		4
        /*003c*/ 	.byte	0x03, 0x1b
        /*003e*/ 	.short	0x00ff


	//----- nvinfo : EIATTR_NUM_BARRIERS
	.align		4
        /*0040*/ 	.byte	0x02, 0x4c
        /*0042*/ 	.byte	0x01
	.zero		1


	//----- nvinfo : EIATTR_MERCURY_ISA_VERSION
	.align		4
        /*0044*/ 	.byte	0x03, 0x5f
        /*0046*/ 	.short	0x0101


	//----- nvinfo : EIATTR_VRC_CTA_INIT_COUNT
	.align		4
        /*0048*/ 	.byte	0x02, 0x4a
	.zero		1
	.zero		1


	//----- nvinfo : EIATTR_EXIT_INSTR_OFFSETS
	.align		4
        /*004c*/ 	.byte	0x04, 0x1c
        /*004e*/ 	.short	(.L_15 - .L_14)


	//   ....[0]....
.L_14:
        /*0050*/ 	.word	0x0000ce80


	//----- nvinfo : EIATTR_MAX_THREADS
	.align		4
.L_15:
        /*0054*/ 	.byte	0x04, 0x05
        /*0056*/ 	.short	(.L_17 - .L_16)
.L_16:
        /*0058*/ 	.word	0x00000020
        /*005c*/ 	.word	0x00000001
        /*0060*/ 	.word	0x00000001


	//----- nvinfo : EIATTR_CRS_STACK_SIZE
	.align		4
.L_17:
        /*0064*/ 	.byte	0x04, 0x1e
        /*0066*/ 	.short	(.L_19 - .L_18)
.L_18:
        /*0068*/ 	.word	0x00000000


	//----- nvinfo : EIATTR_CBANK_PARAM_SIZE
	.align		4
.L_19:
        /*006c*/ 	.byte	0x03, 0x19
        /*006e*/ 	.short	0x0018


	//----- nvinfo : EIATTR_PARAM_CBANK
	.align		4
        /*0070*/ 	.byte	0x04, 0x0a
        /*0072*/ 	.short	(.L_21 - .L_20)
	.align		4
.L_20:
        /*0074*/ 	.word	index@(.nv.constant0.main_kernel0)
        /*0078*/ 	.short	0x0380
        /*007a*/ 	.short	0x0018


	//----- nvinfo : EIATTR_SW_WAR
	.align		4
.L_21:
        /*007c*/ 	.byte	0x04, 0x36
        /*007e*/ 	.short	(.L_23 - .L_22)
.L_22:
        /*0080*/ 	.word	0x00000008
.L_23:


//--------------------- .nv.callgraph             --------------------------
	.section	.nv.callgraph,"",@"SHT_CUDA_CALLGRAPH"
	.align	4
	.sectionentsize	8
	.align		4
        /*0000*/ 	.word	0x00000000
	.align		4
        /*0004*/ 	.word	0xffffffff
	.align		4
        /*0008*/ 	.word	0x00000000
	.align		4
        /*000c*/ 	.word	0xfffffffe
	.align		4
        /*0010*/ 	.word	0x00000000
	.align		4
        /*0014*/ 	.word	0xfffffffd
	.align		4
        /*0018*/ 	.word	0x00000000
	.align		4
        /*001c*/ 	.word	0xfffffffc


//--------------------- .text.main_kernel0        --------------------------
	.section	.text.main_kernel0,"ax",@progbits
	.align	128
        .global         main_kernel0
        .type           main_kernel0,@function
        .size           main_kernel0,(.L_x_4 - main_kernel0)
        .other          main_kernel0,@"STO_CUDA_ENTRY STV_DEFAULT"
main_kernel0:
.text.main_kernel0:
[----:B------:R-:W-:Y:S01]  /*0000*/  LDC R1, c[0x0][0x37c] ;  /* 0x0000df00ff017b82 */ /* 0x000fe20000000800 */
[----:B------:R-:W1:Y:S01]  /*0010*/  S2R R13, SR_TID.X ;  /* 0x00000000000d7919 */ /* 0x000e620000002100 */
[----:B------:R-:W-:Y:S01]  /*0020*/  MOV R12, 0x400 ;  /* 0x00000400000c7802 */ /* 0x000fe20000000f00 */
[----:B------:R-:W-:Y:S01]  /*0030*/  BSSY.RECONVERGENT B0, `(.L_x_0) ;  /* 0x0000027000007945 */ /* 0x000fe20003800200 */
[----:B------:R-:W-:Y:S01]  /*0040*/  HFMA2 R8, -RZ, RZ, 0, 0 ;  /* 0x00000000ff087431 */ /* 0x000fe200000001ff */
[----:B------:R-:W2:Y:S01]  /*0050*/  S2R R0, SR_CTAID.X ;  /* 0x0000000000007919 */ /* 0x000ea20000002500 */
[----:B------:R-:W-:Y:S01]  /*0060*/  IADD3 R14, PT, PT, R12, 0xd80, RZ ;  /* 0x00000d800c0e7810 */ /* 0x000fe20007ffe0ff */
[----:B------:R-:W3:Y:S01]  /*0070*/  S2R R3, SR_CgaCtaId ;  /* 0x0000000000037919 */ /* 0x000ee20000008800 */
[----:B------:R-:W4:Y:S01]  /*0080*/  S2R R27, SR_SWINHI ;  /* 0x00000000001b7919 */ /* 0x000f220000002f00 */
[----:B-1----:R-:W-:Y:S02]  /*0090*/  ISETP.GE.U32.AND P0, PT, R13, 0x10, PT ;  /* 0x000000100d00780c */ /* 0x002fe40003f06070 */
[----:B------:R-:W-:-:S02]  /*00a0*/  SHF.R.U32.HI R5, RZ, 0x3, R13 ;  /* 0x00000003ff057819 */ /* 0x000fc4000001160d */
[----:B------:R-:W-:Y:S02]  /*00b0*/  ISETP.GE.U32.AND P3, PT, R13, 0x18, PT ;  /* 0x000000180d00780c */ /* 0x000fe40003f66070 */
[----:B------:R-:W-:Y:S02]  /*00c0*/  IADD3 R11, PT, PT, R5, 0x1, RZ ;  /* 0x00000001050b7810 */ /* 0x000fe40007ffe0ff */
[----:B--2---:R-:W-:Y:S02]  /*00d0*/  SHF.R.U32.HI R16, RZ, 0x4, R0 ;  /* 0x00000004ff107819 */ /* 0x004fe40000011600 */
[----:B---3--:R-:W-:Y:S02]  /*00e0*/  LEA R12, R3, R12, 0x18 ;  /* 0x0000000c030c7211 */ /* 0x008fe400078ec0ff */
[----:B------:R-:W-:Y:S02]  /*00f0*/  IADD3 R4, PT, PT, R13, -0x18, RZ ;  /* 0xffffffe80d047810 */ /* 0x000fe40007ffe0ff */
[----:B------:R-:W-:-:S02]  /*0100*/  @P0 IADD3 R11, PT, PT, R5, -0x2, RZ ;  /* 0xfffffffe050b0810 */ /* 0x000fc40007ffe0ff */
[----:B------:R-:W-:Y:S02]  /*0110*/  ISETP.GE.U32.AND P0, PT, R13, 0x8, PT ;  /* 0x000000080d00780c */ /* 0x000fe40003f06070 */
[----:B------:R-:W-:Y:S02]  /*0120*/  IADD3 R2, PT, PT, R16, R11, RZ ;  /* 0x0000000b10027210 */ /* 0x000fe40007ffe0ff */
[----:B------:R-:W-:Y:S02]  /*0130*/  SHF.L.U32 R0, R0, 0x5, RZ ;  /* 0x0000000500007819 */ /* 0x000fe400000006ff */
[----:B------:R-:W-:Y:S02]  /*0140*/  LEA R14, R3, R14, 0x18 ;  /* 0x0000000e030e7211 */ /* 0x000fe400078ec0ff */
[----:B------:R-:W-:Y:S02]  /*0150*/  ISETP.GE.U32.AND P6, PT, R2, 0x8, PT ;  /* 0x000000080200780c */ /* 0x000fe40003fc6070 */
[----:B------:R-:W-:-:S02]  /*0160*/  SEL R4, R13, R4, !P3 ;  /* 0x000000040d047207 */ /* 0x000fc40005800000 */
[----:B------:R-:W-:Y:S02]  /*0170*/  MOV R2, R12 ;  /* 0x0000000c00027202 */ /* 0x000fe40000000f00 */
[----:B----4-:R-:W-:Y:S02]  /*0180*/  MOV R3, R27 ;  /* 0x0000001b00037202 */ /* 0x010fe40000000f00 */
[----:B------:R-:W-:Y:S02]  /*0190*/  LOP3.LUT R56, R0, 0x7ffffe00, RZ, 0xc0, !PT ;  /* 0x7ffffe0000387812 */ /* 0x000fe400078ec0ff */
[C---:B------:R-:W-:Y:S02]  /*01a0*/  IADD3 R9, PT, PT, R5.reuse, 0x2, RZ ;  /* 0x0000000205097810 */ /* 0x040fe40007ffe0ff */
[----:B------:R-:W-:Y:S02]  /*01b0*/  @P0 IADD3 R9, PT, PT, R5, -0x1, RZ ;  /* 0xffffffff05090810 */ /* 0x000fe40007ffe0ff */
[----:B------:R-:W-:-:S02]  /*01c0*/  SHF.L.U32 R15, R4, 0x6, RZ ;  /* 0x00000006040f7819 */ /* 0x000fc400000006ff */
[----:B------:R-:W-:Y:S01]  /*01d0*/  SHF.R.U32.HI R7, RZ, 0x3, R4 ;  /* 0x00000003ff077819 */ /* 0x000fe20000011604 */
[C---:B------:R-:W-:Y:S01]  /*01e0*/  IMAD.WIDE.U32 R4, R13.reuse, 0x4, R2 ;  /* 0x000000040d047825 */ /* 0x040fe200078e0002 */
[----:B------:R-:W-:Y:S02]  /*01f0*/  ISETP.GT.U32.AND P1, PT, R13, 0x17, PT ;  /* 0x000000170d00780c */ /* 0x000fe40003f24070 */
[----:B------:R-:W-:Y:S01]  /*0200*/  IADD3 R10, PT, PT, R56, 0xe00, RZ ;  /* 0x00000e00380a7810 */ /* 0x000fe20007ffe0ff */
[----:B------:R-:W-:Y:S10]  /*0210*/  @!P3 BRA `(.L_x_1) ;  /* 0x000000000020b947 */ /* 0x000ff40003800000 */
[----:B------:R-:W1:Y:S01]  /*0220*/  S2UR UR4, SR_CTAID.X ;  /* 0x00000000000479c3 */ /* 0x000e620000002500 */
[----:B------:R-:W-:-:S04]  /*0230*/  IADD3 R6, PT, PT, R13, -0x18, RZ ;  /* 0xffffffe80d067810 */ /* 0x000fc80007ffe0ff */
[----:B------:R-:W-:Y:S01]  /*0240*/  SHF.R.U32.HI R6, RZ, 0x3, R6 ;  /* 0x00000003ff067819 */ /* 0x000fe20000011606 */
[----:B-1----:R-:W-:-:S06]  /*0250*/  USHF.R.U32.HI UR4, URZ, 0x4, UR4 ;  /* 0x00000004ff047899 */ /* 0x002fcc0008011604 */
[----:B------:R-:W-:-:S13]  /*0260*/  LOP3.LUT P0, RZ, R6, UR4, RZ, 0xfc, !PT ;  /* 0x0000000406ff7c12 */ /* 0x000fda000f80fcff */
[----:B------:R-:W-:-:S04]  /*0270*/  @P0 IADD3 R6, PT, PT, R6, UR4, RZ ;  /* 0x0000000406060c10 */ /* 0x000fc8000fffe0ff */
[----:B------:R-:W-:-:S04]  /*0280*/  @P0 ISETP.GE.U32.AND P2, PT, R6, 0x8, PT ;  /* 0x000000080600080c */ /* 0x000fc80003f46070 */
[----:B------:R-:W-:-:S09]  /*0290*/  @P0 SEL R8, RZ, 0x4, P2 ;  /* 0x00000004ff080807 */ /* 0x000fd20001000000 */
.L_x_1:
[----:B------:R-:W-:Y:S05]  /*02a0*/  BSYNC.RECONVERGENT B0 ;  /* 0x0000000000007941 */ /* 0x000fea0003800200 */
.L_x_0:
[----:B------:R-:W-:Y:S01]  /*02b0*/  IADD3 R6, P4, PT, R4, 0x180, RZ ;  /* 0x0000018004067810 */ /* 0x000fe20007f9e0ff */
[----:B------:R-:W1:Y:S01]  /*02c0*/  LDCU.64 UR6, c[0x0][0x358] ;  /* 0x00006b00ff0677ac */ /* 0x000e620008000a00 */
[----:B------:R-:W-:Y:S02]  /*02d0*/  LOP3.LUT P2, RZ, R7, R16, RZ, 0xfc, !PT ;  /* 0x0000001007ff7212 */ /* 0x000fe4000784fcff */
[----:B------:R-:W-:Y:S02]  /*02e0*/  IADD3 R24, PT, PT, R16, R7, RZ ;  /* 0x0000000710187210 */ /* 0x000fe40007ffe0ff */
[----:B------:R-:W-:Y:S02]  /*02f0*/  IADD3.X R7, PT, PT, RZ, R5, RZ, P4, !PT ;  /* 0x00000005ff077210 */ /* 0x000fe400027fe4ff */
[----:B------:R-:W-:Y:S02]  /*0300*/  LOP3.LUT R15, R15, 0x600, RZ, 0xc0, !PT ;  /* 0x000006000f0f7812 */ /* 0x000fe400078ec0ff */
[----:B------:R-:W-:-:S02]  /*0310*/  @!P1 IADD3 R10, PT, PT, R56, RZ, RZ ;  /* 0x000000ff380a9210 */ /* 0x000fc40007ffe0ff */
[----:B------:R-:W-:Y:S02]  /*0320*/  SEL R26, RZ, 0x4, P6 ;  /* 0x00000004ff1a7807 */ /* 0x000fe40003000000 */
[----:B------:R-:W-:Y:S02]  /*0330*/  IADD3 R10, PT, PT, R15, R10, RZ ;  /* 0x0000000a0f0a7210 */ /* 0x000fe40007ffe0ff */
[----:B------:R-:W-:Y:S02]  /*0340*/  MOV R25, R6 ;  /* 0x0000000600197202 */ /* 0x000fe40000000f00 */
[----:B------:R-:W-:Y:S02]  /*0350*/  IADD3 R18, P6, PT, R4, 0x360, RZ ;  /* 0x0000036004127810 */ /* 0x000fe40007fde0ff */
[----:B------:R-:W-:Y:S02]  /*0360*/  SHF.L.U32 R15, R13, 0x2, RZ ;  /* 0x000000020d0f7819 */ /* 0x000fe400000006ff */
[----:B------:R-:W-:-:S02]  /*0370*/  MOV R6, R14 ;  /* 0x0000000e00067202 */ /* 0x000fc40000000f00 */
[----:B------:R-:W-:Y:S02]  /*0380*/  MOV R7, R27 ;  /* 0x0000001b00077202 */ /* 0x000fe40000000f00 */
[----:B------:R-:W-:Y:S02]  /*0390*/  IADD3.X R19, PT, PT, RZ, R5, RZ, P6, !PT ;  /* 0x00000005ff137210 */ /* 0x000fe400037fe4ff */
[----:B------:R-:W-:Y:S01]  /*03a0*/  LOP3.LUT P5, RZ, R11, R16, RZ, 0xfc, !PT ;  /* 0x000000100bff7212 */ /* 0x000fe200078afcff */
[----:B------:R-:W-:Y:S01]  /*03b0*/  IMAD.WIDE.U32 R6, R15, 0x4, R6 ;  /* 0x000000040f067825 */ /* 0x000fe200078e0006 */
[----:B------:R-:W-:Y:S02]  /*03c0*/  MOV R18, R18 ;  /* 0x0000001200127202 */ /* 0x000fe40000000f00 */
[----:B------:R-:W-:Y:S02]  /*03d0*/  SEL R19, R26, RZ, P5 ;  /* 0x000000ff1a137207 */ /* 0x000fe40002800000 */
[----:B------:R-:W-:-:S02]  /*03e0*/  IADD3 R74, P5, PT, R6, 0x200, RZ ;  /* 0x00000200064a7810 */ /* 0x000fc40007fbe0ff */
[----:B------:R-:W-:Y:S02]  /*03f0*/  IADD3 R20, P4, PT, R4, 0x4e0, RZ ;  /* 0x000004e004147810 */ /* 0x000fe40007f9e0ff */
[----:B------:R-:W-:Y:S02]  /*0400*/  IADD3.X R75, PT, PT, RZ, R7, RZ, P5, !PT ;  /* 0x00000007ff4b7210 */ /* 0x000fe40002ffe4ff */
[----:B------:R-:W-:Y:S02]  /*0410*/  IADD3 R84, P5, PT, R6, 0x800, RZ ;  /* 0x0000080006547810 */ /* 0x000fe40007fbe0ff */
[----:B------:R-:W-:Y:S02]  /*0420*/  IADD3 R22, P6, PT, R4, 0x6c0, RZ ;  /* 0x000006c004167810 */ /* 0x000fe40007fde0ff */
[----:B------:R-:W-:Y:S02]  /*0430*/  LOP3.LUT P0, RZ, R9, R16, RZ, 0xfc, !PT ;  /* 0x0000001009ff7212 */ /* 0x000fe4000780fcff */
[----:B------:R-:W-:-:S02]  /*0440*/  IADD3 R17, PT, PT, R16, R9, RZ ;  /* 0x0000000910117210 */ /* 0x000fc40007ffe0ff */
[----:B------:R-:W-:Y:S02]  /*0450*/  IADD3.X R21, PT, PT, RZ, R5, RZ, P4, !PT ;  /* 0x00000005ff157210 */ /* 0x000fe400027fe4ff */
[----:B------:R-:W-:Y:S02]  /*0460*/  IADD3 R16, P4, PT, R4, 0x840, RZ ;  /* 0x0000084004107810 */ /* 0x000fe40007f9e0ff */
[----:B------:R-:W-:Y:S02]  /*0470*/  IADD3.X R85, PT, PT, RZ, R7, RZ, P5, !PT ;  /* 0x00000007ff557210 */ /* 0x000fe40002ffe4ff */
[----:B------:R-:W-:Y:S02]  /*0480*/  IADD3 R88, P5, PT, R6, 0xe00, RZ ;  /* 0x00000e0006587810 */ /* 0x000fe40007fbe0ff */
[----:B------:R-:W-:Y:S02]  /*0490*/  IADD3.X R23, PT, PT, RZ, R5, RZ, P6, !PT ;  /* 0x00000005ff177210 */ /* 0x000fe400037fe4ff */
[----:B------:R-:W-:-:S02]  /*04a0*/  ISETP.GE.U32.AND P6, PT, R17, 0x8, PT ;  /* 0x000000081100780c */ /* 0x000fc40003fc6070 */
[----:B------:R-:W-:Y:S02]  /*04b0*/  IADD3.X R17, PT, PT, RZ, R5, RZ, P4, !PT ;  /* 0x00000005ff117210 */ /* 0x000fe400027fe4ff */
[----:B------:R-:W-:Y:S02]  /*04c0*/  IADD3.X R89, PT, PT, RZ, R7, RZ, P5, !PT ;  /* 0x00000007ff597210 */ /* 0x000fe40002ffe4ff */
[----:B------:R-:W-:Y:S02]  /*04d0*/  IADD3 R32, P5, PT, R6, 0x1400, RZ ;  /* 0x0000140006207810 */ /* 0x000fe40007fbe0ff */
[----:B------:R-:W-:Y:S02]  /*04e0*/  ISETP.GE.U32.AND P4, PT, R24, 0x8, PT ;  /* 0x000000081800780c */ /* 0x000fe40003f86070 */
[----:B------:R-:W-:Y:S02]  /*04f0*/  MOV R24, R16 ;  /* 0x0000001000187202 */ /* 0x000fe40000000f00 */
[----:B------:R-:W-:-:S02]  /*0500*/  SEL R17, RZ, 0x4, P6 ;  /* 0x00000004ff117807 */ /* 0x000fc40003000000 */
[----:B------:R-:W-:Y:S02]  /*0510*/  IADD3.X R33, PT, PT, RZ, R7, RZ, P5, !PT ;  /* 0x00000007ff217210 */ /* 0x000fe40002ffe4ff */
[C---:B------:R-:W-:Y:S02]  /*0520*/  IADD3 R38, P5, PT, R6.reuse, 0x1a00, RZ ;  /* 0x00001a0006267810 */ /* 0x040fe40007fbe0ff */
[----:B------:R-:W-:Y:S02]  /*0530*/  MOV R20, R20 ;  /* 0x0000001400147202 */ /* 0x000fe40000000f00 */
[----:B------:R-:W-:Y:S02]  /*0540*/  SEL R21, R17, RZ, P0 ;  /* 0x000000ff11157207 */ /* 0x000fe40000000000 */
[C---:B------:R-:W-:Y:S02]  /*0550*/  IADD3 R16, P6, PT, R6.reuse, 0x400, RZ ;  /* 0x0000040006107810 */ /* 0x040fe40007fde0ff */
[----:B------:R-:W-:-:S02]  /*0560*/  IADD3 R80, P0, PT, R6, 0x600, RZ ;  /* 0x0000060006507810 */ /* 0x000fc40007f1e0ff */
[-C--:B------:R-:W-:Y:S02]  /*0570*/  IADD3.X R39, PT, PT, RZ, R7.reuse, RZ, P5, !PT ;  /* 0x00000007ff277210 */ /* 0x080fe40002ffe4ff */
[C---:B------:R-:W-:Y:S02]  /*0580*/  IADD3 R42, P5, PT, R6.reuse, 0x2000, RZ ;  /* 0x00002000062a7810 */ /* 0x040fe40007fbe0ff */
[-C--:B------:R-:W-:Y:S02]  /*0590*/  IADD3.X R17, PT, PT, RZ, R7.reuse, RZ, P6, !PT ;  /* 0x00000007ff117210 */ /* 0x080fe400037fe4ff */
[----:B------:R-:W-:Y:S02]  /*05a0*/  IADD3.X R81, PT, PT, RZ, R7, RZ, P0, !PT ;  /* 0x00000007ff517210 */ /* 0x000fe400007fe4ff */
        /* <DEDUP_REMOVED lines=24> */
[----:B------:R-:W-:Y:S02]  /*0730*/  IADD3 R92, P6, PT, R6, 0x2200, RZ ;  /* 0x00002200065c7810 */ /* 0x000fe40007fde0ff */
[----:B------:R-:W-:-:S02]  /*0740*/  ISETP.NE.U32.AND P0, PT, R19, RZ, PT ;  /* 0x000000ff1300720c */ /* 0x000fc40003f05070 */
[----:B------:R-:W-:Y:S02]  /*0750*/  LOP3.LUT R19, R13, 0x20, RZ, 0xfc, !PT ;  /* 0x000000200d137812 */ /* 0x000fe400078efcff */
[-C--:B------:R-:W-:Y:S02]  /*0760*/  IADD3.X R51, PT, PT, RZ, R7.reuse, RZ, P5, !PT ;  /* 0x00000007ff337210 */ /* 0x080fe40002ffe4ff */
[----:B------:R-:W-:Y:S02]  /*0770*/  IADD3 R52, P5, PT, R6, 0x2c00, RZ ;  /* 0x00002c0006347810 */ /* 0x000fe40007fbe0ff */
[----:B------:R-:W-:Y:S02]  /*0780*/  IADD3.X R93, PT, PT, RZ, R7, RZ, P6, !PT ;  /* 0x00000007ff5d7210 */ /* 0x000fe400037fe4ff */
[----:B------:R-:W-:Y:S02]  /*0790*/  ISETP.NE.U32.AND P6, PT, R21, RZ, PT ;  /* 0x000000ff1500720c */ /* 0x000fe40003fc5070 */
[----:B------:R-:W-:-:S02]  /*07a0*/  PRMT R57, R19, 0x9910, RZ ;  /* 0x0000991013397816 */ /* 0x000fc400000000ff */
[----:B------:R-:W-:Y:S02]  /*07b0*/  LOP3.LUT R21, R13, 0x40, RZ, 0xfc, !PT ;  /* 0x000000400d157812 */ /* 0x000fe400078efcff */
[-C--:B------:R-:W-:Y:S01]  /*07c0*/  IADD3.X R53, PT, PT, RZ, R7.reuse, RZ, P5, !PT ;  /* 0x00000007ff357210 */ /* 0x080fe20002ffe4ff */
[----:B------:R-:W-:Y:S01]  /*07d0*/  IMAD R57, R57, 0x2b, RZ ;  /* 0x0000002b39397824 */ /* 0x000fe200078e02ff */
[----:B------:R-:W-:Y:S02]  /*07e0*/  IADD3 R54, P5, PT, R6, 0x2e00, RZ ;  /* 0x00002e0006367810 */ /* 0x000fe40007fbe0ff */
[----:B------:R-:W-:Y:S02]  /*07f0*/  PRMT R59, R21, 0x9910, RZ ;  /* 0x00009910153b7816 */ /* 0x000fe400000000ff */
[-C--:B------:R-:W-:Y:S02]  /*0800*/  LEA R72, R11, R56.reuse, 0x9 ;  /* 0x000000380b487211 */ /* 0x080fe400078e48ff */
[----:B------:R-:W-:Y:S01]  /*0810*/  LEA R73, R9, R56, 0x9 ;  /* 0x0000003809497211 */ /* 0x000fe200078e48ff */
[----:B------:R-:W-:Y:S01]  /*0820*/  IMAD R59, R59, 0x2b, RZ ;  /* 0x0000002b3b3b7824 */ /* 0x000fe200078e02ff */
[----:B------:R-:W-:-:S02]  /*0830*/  IADD3.X R55, PT, PT, RZ, R7, RZ, P5, !PT ;  /* 0x00000007ff377210 */ /* 0x000fc40002ffe4ff */
[C---:B------:R-:W-:Y:S02]  /*0840*/  IADD3 R56, P5, PT, R6.reuse, 0x3000, RZ ;  /* 0x0000300006387810 */ /* 0x040fe40007fbe0ff */
[----:B------:R-:W-:Y:S02]  /*0850*/  LOP3.LUT R76, R57, 0xffff, RZ, 0xc0, !PT ;  /* 0x0000ffff394c7812 */ /* 0x000fe400078ec0ff */
[-C--:B------:R-:W-:Y:S02]  /*0860*/  IADD3.X R57, PT, PT, RZ, R7.reuse, RZ, P5, !PT ;  /* 0x00000007ff397210 */ /* 0x080fe40002ffe4ff */
[----:B------:R-:W-:Y:S02]  /*0870*/  IADD3 R58, P5, PT, R6, 0x3200, RZ ;  /* 0x00003200063a7810 */ /* 0x000fe40007fbe0ff */
[----:B------:R-:W-:Y:S02]  /*0880*/  LOP3.LUT R102, R59, 0xffff, RZ, 0xc0, !PT ;  /* 0x0000ffff3b667812 */ /* 0x000fe400078ec0ff */
[----:B------:R-:W-:-:S02]  /*0890*/  IADD3.X R59, PT, PT, RZ, R7, RZ, P5, !PT ;  /* 0x00000007ff3b7210 */ /* 0x000fc40002ffe4ff */
[C---:B------:R-:W-:Y:S02]  /*08a0*/  IADD3 R90, P5, PT, R6.reuse, 0x3400, RZ ;  /* 0x00003400065a7810 */ /* 0x040fe40007fbe0ff */
[----:B------:R-:W-:Y:S02]  /*08b0*/  MOV R74, R74 ;  /* 0x0000004a004a7202 */ /* 0x000fe40000000f00 */
[----:B------:R-:W-:Y:S02]  /*08c0*/  IADD3.X R91, PT, PT, RZ, R7, RZ, P5, !PT ;  /* 0x00000007ff5b7210 */ /* 0x000fe40002ffe4ff */
[----:B------:R-:W-:Y:S02]  /*08d0*/  IADD3 R94, P5, PT, R6, 0x3600, RZ ;  /* 0x00003600065e7810 */ /* 0x000fe40007fbe0ff */
[----:B------:R-:W-:Y:S02]  /*08e0*/  MOV R75, R16 ;  /* 0x00000010004b7202 */ /* 0x000fe40000000f00 */
        /* <DEDUP_REMOVED lines=21> */
[----:B------:R-:W-:Y:S02]  /*0a40*/  MOV R79, R34 ;  /* 0x00000022004f7202 */ /* 0x000fe40000000f00 */
[----:B------:R-:W-:Y:S02]  /*0a50*/  IADD3.X R33, PT, PT, RZ, R7, RZ, P5, !PT ;  /* 0x00000007ff217210 */ /* 0x000fe40002ffe4ff */
[----:B------:R-:W-:Y:S02]  /*0a60*/  IADD3 R34, P5, PT, R6, 0x4600, RZ ;  /* 0x0000460006227810 */ /* 0x000fe40007fbe0ff */
[----:B------:R-:W-:-:S02]  /*0a70*/  MOV R86, R36 ;  /* 0x0000002400567202 */ /* 0x000fc40000000f00 */
[----:B------:R-:W-:Y:S02]  /*0a80*/  IADD3.X R35, PT, PT, RZ, R7, RZ, P5, !PT ;  /* 0x00000007ff237210 */ /* 0x000fe40002ffe4ff */
[----:B------:R-:W-:Y:S02]  /*0a90*/  IADD3 R36, P5, PT, R6, 0x4800, RZ ;  /* 0x0000480006247810 */ /* 0x000fe40007fbe0ff */
[----:B------:R-:W-:Y:S02]  /*0aa0*/  LOP3.LUT R104, R13, 0x80, RZ, 0xfc, !PT ;  /* 0x000000800d687812 */ /* 0x000fe400078efcff */
[----:B------:R-:W-:Y:S02]  /*0ab0*/  MOV R68, R68 ;  /* 0x0000004400447202 */ /* 0x000fe40000000f00 */
[----:B------:R-:W-:Y:S02]  /*0ac0*/  MOV R69, R40 ;  /* 0x0000002800457202 */ /* 0x000fe40000000f00 */
[----:B------:R-:W-:-:S02]  /*0ad0*/  IADD3.X R37, PT, PT, RZ, R7, RZ, P5, !PT ;  /* 0x00000007ff257210 */ /* 0x000fc40002ffe4ff */
[----:B------:R-:W-:Y:S02]  /*0ae0*/  IADD3 R40, P5, PT, R6, 0x4a00, RZ ;  /* 0x00004a0006287810 */ /* 0x000fe40007fbe0ff */
[----:B------:R-:W-:Y:S02]  /*0af0*/  MOV R22, R22 ;  /* 0x0000001600167202 */ /* 0x000fe40000000f00 */
[----:B------:R-:W-:Y:S02]  /*0b00*/  PRMT R60, R104, 0x9910, RZ ;  /* 0x00009910683c7816 */ /* 0x000fe400000000ff */
[----:B------:R-:W-:Y:S02]  /*0b10*/  LOP3.LUT R23, R13, 0xa0, RZ, 0xfc, !PT ;  /* 0x000000a00d177812 */ /* 0x000fe400078efcff */
[----:B------:R-:W-:Y:S01]  /*0b20*/  MOV R77, R42 ;  /* 0x0000002a004d7202 */ /* 0x000fe20000000f00 */
[----:B------:R-:W-:Y:S01]  /*0b30*/  IMAD R60, R60, 0xab, RZ ;  /* 0x000000ab3c3c7824 */ /* 0x000fe200078e02ff */
[----:B------:R-:W-:-:S02]  /*0b40*/  IADD3.X R41, PT, PT, RZ, R7, RZ, P5, !PT ;  /* 0x00000007ff297210 */ /* 0x000fc40002ffe4ff */
[C---:B------:R-:W-:Y:S02]  /*0b50*/  IADD3 R42, P5, PT, R6.reuse, 0x4c00, RZ ;  /* 0x00004c00062a7810 */ /* 0x040fe40007fbe0ff */
[----:B------:R-:W-:Y:S02]  /*0b60*/  PRMT R61, R23, 0x9910, RZ ;  /* 0x00009910173d7816 */ /* 0x000fe400000000ff */
[----:B------:R-:W-:Y:S02]  /*0b70*/  MOV R67, R44 ;  /* 0x0000002c00437202 */ /* 0x000fe40000000f00 */
[----:B------:R-:W-:Y:S01]  /*0b80*/  IADD3.X R43, PT, PT, RZ, R7, RZ, P5, !PT ;  /* 0x00000007ff2b7210 */ /* 0x000fe20002ffe4ff */
[----:B------:R-:W-:Y:S01]  /*0b90*/  IMAD R61, R61, 0xab, RZ ;  /* 0x000000ab3d3d7824 */ /* 0x000fe200078e02ff */
[----:B------:R-:W-:Y:S02]  /*0ba0*/  IADD3 R44, P5, PT, R6, 0x4e00, RZ ;  /* 0x00004e00062c7810 */ /* 0x000fe40007fbe0ff */
[----:B------:R-:W-:-:S02]  /*0bb0*/  LOP3.LUT R60, R60, 0xffff, RZ, 0xc0, !PT ;  /* 0x0000ffff3c3c7812 */ /* 0x000fc400078ec0ff */
[----:B------:R-:W-:Y:S02]  /*0bc0*/  SHF.R.U32.HI R102, RZ, 0xa, R102 ;  /* 0x0000000aff667819 */ /* 0x000fe40000011666 */
[----:B------:R-:W-:Y:S02]  /*0bd0*/  MOV R66, R46 ;  /* 0x0000002e00427202 */ /* 0x000fe40000000f00 */
[----:B------:R-:W-:Y:S02]  /*0be0*/  IADD3.X R45, PT, PT, RZ, R7, RZ, P5, !PT ;  /* 0x00000007ff2d7210 */ /* 0x000fe40002ffe4ff */
[----:B------:R-:W-:Y:S02]  /*0bf0*/  IADD3 R46, P5, PT, R6, 0x5000, RZ ;  /* 0x00005000062e7810 */ /* 0x000fe40007fbe0ff */
[----:B------:R-:W-:Y:S02]  /*0c00*/  SHF.R.U32.HI R103, RZ, 0xc, R60 ;  /* 0x0000000cff677819 */ /* 0x000fe4000001163c */
[----:B------:R-:W-:-:S02]  /*0c10*/  LOP3.LUT R61, R61, 0xffff, RZ, 0xc0, !PT ;  /* 0x0000ffff3d3d7812 */ /* 0x000fc400078ec0ff */
[----:B------:R-:W-:Y:S02]  /*0c20*/  LOP3.LUT R60, R102, 0xffff, RZ, 0xc0, !PT ;  /* 0x0000ffff663c7812 */ /* 0x000fe400078ec0ff */
[----:B------:R-:W-:Y:S02]  /*0c30*/  SHF.R.U32.HI R76, RZ, 0xa, R76 ;  /* 0x0000000aff4c7819 */ /* 0x000fe4000001164c */
[----:B------:R-:W-:Y:S01]  /*0c40*/  IADD3.X R47, PT, PT, RZ, R7, RZ, P5, !PT ;  /* 0x00000007ff2f7210 */ /* 0x000fe20002ffe4ff */
[----:B------:R-:W-:Y:S01]  /*0c50*/  IMAD R71, R60, 0xe00, R73 ;  /* 0x00000e003c477824 */ /* 0x000fe200078e0249 */
[----:B------:R-:W-:Y:S02]  /*0c60*/  IADD3 R100, P5, PT, R6, 0x5200, RZ ;  /* 0x0000520006647810 */ /* 0x000fe40007fbe0ff */
[----:B------:R-:W-:Y:S02]  /*0c70*/  SHF.R.U32.HI R105, RZ, 0xc, R61 ;  /* 0x0000000cff697819 */ /* 0x000fe4000001163d */
[----:B------:R-:W-:-:S02]  /*0c80*/  LOP3.LUT R61, R76, 0xffff, RZ, 0xc0, !PT ;  /* 0x0000ffff4c3d7812 */ /* 0x000fc400078ec0ff */
[----:B------:R-:W-:Y:S02]  /*0c90*/  MOV R60, R58 ;  /* 0x0000003a003c7202 */ /* 0x000fe40000000f00 */
[----:B------:R-:W-:Y:S01]  /*0ca0*/  MOV R58, R94 ;  /* 0x0000005e003a7202 */ /* 0x000fe20000000f00 */
[----:B------:R-:W-:Y:S01]  /*0cb0*/  IMAD R70, R61, 0xe00, R72 ;  /* 0x00000e003d467824 */ /* 0x000fe200078e0248 */
[----:B------:R-:W-:Y:S02]  /*0cc0*/  IADD3.X R101, PT, PT, RZ, R7, RZ, P5, !PT ;  /* 0x00000007ff657210 */ /* 0x000fe40002ffe4ff */
[----:B------:R-:W-:Y:S02]  /*0cd0*/  IADD3 R94, P5, PT, R6, 0x5400, RZ ;  /* 0x00005400065e7810 */ /* 0x000fe40007fbe0ff */
[----:B------:R-:W-:Y:S02]  /*0ce0*/  MOV R61, R56 ;  /* 0x00000038003d7202 */ /* 0x000fe40000000f00 */
[----:B------:R-:W-:-:S02]  /*0cf0*/  MOV R56, R16 ;  /* 0x0000001000387202 */ /* 0x000fc40000000f00 */
[----:B------:R-:W-:Y:S02]  /*0d00*/  IADD3.X R95, PT, PT, RZ, R7, RZ, P5, !PT ;  /* 0x00000007ff5f7210 */ /* 0x000fe40002ffe4ff */
[C---:B------:R-:W-:Y:S02]  /*0d10*/  IADD3 R16, P5, PT, R6.reuse, 0x5600, RZ ;  /* 0x0000560006107810 */ /* 0x040fe40007fbe0ff */
[----:B------:R-:W-:Y:S02]  /*0d20*/  MOV R82, R38 ;  /* 0x0000002600527202 */ /* 0x000fe40000000f00 */
[----:B------:R-:W-:Y:S02]  /*0d30*/  MOV R38, R26 ;  /* 0x0000001a00267202 */ /* 0x000fe40000000f00 */
[----:B------:R-:W-:Y:S02]  /*0d40*/  IADD3.X R17, PT, PT, RZ, R7, RZ, P5, !PT ;  /* 0x00000007ff117210 */ /* 0x000fe40002ffe4ff */
[----:B------:R-:W-:-:S02]  /*0d50*/  IADD3 R26, P5, PT, R6, 0x5800, RZ ;  /* 0x00005800061a7810 */ /* 0x000fc40007fbe0ff */
[----:B------:R-:W-:Y:S02]  /*0d60*/  LOP3.LUT R62, R105, 0xffff, RZ, 0xc0, !PT ;  /* 0x0000ffff693e7812 */ /* 0x000fe400078ec0ff */
[----:B------:R-:W-:Y:S02]  /*0d70*/  MOV R39, R28 ;  /* 0x0000001c00277202 */ /* 0x000fe40000000f00 */
[----:B------:R-:W-:Y:S01]  /*0d80*/  IADD3.X R27, PT, PT, RZ, R7, RZ, P5, !PT ;  /* 0x00000007ff1b7210 */ /* 0x000fe20002ffe4ff */
[----:B------:R-:W-:Y:S01]  /*0d90*/  IMAD R73, R62, 0xe00, R73 ;  /* 0x00000e003e497824 */ /* 0x000fe200078e0249 */
        /* <DEDUP_REMOVED lines=11> */
[----:B------:R-:W-:Y:S01]  /*0e50*/  MOV R91, R34 ;  /* 0x00000022005b7202 */ /* 0x000fe20000000f00 */
[----:B------:R-:W-:Y:S01]  /*0e60*/  IMAD R72, R63, 0xe00, R72 ;  /* 0x00000e003f487824 */ /* 0x000fe200078e0248 */
[----:B------:R-:W-:Y:S02]  /*0e70*/  IADD3.X R33, PT, PT, RZ, R7, RZ, P5, !PT ;  /* 0x00000007ff217210 */ /* 0x000fe40002ffe4ff */
[----:B------:R-:W-:Y:S02]  /*0e80*/  IADD3 R34, P5, PT, R6, 0x6000, RZ ;  /* 0x0000600006227810 */ /* 0x000fe40007fbe0ff */
[----:B------:R-:W-:-:S02]  /*0e90*/  MOV R63, R52 ;  /* 0x00000034003f7202 */ /* 0x000fc40000000f00 */
[----:B------:R-:W-:Y:S02]  /*0ea0*/  MOV R53, R36 ;  /* 0x0000002400357202 */ /* 0x000fe40000000f00 */
[----:B------:R-:W-:Y:S02]  /*0eb0*/  IADD3.X R35, PT, PT, RZ, R7, RZ, P5, !PT ;  /* 0x00000007ff237210 */ /* 0x000fe40002ffe4ff */
[----:B------:R-:W-:Y:S02]  /*0ec0*/  IADD3 R36, P5, PT, R6, 0x6200, RZ ;  /* 0x0000620006247810 */ /* 0x000fe40007fbe0ff */
[----:B------:R-:W-:Y:S02]  /*0ed0*/  MOV R65, R48 ;  /* 0x0000003000417202 */ /* 0x000fe40000000f00 */
[----:B------:R-:W-:Y:S02]  /*0ee0*/  MOV R49, R46 ;  /* 0x0000002e00317202 */ /* 0x000fe40000000f00 */
[----:B------:R-:W-:-:S02]  /*0ef0*/  MOV R46, R16 ;  /* 0x00000010002e7202 */ /* 0x000fc40000000f00 */
[----:B------:R-:W-:Y:S02]  /*0f00*/  IADD3.X R37, PT, PT, RZ, R7, RZ, P5, !PT ;  /* 0x00000007ff257210 */ /* 0x000fe40002ffe4ff */
[----:B------:R-:W-:Y:S02]  /*0f10*/  IADD3 R16, P5, PT, R6, 0x6400, RZ ;  /* 0x0000640006107810 */ /* 0x000fe40007fbe0ff */
[----:B------:R-:W-:Y:S02]  /*0f20*/  MOV R64, R50 ;  /* 0x0000003200407202 */ /* 0x000fe40000000f00 */
[----:B------:R-:W-:Y:S02]  /*0f30*/  MOV R50, R44 ;  /* 0x0000002c00327202 */ /* 0x000fe40000000f00 */
[----:B------:R-:W-:Y:S02]  /*0f40*/  MOV R45, R26 ;  /* 0x0000001a002d7202 */ /* 0x000fe40000000f00 */
[----:B------:R-:W-:-:S02]  /*0f50*/  IADD3.X R17, PT, PT, RZ, R7, RZ, P5, !PT ;  /* 0x00000007ff117210 */ /* 0x000fc40002ffe4ff */
[----:B------:R-:W-:Y:S02]  /*0f60*/  IADD3 R26, P5, PT, R6, 0x6600, RZ ;  /* 0x00006600061a7810 */ /* 0x000fe40007fbe0ff */
[----:B------:R-:W-:Y:S02]  /*0f70*/  PRMT R76, R76, 0x9910, RZ ;  /* 0x000099104c4c7816 */ /* 0x000fe400000000ff */
[----:B------:R-:W-:Y:S02]  /*0f80*/  IADD3.X R27, PT, PT, RZ, R7, RZ, P5, !PT ;  /* 0x00000007ff1b7210 */ /* 0x000fe40002ffe4ff */
[----:B------:R-:W-:Y:S02]  /*0f90*/  MOV R52, R40 ;  /* 0x0000002800347202 */ /* 0x000fe40000000f00 */
[----:B------:R-:W-:Y:S02]  /*0fa0*/  MOV R44, R28 ;  /* 0x0000001c002c7202 */ /* 0x000fe40000000f00 */
[----:B------:R-:W-:-:S02]  /*0fb0*/  IADD3 R28, P5, PT, R6, 0x6800, RZ ;  /* 0x00006800061c7810 */ /* 0x000fc40007fbe0ff */
[----:B------:R-:W-:Y:S02]  /*0fc0*/  MOV R40, R26 ;  /* 0x0000001a00287202 */ /* 0x000fe40000000f00 */
[----:B------:R-:W-:Y:S02]  /*0fd0*/  MOV R26, R76 ;  /* 0x0000004c001a7202 */ /* 0x000fe40000000f00 */
[----:B------:R-:W-:Y:S02]  /*0fe0*/  MOV R36, R36 ;  /* 0x0000002400247202 */ /* 0x000fe40000000f00 */
[----:B------:R-:W-:Y:S01]  /*0ff0*/  MOV R37, R16 ;  /* 0x0000001000257202 */ /* 0x000fe20000000f00 */
[----:B------:R-:W-:Y:S01]  /*1000*/  IMAD R26, R26, 0x18, RZ ;  /* 0x000000181a1a7824 */ /* 0x000fe200078e02ff */
[----:B------:R-:W-:Y:S02]  /*1010*/  IADD3.X R29, PT, PT, RZ, R7, RZ, P5, !PT ;  /* 0x00000007ff1d7210 */ /* 0x000fe40002ffe4ff */
[----:B------:R-:W-:-:S02]  /*1020*/  PRMT R17, R103, 0x9910, RZ ;  /* 0x0000991067117816 */ /* 0x000fc400000000ff */
[----:B------:R-:W-:Y:S02]  /*1030*/  MOV R76, R28 ;  /* 0x0000001c004c7202 */ /* 0x000fe40000000f00 */
[----:B------:R-:W-:Y:S01]  /*1040*/  MOV R41, R34 ;  /* 0x0000002200297202 */ /* 0x000fe20000000f00 */
[----:B------:R-:W-:Y:S01]  /*1050*/  IMAD R28, R17, 0x18, RZ ;  /* 0x00000018111c7824 */ /* 0x000fe200078e02ff */
[----:B------:R-:W2:Y:S01]  /*1060*/  LDC.64 R34, c[0x0][0x380] ;  /* 0x0000e000ff227b82 */ /* 0x000ea20000000a00 */
[----:B------:R-:W-:Y:S02]  /*1070*/  IADD3 R26, PT, PT, RZ, -R26, RZ ;  /* 0x8000001aff1a7210 */ /* 0x000fe40007ffe0ff */
[----:B------:R-:W-:Y:S02]  /*1080*/  LOP3.LUT R106, R13, 0x7, RZ, 0xc0, !PT ;  /* 0x000000070d6a7812 */ /* 0x000fe400078ec0ff */
[----:B------:R-:W-:Y:S02]  /*1090*/  IADD3 R29, PT, PT, RZ, -R28, RZ ;  /* 0x8000001cff1d7210 */ /* 0x000fe40007ffe0ff */
[----:B------:R-:W-:-:S02]  /*10a0*/  PRMT R28, R102, 0x9910, RZ ;  /* 0x00009910661c7816 */ /* 0x000fc400000000ff */
[----:B------:R-:W-:Y:S02]  /*10b0*/  PRMT R26, R26, 0x7710, RZ ;  /* 0x000077101a1a7816 */ /* 0x000fe400000000ff */
[----:B------:R-:W-:Y:S01]  /*10c0*/  IADD3 R16, P5, PT, R6, 0x6a00, RZ ;  /* 0x00006a0006107810 */ /* 0x000fe20007fbe0ff */
[----:B------:R-:W-:Y:S01]  /*10d0*/  IMAD R28, R28, 0x18, RZ ;  /* 0x000000181c1c7824 */ /* 0x000fe200078e02ff */
[----:B------:R-:W-:Y:S02]  /*10e0*/  MOV R51, R42 ;  /* 0x0000002a00337202 */ /* 0x000fe40000000f00 */
[----:B------:R-:W-:Y:S02]  /*10f0*/  LEA R27, R11, R106, 0x3 ;  /* 0x0000006a0b1b7211 */ /* 0x000fe400078e18ff */
[----:B------:R-:W-:Y:S02]  /*1100*/  MOV R43, R30 ;  /* 0x0000001e002b7202 */ /* 0x000fe40000000f00 */
[----:B------:R-:W-:-:S02]  /*1110*/  IADD3 R11, PT, PT, R19, R26, RZ ;  /* 0x0000001a130b7210 */ /* 0x000fc40007ffe0ff */
[----:B------:R-:W-:Y:S02]  /*1120*/  IADD3.X R17, PT, PT, RZ, R7, RZ, P5, !PT ;  /* 0x00000007ff117210 */ /* 0x000fe40002ffe4ff */
[----:B------:R-:W-:Y:S02]  /*1130*/  PRMT R30, R105, 0x9910, RZ ;  /* 0x00009910691e7816 */ /* 0x000fe400000000ff */
[----:B------:R-:W-:Y:S02]  /*1140*/  LOP3.LUT R26, R11, 0xff, RZ, 0xc0, !PT ;  /* 0x000000ff0b1a7812 */ /* 0x000fe400078ec0ff */
[----:B------:R-:W-:Y:S01]  /*1150*/  MOV R90, R16 ;  /* 0x00000010005a7202 */ /* 0x000fe20000000f00 */
[----:B------:R-:W-:Y:S01]  /*1160*/  IMAD R11, R30, 0x18, RZ ;  /* 0x000000181e0b7824 */ /* 0x000fe200078e02ff */
[----:B------:R-:W-:Y:S02]  /*1170*/  PRMT R29, R29, 0x7710, RZ ;  /* 0x000077101d1d7816 */ /* 0x000fe400000000ff */
[----:B------:R-:W-:-:S02]  /*1180*/  IADD3 R16, PT, PT, RZ, -R28, RZ ;  /* 0x8000001cff107210 */ /* 0x000fc40007ffe0ff */
[----:B------:R-:W-:Y:S02]  /*1190*/  IADD3 R17, PT, PT, R27, R19, -R26 ;  /* 0x000000131b117210 */ /* 0x000fe40007ffe81a */
[----:B------:R-:W-:Y:S02]  /*11a0*/  LEA R26, R9, R106, 0x3 ;  /* 0x0000006a091a7211 */ /* 0x000fe400078e18ff */
[----:B------:R-:W-:Y:S02]  /*11b0*/  IADD3 R29, PT, PT, R104, R29, RZ ;  /* 0x0000001d681d7210 */ /* 0x000fe40007ffe0ff */
[----:B------:R-:W-:Y:S02]  /*11c0*/  LOP3.LUT R9, R10, 0x7, R13, 0xf8, !PT ;  /* 0x000000070a097812 */ /* 0x000fe400078ef80d */
[----:B------:R-:W-:Y:S02]  /*11d0*/  PRMT R16, R16, 0x7710, RZ ;  /* 0x0000771010107816 */ /* 0x000fe400000000ff */
[----:B------:R-:W-:-:S02]  /*11e0*/  IADD3 R11, PT, PT, RZ, -R11, RZ ;  /* 0x8000000bff0b7210 */ /* 0x000fc40007ffe0ff */
[C---:B------:R-:W-:Y:S02]  /*11f0*/  IADD3 R10, PT, PT, -R8.reuse, 0x4, RZ ;  /* 0x00000004080a7810 */ /* 0x040fe40007ffe1ff */
[----:B------:R-:W-:Y:S02]  /*1200*/  LOP3.LUT R29, R29, 0xff, RZ, 0xc0, !PT ;  /* 0x000000ff1d1d7812 */ /* 0x000fe400078ec0ff */
[----:B------:R-:W-:Y:S01]  /*1210*/  ISETP.NE.U32.AND P5, PT, R8, RZ, PT ;  /* 0x000000ff0800720c */ /* 0x000fe20003fa5070 */
[----:B--2---:R-:W-:Y:S01]  /*1220*/  IMAD.WIDE.U32 R8, R9, 0x4, R34 ;  /* 0x0000000409087825 */ /* 0x004fe200078e0022 */
[----:B------:R-:W-:Y:S02]  /*1230*/  IADD3 R16, PT, PT, R21, R16, RZ ;  /* 0x0000001015107210 */ /* 0x000fe40007ffe0ff */
[----:B------:R-:W-:Y:S02]  /*1240*/  PRMT R28, R11, 0x7710, RZ ;  /* 0x000077100b1c7816 */ /* 0x000fe400000000ff */
[----:B------:R-:W-:-:S02]  /*1250*/  LOP3.LUT R11, R10, 0x3, RZ, 0xc0, !PT ;  /* 0x000000030a0b7812 */ /* 0x000fc400078ec0ff */
[----:B------:R-:W-:Y:S02]  /*1260*/  IADD3 R19, PT, PT, R27, R104, -R29 ;  /* 0x000000681b137210 */ /* 0x000fe40007ffe81d */
[----:B------:R-:W-:Y:S02]  /*1270*/  LOP3.LUT R16, R16, 0xff, RZ, 0xc0, !PT ;  /* 0x000000ff10107812 */ /* 0x000fe400078ec0ff */
[----:B------:R-:W-:Y:S01]  /*1280*/  MOV R48, R100 ;  /* 0x0000006400307202 */ /* 0x000fe20000000f00 */
[----:B------:R-:W-:Y:S01]  /*1290*/  IMAD.WIDE.U32 R104, R19, 0x4, R2 ;  /* 0x0000000413687825 */ /* 0x000fe200078e0002 */
[----:B------:R-:W-:Y:S02]  /*12a0*/  IADD3 R27, PT, PT, R23, R28, RZ ;  /* 0x0000001c171b7210 */ /* 0x000fe40007ffe0ff */
[----:B------:R-:W-:Y:S02]  /*12b0*/  SEL R10, RZ, 0x4, P4 ;  /* 0x00000004ff0a7807 */ /* 0x000fe40002000000 */
[----:B------:R-:W-:-:S02]  /*12c0*/  IADD3 R100, P4, PT, R8, R11, RZ ;  /* 0x0000000b08647210 */ /* 0x000fc40007f9e0ff */
[----:B------:R-:W-:Y:S02]  /*12d0*/  IADD3 R21, PT, PT, R26, R21, -R16 ;  /* 0x000000151a157210 */ /* 0x000fe40007ffe810 */
[----:B------:R-:W-:Y:S01]  /*12e0*/  MOV R55, R98 ;  /* 0x0000006200377202 */ /* 0x000fe20000000f00 */
[--C-:B------:R-:W-:Y:S01]  /*12f0*/  IMAD.WIDE.U32 R98, R17, 0x4, R2.reuse ;  /* 0x0000000411627825 */ /* 0x100fe200078e0002 */
[----:B------:R-:W-:Y:S02]  /*1300*/  LOP3.LUT R27, R27, 0xff, RZ, 0xc0, !PT ;  /* 0x000000ff1b1b7812 */ /* 0x000fe400078ec0ff */
[----:B------:R-:W-:Y:S01]  /*1310*/  SEL R11, R10, RZ, P2 ;  /* 0x000000ff0a0b7207 */ /* 0x000fe20001000000 */
[----:B------:R-:W-:Y:S01]  /*1320*/  IMAD.WIDE.U32 R102, R21, 0x4, R2 ;  /* 0x0000000415667825 */ /* 0x000fe200078e0002 */
[----:B------:R-:W-:Y:S02]  /*1330*/  IADD3 R100, P2, PT, R100, -0x4000, RZ ;  /* 0xffffc00064647810 */ /* 0x000fe40007f5e0ff */
[----:B------:R-:W-:-:S02]  /*1340*/  IADD3.X R10, PT, PT, RZ, R9, RZ, P4, !PT ;  /* 0x00000009ff0a7210 */ /* 0x000fc400027fe4ff */
[----:B------:R-:W-:Y:S02]  /*1350*/  IADD3 R23, PT, PT, R26, R23, -R27 ;  /* 0x000000171a177210 */ /* 0x000fe40007ffe81b */
[----:B------:R-:W-:Y:S02]  /*1360*/  IADD3.X R101, PT, PT, R10, -0x1, RZ, P2, !PT ;  /* 0xffffffff0a657810 */ /* 0x000fe400017fe4ff */
[----:B------:R-:W-:Y:S01]  /*1370*/  IADD3 R10, P2, PT, R98, 0x360, RZ ;  /* 0x00000360620a7810 */ /* 0x000fe20007f5e0ff */
[----:B------:R-:W-:Y:S01]  /*1380*/  IMAD.WIDE.U32 R108, R23, 0x4, R2 ;  /* 0x00000004176c7825 */ /* 0x000fe200078e0002 */
[----:B------:R-:W-:Y:S02]  /*1390*/  MOV R42, R32 ;  /* 0x00000020002a7202 */ /* 0x000fe40000000f00 */
[----:B------:R-:W-:Y:S02]  /*13a0*/  SEL R33, R11, RZ, P3 ;  /* 0x000000ff0b217207 */ /* 0x000fe40001800000 */
[----:B------:R-:W-:-:S02]  /*13b0*/  SHF.L.U32 R16, R13, 0x6, RZ ;  /* 0x000000060d107819 */ /* 0x000fc400000006ff */
[----:B------:R-:W-:Y:S02]  /*13c0*/  ISETP.NE.U32.AND P4, PT, R11, RZ, PT ;  /* 0x000000ff0b00720c */ /* 0x000fe40003f85070 */
[----:B------:R-:W-:Y:S02]  /*13d0*/  IADD3 R26, P3, PT, R102, 0x360, RZ ;  /* 0x00000360661a7810 */ /* 0x000fe40007f7e0ff */
[----:B------:R-:W-:Y:S02]  /*13e0*/  IADD3.X R11, PT, PT, RZ, R99, RZ, P2, !PT ;  /* 0x00000063ff0b7210 */ /* 0x000fe400017fe4ff */
[----:B------:R-:W-:Y:S02]  /*13f0*/  IADD3 R28, P2, PT, R104, 0x360, RZ ;  /* 0x00000360681c7810 */ /* 0x000fe40007f5e0ff */
[----:B------:R-:W-:Y:S02]  /*1400*/  LOP3.LUT R31, R16, 0x600, RZ, 0xc0, !PT ;  /* 0x00000600101f7812 */ /* 0x000fe400078ec0ff */
[----:B------:R-:W-:-:S02]  /*1410*/  IADD3.X R27, PT, PT, RZ, R103, RZ, P3, !PT ;  /* 0x00000067ff1b7210 */ /* 0x000fc40001ffe4ff */
[----:B------:R-:W-:Y:S02]  /*1420*/  IADD3 R30, P3, PT, R108, 0x360, RZ ;  /* 0x000003606c1e7810 */ /* 0x000fe40007f7e0ff */
[----:B------:R-:W-:Y:S02]  /*1430*/  IADD3.X R29, PT, PT, RZ, R105, RZ, P2, !PT ;  /* 0x00000069ff1d7210 */ /* 0x000fe400017fe4ff */
[----:B------:R-:W-:Y:S02]  /*1440*/  MOV R92, R92 ;  /* 0x0000005c005c7202 */ /* 0x000fe40000000f00 */
[----:B------:R-:W-:Y:S02]  /*1450*/  IADD3 R32, P2, PT, R98, 0x6c0, RZ ;  /* 0x000006c062207810 */ /* 0x000fe40007f5e0ff */
[----:B------:R-:W-:Y:S02]  /*1460*/  LOP3.LUT R93, R31, 0x1e0, R0, 0xf8, !PT ;  /* 0x000001e01f5d7812 */ /* 0x000fe400078ef800 */
[----:B------:R-:W-:-:S02]  /*1470*/  IADD3.X R31, PT, PT, RZ, R109, RZ, P3, !PT ;  /* 0x0000006dff1f7210 */ /* 0x000fc40001ffe4ff */
[----:B------:R-:W-:Y:S02]  /*1480*/  ISETP.NE.U32.AND P3, PT, R33, RZ, PT ;  /* 0x000000ff2100720c */ /* 0x000fe40003f65070 */
[----:B------:R-:W-:Y:S02]  /*1490*/  MOV R47, R94 ;  /* 0x0000005e002f7202 */ /* 0x000fe40000000f00 */
[----:B------:R-:W-:Y:S02]  /*14a0*/  IADD3.X R33, PT, PT, RZ, R99, RZ, P2, !PT ;  /* 0x00000063ff217210 */ /* 0x000fe400017fe4ff */
[----:B------:R-:W-:Y:S02]  /*14b0*/  IADD3 R94, P2, PT, R102, 0x6c0, RZ ;  /* 0x000006c0665e7810 */ /* 0x000fe40007f5e0ff */
[----:B------:R-:W-:Y:S02]  /*14c0*/  MOV R57, R96 ;  /* 0x0000006000397202 */ /* 0x000fe40000000f00 */
[----:B------:R-:W-:-:S02]  /*14d0*/  IADD3.X R95, PT, PT, RZ, R103, RZ, P2, !PT ;  /* 0x00000067ff5f7210 */ /* 0x000fc400017fe4ff */
[----:B------:R-:W-:Y:S02]  /*14e0*/  IADD3 R70, PT, PT, R106, R70, RZ ;  /* 0x000000466a467210 */ /* 0x000fe40007ffe0ff */
[----:B------:R-:W-:Y:S02]  /*14f0*/  IADD3 R96, P2, PT, R104, 0x6c0, RZ ;  /* 0x000006c068607810 */ /* 0x000fe40007f5e0ff */
[----:B------:R-:W-:Y:S02]  /*1500*/  MOV R111, R98 ;  /* 0x00000062006f7202 */ /* 0x000fe40000000f00 */
[----:B------:R-:W-:Y:S02]  /*1510*/  IADD3.X R97, PT, PT, RZ, R105, RZ, P2, !PT ;  /* 0x00000069ff617210 */ /* 0x000fe400017fe4ff */
[----:B------:R-:W-:Y:S01]  /*1520*/  MOV R119, R10 ;  /* 0x0000000a00777202 */ /* 0x000fe20000000f00 */
[----:B------:R-:W-:Y:S01]  /*1530*/  IMAD.WIDE.U32 R10, R70, 0x4, R34 ;  /* 0x00000004460a7825 */ /* 0x000fe200078e0022 */
[----:B------:R-:W-:-:S02]  /*1540*/  IADD3 R98, P2, PT, R108, 0x6c0, RZ ;  /* 0x000006c06c627810 */ /* 0x000fc40007f5e0ff */
[----:B------:R-:W-:Y:S02]  /*1550*/  MOV R121, R26 ;  /* 0x0000001a00797202 */ /* 0x000fe40000000f00 */
[----:B------:R-:W-:Y:S02]  /*1560*/  IADD3.X R99, PT, PT, RZ, R109, RZ, P2, !PT ;  /* 0x0000006dff637210 */ /* 0x000fe400017fe4ff */
[----:B------:R-:W-:Y:S02]  /*1570*/  IADD3 R26, P2, PT, R10, -0x4000, RZ ;  /* 0xffffc0000a1a7810 */ /* 0x000fe40007f5e0ff */
[C---:B------:R-:W-:Y:S02]  /*1580*/  IADD3 R71, PT, PT, R106.reuse, R71, RZ ;  /* 0x000000476a477210 */ /* 0x040fe40007ffe0ff */
[----:B------:R-:W-:Y:S02]  /*1590*/  IADD3.X R27, PT, PT, R11, -0x1, RZ, P2, !PT ;  /* 0xffffffff0b1b7810 */ /* 0x000fe400017fe4ff */
[----:B------:R-:W2:Y:S01]  /*15a0*/  LDC.64 R10, c[0x0][0x388] ;  /* 0x0000e200ff0a7b82 */ /* 0x000ea20000000a00 */
[----:B------:R-:W-:-:S02]  /*15b0*/  IADD3 R72, PT, PT, R106, R72, RZ ;  /* 0x000000486a487210 */ /* 0x000fc40007ffe0ff */
[----:B------:R-:W-:Y:S02]  /*15c0*/  LEA R93, R106, R93, 0x2 ;  /* 0x0000005d6a5d7211 */ /* 0x000fe400078e10ff */
[----:B------:R-:W-:Y:S02]  /*15d0*/  MOV R123, R28 ;  /* 0x0000001c007b7202 */ /* 0x000fe40000000f00 */
[----:B------:R-:W-:Y:S02]  /*15e0*/  MOV R107, R4 ;  /* 0x00000004006b7202 */ /* 0x000fe40000000f00 */
[----:B------:R-:W-:Y:S02]  /*15f0*/  MOV R125, R30 ;  /* 0x0000001e007d7202 */ /* 0x000fe40000000f00 */
[----:B------:R-:W-:Y:S01]  /*1600*/  IADD3 R29, PT, PT, R71, -0x1000, RZ ;  /* 0xfffff000471d7810 */ /* 0x000fe20007ffe0ff */
[----:B------:R-:W-:Y:S01]  /*1610*/  @!PT LDS RZ, [RZ] ;  /* 0x00000000fffff984 */ /* 0x000fe20000000800 */
[----:B------:R-:W-:Y:S01]  /*1620*/  @!PT LDS RZ, [RZ] ;  /* 0x00000000fffff984 */ /* 0x000fe20000000800 */
[----:B------:R-:W-:Y:S01]  /*1630*/  @!PT LDS RZ, [RZ] ;  /* 0x00000000fffff984 */ /* 0x000fe20000000800 */
[----:B-1----:R1:W-:Y:S01]  /*1640*/  LDGSTS.E.ZFILL [R107], desc[UR6][R100.64], P5 ;  /* 0x00000000646b7fae */ /* 0x0023e2000a9e1006 */
[----:B------:R-:W-:-:S02]  /*1650*/  MOV R127, R32 ;  /* 0x00000020007f7202 */ /* 0x000fc40000000f00 */
[----:B------:R-:W-:Y:S01]  /*1660*/  IADD3 R31, PT, PT, R71, -0xff0, RZ ;  /* 0xfffff010471f7810 */ /* 0x000fe20007ffe0ff */
[----:B------:R-:W-:Y:S01]  /*1670*/  LDGSTS.E [R111], desc[UR6][R26.64], P0 ;  /* 0x000000001a6f7fae */ /* 0x000fe200081a1006 */
[----:B------:R-:W-:Y:S02]  /*1680*/  IADD3 R73, PT, PT, R106, R73, RZ ;  /* 0x000000496a497210 */ /* 0x000fe40007ffe0ff */
[----:B------:R-:W-:Y:S02]  /*1690*/  IADD3 R33, PT, PT, R72, -0xff0, RZ ;  /* 0xfffff01048217810 */ /* 0x000fe40007ffe0ff */
[----:B------:R-:W-:Y:S02]  /*16a0*/  MOV R113, R102 ;  /* 0x0000006600717202 */ /* 0x000fe40000000f00 */
[----:B------:R-:W-:Y:S01]  /*16b0*/  IADD3 R32, P2, PT, R8, 0xa000, RZ ;  /* 0x0000a00008207810 */ /* 0x000fe20007f5e0ff */
[----:B--2---:R-:W-:Y:S01]  /*16c0*/  IMAD.WIDE.U32 R10, R93, 0x4, R10 ;  /* 0x000000045d0a7825 */ /* 0x004fe200078e000a */
[----:B------:R-:W-:-:S02]  /*16d0*/  IADD3 R103, PT, PT, R72, -0x1000, RZ ;  /* 0xfffff00048677810 */ /* 0x000fc40007ffe0ff */
[----:B------:R-:W-:Y:S01]  /*16e0*/  MOV R115, R104 ;  /* 0x0000006800737202 */ /* 0x000fe20000000f00 */
[--C-:B-1----:R-:W-:Y:S01]  /*16f0*/  IMAD.WIDE.U32 R100, R29, 0x4, R34.reuse ;  /* 0x000000041d647825 */ /* 0x102fe200078e0022 */
[----:B------:R-:W-:Y:S02]  /*1700*/  MOV R129, R94 ;  /* 0x0000005e00817202 */ /* 0x000fe40000000f00 */
[----:B------:R-:W-:Y:S01]  /*1710*/  MOV R131, R96 ;  /* 0x0000006000837202 */ /* 0x000fe20000000f00 */
[--C-:B------:R-:W-:Y:S01]  /*1720*/  IMAD.WIDE.U32 R28, R31, 0x4, R34.reuse ;  /* 0x000000041f1c7825 */ /* 0x100fe200078e0022 */
[----:B------:R-:W-:Y:S01]  /*1730*/  MOV R133, R98 ;  /* 0x0000006200857202 */ /* 0x000fe20000000f00 */
[----:B------:R1:W-:Y:S01]  /*1740*/  LDGSTS.E [R113], desc[UR6][R100.64], P6 ;  /* 0x0000000064717fae */ /* 0x0003e2000b1a1006 */
[----:B------:R-:W-:Y:S01]  /*1750*/  IADD3 R105, PT, PT, R73, -0x1000, RZ ;  /* 0xfffff00049697810 */ /* 0x000fe20007ffe0ff */
[----:B------:R-:W-:Y:S01]  /*1760*/  IMAD.WIDE.U32 R30, R33, 0x4, R34 ;  /* 0x00000004211e7825 */ /* 0x000fe200078e0022 */
[----:B------:R-:W-:-:S02]  /*1770*/  IADD3 R95, PT, PT, R71, -0xff8, RZ ;  /* 0xfffff008475f7810 */ /* 0x000fc40007ffe0ff */
[----:B------:R-:W-:Y:S01]  /*1780*/  IADD3 R97, PT, PT, R72, -0xff8, RZ ;  /* 0xfffff00848617810 */ /* 0x000fe20007ffe0ff */
[--C-:B------:R-:W-:Y:S01]  /*1790*/  IMAD.WIDE.U32 R102, R103, 0x4, R34.reuse ;  /* 0x0000000467667825 */ /* 0x100fe200078e0022 */
[C---:B------:R-:W-:Y:S02]  /*17a0*/  IADD3 R99, PT, PT, R73.reuse, -0xff8, RZ ;  /* 0xfffff00849637810 */ /* 0x040fe40007ffe0ff */
[----:B------:R-:W-:Y:S01]  /*17b0*/  IADD3 R107, PT, PT, R73, -0xff0, RZ ;  /* 0xfffff010496b7810 */ /* 0x000fe20007ffe0ff */
[--C-:B------:R-:W-:Y:S01]  /*17c0*/  IMAD.WIDE.U32 R104, R105, 0x4, R34.reuse ;  /* 0x0000000469687825 */ /* 0x100fe200078e0022 */
[----:B------:R-:W-:Y:S02]  /*17d0*/  IADD3.X R33, PT, PT, RZ, R9, RZ, P2, !PT ;  /* 0x00000009ff217210 */ /* 0x000fe400017fe4ff */
[----:B------:R-:W-:Y:S01]  /*17e0*/  MOV R117, R108 ;  /* 0x0000006c00757202 */ /* 0x000fe20000000f00 */
[--C-:B------:R-:W-:Y:S01]  /*17f0*/  IMAD.WIDE.U32 R94, R95, 0x4, R34.reuse ;  /* 0x000000045f5e7825 */ /* 0x100fe200078e0022 */
[C---:B------:R-:W-:Y:S01]  /*1800*/  IADD3 R106, P2, PT, R10.reuse, 0x2000, RZ ;  /* 0x000020000a6a7810 */ /* 0x040fe20007f5e0ff */
[----:B------:R-:W-:Y:S01]  /*1810*/  LDGSTS.E [R25], desc[UR6][R32.64], P4 ;  /* 0x0000000020197fae */ /* 0x000fe2000a1a1006 */
[----:B------:R-:W-:Y:S01]  /*1820*/  IADD3 R108, P5, PT, R10, 0x100000, RZ ;  /* 0x001000000a6c7810 */ /* 0x000fe20007fbe0ff */
[--C-:B------:R-:W-:Y:S01]  /*1830*/  IMAD.WIDE.U32 R96, R97, 0x4, R34.reuse ;  /* 0x0000000461607825 */ /* 0x100fe200078e0022 */
[----:B------:R-:W-:Y:S01]  /*1840*/  IADD3 R16, PT, PT, R12, R15, RZ ;  /* 0x0000000f0c107210 */ /* 0x000fe20007ffe0ff */
[----:B------:R2:W-:Y:S01]  /*1850*/  LDGSTS.E [R115], desc[UR6][R102.64], P0 ;  /* 0x0000000066737fae */ /* 0x0005e200081a1006 */
[----:B------:R-:W-:Y:S01]  /*1860*/  IADD3.X R109, PT, PT, RZ, R11, RZ, P5, !PT ;  /* 0x0000000bff6d7210 */ /* 0x000fe20002ffe4ff */
[--C-:B------:R-:W-:Y:S01]  /*1870*/  IMAD.WIDE.U32 R98, R99, 0x4, R34.reuse ;  /* 0x0000000463627825 */ /* 0x100fe200078e0022 */
[----:B------:R-:W-:Y:S01]  /*1880*/  MOV R93, R6 ;  /* 0x00000006005d7202 */ /* 0x000fe20000000f00 */
[----:B------:R3:W-:Y:S02]  /*1890*/  LDGSTS.E [R117], desc[UR6][R104.64], P6 ;  /* 0x0000000068757fae */ /* 0x0007e4000b1a1006 */
[----:B------:R-:W-:Y:S01]  /*18a0*/  IMAD.WIDE.U32 R34, R107, 0x4, R34 ;  /* 0x000000046b227825 */ /* 0x000fe200078e0022 */
[----:B------:R-:W-:Y:S01]  /*18b0*/  IADD3.X R107, PT, PT, RZ, R11, RZ, P2, !PT ;  /* 0x0000000bff6b7210 */ /* 0x000fe200017fe4ff */
[----:B------:R4:W-:Y:S01]  /*18c0*/  @!P1 STS [R16+0x300], RZ ;  /* 0x000300ff10009388 */ /* 0x0009e20000000800 */
[----:B-1----:R-:W-:-:S02]  /*18d0*/  IADD3 R100, P2, PT, R10, 0x102000, RZ ;  /* 0x001020000a647810 */ /* 0x002fc40007f5e0ff */
[C---:B--2---:R-:W-:Y:S01]  /*18e0*/  IADD3 R102, P5, PT, R10.reuse, 0x200000, RZ ;  /* 0x002000000a667810 */ /* 0x044fe20007fbe0ff */
[----:B------:R-:W-:Y:S01]  /*18f0*/  @!PT LDS RZ, [RZ] ;  /* 0x00000000fffff984 */ /* 0x000fe20000000800 */
[----:B------:R-:W-:Y:S01]  /*1900*/  @!PT LDS RZ, [RZ] ;  /* 0x00000000fffff984 */ /* 0x000fe20000000800 */
[----:B------:R-:W-:Y:S01]  /*1910*/  @!PT LDS RZ, [RZ] ;  /* 0x00000000fffff984 */ /* 0x000fe20000000800 */
[----:B------:R-:W-:Y:S01]  /*1920*/  LDGSTS.E.BYPASS.128 [R93], desc[UR6][R10.64] ;  /* 0x000000000a5d7fae */ /* 0x000fe2000b981806 */
[-C--:B------:R-:W-:Y:S02]  /*1930*/  IADD3.X R101, PT, PT, RZ, R11.reuse, RZ, P2, !PT ;  /* 0x0000000bff657210 */ /* 0x080fe400017fe4ff */
[C---:B---3--:R-:W-:Y:S01]  /*1940*/  IADD3 R104, P2, PT, R10.reuse, 0x202000, RZ ;  /* 0x002020000a687810 */ /* 0x048fe20007f5e0ff */
[----:B------:R1:W-:Y:S01]  /*1950*/  LDGSTS.E.BYPASS.128 [R74], desc[UR6][R106.64] ;  /* 0x000000006a4a7fae */ /* 0x0003e2000b981806 */
[-C--:B------:R-:W-:Y:S02]  /*1960*/  IADD3.X R103, PT, PT, RZ, R11.reuse, RZ, P5, !PT ;  /* 0x0000000bff677210 */ /* 0x080fe40002ffe4ff */
[----:B------:R-:W-:Y:S01]  /*1970*/  IADD3 R110, P5, PT, R10, 0x300000, RZ ;  /* 0x003000000a6e7810 */ /* 0x000fe20007fbe0ff */
[----:B------:R2:W-:Y:S01]  /*1980*/  LDGSTS.E.BYPASS.128 [R75], desc[UR6][R108.64] ;  /* 0x000000006c4b7fae */ /* 0x0005e2000b981806 */
[----:B------:R-:W-:-:S02]  /*1990*/  IADD3.X R105, PT, PT, RZ, R11, RZ, P2, !PT ;  /* 0x0000000bff697210 */ /* 0x000fc400017fe4ff */
[C---:B------:R-:W-:Y:S01]  /*19a0*/  IADD3 R112, P2, PT, R10.reuse, 0x302000, RZ ;  /* 0x003020000a707810 */ /* 0x040fe20007f5e0ff */
[----:B------:R3:W-:Y:S01]  /*19b0*/  LDGSTS.E.BYPASS.128 [R80], desc[UR6][R100.64] ;  /* 0x0000000064507fae */ /* 0x0007e2000b981806 */
[-C--:B------:R-:W-:Y:S02]  /*19c0*/  IADD3.X R111, PT, PT, RZ, R11.reuse, RZ, P5, !PT ;  /* 0x0000000bff6f7210 */ /* 0x080fe40002ffe4ff */
[-C--:B------:R-:W-:Y:S01]  /*19d0*/  IADD3.X R113, PT, PT, RZ, R11.reuse, RZ, P2, !PT ;  /* 0x0000000bff717210 */ /* 0x080fe200017fe4ff */
[----:B------:R5:W-:Y:S01]  /*19e0*/  LDGSTS.E.BYPASS.128 [R84], desc[UR6][R102.64] ;  /* 0x0000000066547fae */ /* 0x000be2000b981806 */
[C---:B-1----:R-:W-:Y:S02]  /*19f0*/  IADD3 R106, P5, PT, R10.reuse, 0x400000, RZ ;  /* 0x004000000a6a7810 */ /* 0x042fe40007fbe0ff */
[----:B------:R-:W-:Y:S01]  /*1a00*/  IADD3 R74, P2, PT, R10, 0x402000, RZ ;  /* 0x004020000a4a7810 */ /* 0x000fe20007f5e0ff */
[----:B------:R1:W-:Y:S01]  /*1a10*/  LDGSTS.E.BYPASS.128 [R81], desc[UR6][R104.64] ;  /* 0x0000000068517fae */ /* 0x0003e2000b981806 */
[----:B------:R-:W-:-:S02]  /*1a20*/  IADD3.X R107, PT, PT, RZ, R11, RZ, P5, !PT ;  /* 0x0000000bff6b7210 */ /* 0x000fc40002ffe4ff */
[-C--:B--2---:R-:W-:Y:S01]  /*1a30*/  IADD3.X R75, PT, PT, RZ, R11.reuse, RZ, P2, !PT ;  /* 0x0000000bff4b7210 */ /* 0x084fe200017fe4ff */
[----:B------:R-:W-:Y:S01]  /*1a40*/  LDGSTS.E.BYPASS.128 [R78], desc[UR6][R110.64] ;  /* 0x000000006e4e7fae */ /* 0x000fe2000b981806 */
[C---:B---3--:R-:W-:Y:S02]  /*1a50*/  IADD3 R100, P5, PT, R10.reuse, 0x500000, RZ ;  /* 0x005000000a647810 */ /* 0x048fe40007fbe0ff */
[C---:B-----5:R-:W-:Y:S01]  /*1a60*/  IADD3 R102, P2, PT, R10.reuse, 0x502000, RZ ;  /* 0x005020000a667810 */ /* 0x060fe20007f5e0ff */
[----:B------:R-:W-:Y:S01]  /*1a70*/  LDGSTS.E.BYPASS.128 [R88], desc[UR6][R112.64] ;  /* 0x0000000070587fae */ /* 0x000fe2000b981806 */
[-C--:B------:R-:W-:Y:S02]  /*1a80*/  IADD3.X R101, PT, PT, RZ, R11.reuse, RZ, P5, !PT ;  /* 0x0000000bff657210 */ /* 0x080fe40002ffe4ff */
[----:B------:R-:W-:Y:S01]  /*1a90*/  IADD3 R80, P5, PT, R10, 0x600000, RZ ;  /* 0x006000000a507810 */ /* 0x000fe20007fbe0ff */
[----:B------:R2:W-:Y:S01]  /*1aa0*/  LDGSTS.E.BYPASS.128 [R87], desc[UR6][R106.64] ;  /* 0x000000006a577fae */ /* 0x0005e2000b981806 */
[----:B------:R-:W-:-:S02]  /*1ab0*/  IADD3.X R103, PT, PT, RZ, R11, RZ, P2, !PT ;  /* 0x0000000bff677210 */ /* 0x000fc400017fe4ff */
[C---:B-1----:R-:W-:Y:S01]  /*1ac0*/  IADD3 R104, P2, PT, R10.reuse, 0x602000, RZ ;  /* 0x006020000a687810 */ /* 0x042fe20007f5e0ff */
[----:B------:R1:W-:Y:S01]  /*1ad0*/  LDGSTS.E.BYPASS.128 [R89], desc[UR6][R74.64] ;  /* 0x000000004a597fae */ /* 0x0003e2000b981806 */
[-C--:B------:R-:W-:Y:S02]  /*1ae0*/  IADD3.X R81, PT, PT, RZ, R11.reuse, RZ, P5, !PT ;  /* 0x0000000bff517210 */ /* 0x080fe40002ffe4ff */
[C---:B------:R-:W-:Y:S01]  /*1af0*/  IADD3 R108, P5, PT, R10.reuse, 0x700000, RZ ;  /* 0x007000000a6c7810 */ /* 0x040fe20007fbe0ff */
[----:B------:R-:W-:Y:S01]  /*1b00*/  LDGSTS.E.BYPASS.128 [R83], desc[UR6][R100.64] ;  /* 0x0000000064537fae */ /* 0x000fe2000b981806 */
[-C--:B------:R-:W-:Y:S02]  /*1b10*/  IADD3.X R105, PT, PT, RZ, R11.reuse, RZ, P2, !PT ;  /* 0x0000000bff697210 */ /* 0x080fe400017fe4ff */
[----:B------:R-:W-:Y:S01]  /*1b20*/  IADD3.X R109, PT, PT, RZ, R11, RZ, P5, !PT ;  /* 0x0000000bff6d7210 */ /* 0x000fe20002ffe4ff */
[----:B------:R3:W-:Y:S01]  /*1b30*/  LDGSTS.E.BYPASS.128 [R79], desc[UR6][R102.64] ;  /* 0x00000000664f7fae */ /* 0x0007e2000b981806 */
[----:B--2---:R-:W-:-:S02]  /*1b40*/  IADD3 R106, P2, PT, R10, 0x702000, RZ ;  /* 0x007020000a6a7810 */ /* 0x004fc40007f5e0ff */
[C---:B-1----:R-:W-:Y:S01]  /*1b50*/  IADD3 R74, P5, PT, R10.reuse, 0x800000, RZ ;  /* 0x008000000a4a7810 */ /* 0x042fe20007fbe0ff */
[----:B------:R1:W-:Y:S01]  /*1b60*/  LDGSTS.E.BYPASS.128 [R86], desc[UR6][R80.64] ;  /* 0x0000000050567fae */ /* 0x0003e2000b981806 */
[-C--:B------:R-:W-:Y:S02]  /*1b70*/  IADD3.X R107, PT, PT, RZ, R11.reuse, RZ, P2, !PT ;  /* 0x0000000bff6b7210 */ /* 0x080fe400017fe4ff */
[----:B------:R-:W-:Y:S01]  /*1b80*/  IADD3 R88, P2, PT, R10, 0x802000, RZ ;  /* 0x008020000a587810 */ /* 0x000fe20007f5e0ff */
[----:B------:R2:W-:Y:S01]  /*1b90*/  LDGSTS.E.BYPASS.128 [R82], desc[UR6][R104.64] ;  /* 0x0000000068527fae */ /* 0x0005e2000b981806 */
[-C--:B------:R-:W-:Y:S02]  /*1ba0*/  IADD3.X R75, PT, PT, RZ, R11.reuse, RZ, P5, !PT ;  /* 0x0000000bff4b7210 */ /* 0x080fe40002ffe4ff */
[----:B------:R-:W-:Y:S01]  /*1bb0*/  IADD3 R78, P5, PT, R8, -0x4000, RZ ;  /* 0xffffc000084e7810 */ /* 0x000fe20007fbe0ff */
[----:B------:R5:W-:Y:S01]  /*1bc0*/  LDGSTS.E.BYPASS.128 [R68], desc[UR6][R108.64] ;  /* 0x000000006c447fae */ /* 0x000be2000b981806 */
[----:B------:R-:W-:-:S02]  /*1bd0*/  IADD3.X R89, PT, PT, RZ, R11, RZ, P2, !PT ;  /* 0x0000000bff597210 */ /* 0x000fc400017fe4ff */
[----:B---3--:R-:W-:Y:S01]  /*1be0*/  IADD3.X R79, PT, PT, R9, -0x1, RZ, P5, !PT ;  /* 0xffffffff094f7810 */ /* 0x008fe20002ffe4ff */
[----:B------:R3:W-:Y:S01]  /*1bf0*/  LDGSTS.E.BYPASS.128 [R69], desc[UR6][R106.64] ;  /* 0x000000006a457fae */ /* 0x0007e2000b981806 */
[C---:B-1----:R-:W-:Y:S02]  /*1c00*/  IADD3 R80, P2, PT, R10.reuse, 0x4000, RZ ;  /* 0x000040000a507810 */ /* 0x042fe40007f5e0ff */
[C---:B--2---:R-:W-:Y:S01]  /*1c10*/  IADD3 R82, P5, PT, R10.reuse, 0x6000, RZ ;  /* 0x000060000a527810 */ /* 0x044fe20007fbe0ff */
[----:B------:R1:W-:Y:S01]  /*1c20*/  LDGSTS.E.BYPASS.128 [R77], desc[UR6][R74.64] ;  /* 0x000000004a4d7fae */ /* 0x0003e2000b981806 */
[-C--:B------:R-:W-:Y:S02]  /*1c30*/  IADD3.X R81, PT, PT, RZ, R11.reuse, RZ, P2, !PT ;  /* 0x0000000bff517210 */ /* 0x080fe400017fe4ff */
[----:B-----5:R-:W-:Y:S01]  /*1c40*/  IADD3 R68, P2, PT, R10, 0x104000, RZ ;  /* 0x001040000a447810 */ /* 0x020fe20007f5e0ff */
[----:B------:R2:W-:Y:S01]  /*1c50*/  LDGSTS.E.BYPASS.128 [R92], desc[UR6][R88.64] ;  /* 0x00000000585c7fae */ /* 0x0005e2000b981806 */
[----:B------:R-:W-:-:S02]  /*1c60*/  IADD3.X R83, PT, PT, RZ, R11, RZ, P5, !PT ;  /* 0x0000000bff537210 */ /* 0x000fc40002ffe4ff */
[-C--:B---3--:R-:W-:Y:S01]  /*1c70*/  IADD3.X R69, PT, PT, RZ, R11.reuse, RZ, P2, !PT ;  /* 0x0000000bff457210 */ /* 0x088fe200017fe4ff */
[----:B------:R-:W0:Y:S01]  /*1c80*/  LDGDEPBAR ;  /* 0x00000000000079af */ /* 0x000e220000000000 */
[C---:B------:R-:W-:Y:S02]  /*1c90*/  IADD3 R86, P2, PT, R10.reuse, 0x204000, RZ ;  /* 0x002040000a567810 */ /* 0x040fe40007f5e0ff */
[C---:B-1----:R-:W-:Y:S01]  /*1ca0*/  IADD3 R74, P5, PT, R10.reuse, 0x106000, RZ ;  /* 0x001060000a4a7810 */ /* 0x042fe20007fbe0ff */
[----:B------:R1:W-:Y:S01]  /*1cb0*/  LDGSTS.E [R18], desc[UR6][R78.64+0x20], P3 ;  /* 0x000000204e127fae */ /* 0x0003e200099a1006 */
[-C--:B------:R-:W-:Y:S02]  /*1cc0*/  IADD3.X R87, PT, PT, RZ, R11.reuse, RZ, P2, !PT ;  /* 0x0000000bff577210 */ /* 0x080fe400017fe4ff */
[----:B------:R-:W-:Y:S01]  /*1cd0*/  IADD3.X R75, PT, PT, RZ, R11, RZ, P5, !PT ;  /* 0x0000000bff4b7210 */ /* 0x000fe20002ffe4ff */
[----:B------:R-:W-:Y:S01]  /*1ce0*/  LDGSTS.E [R119], desc[UR6][R26.64+0x20], P0 ;  /* 0x000000201a777fae */ /* 0x000fe200081a1006 */
[----:B--2---:R-:W-:-:S02]  /*1cf0*/  IADD3 R88, P5, PT, R10, 0x206000, RZ ;  /* 0x002060000a587810 */ /* 0x004fc40007fbe0ff */
[----:B------:R-:W-:Y:S01]  /*1d00*/  IADD3 R92, P2, PT, R10, 0x304000, RZ ;  /* 0x003040000a5c7810 */ /* 0x000fe20007f5e0ff */
[----:B------:R-:W-:Y:S01]  /*1d10*/  LDGSTS.E [R121], desc[UR6][R94.64], P6 ;  /* 0x000000005e797fae */ /* 0x000fe2000b1a1006 */
[-C--:B------:R-:W-:Y:S02]  /*1d20*/  IADD3.X R89, PT, PT, RZ, R11.reuse, RZ, P5, !PT ;  /* 0x0000000bff597210 */ /* 0x080fe40002ffe4ff */
[----:B------:R-:W-:Y:S01]  /*1d30*/  IADD3.X R93, PT, PT, RZ, R11, RZ, P2, !PT ;  /* 0x0000000bff5d7210 */ /* 0x000fe200017fe4ff */
[----:B------:R2:W-:Y:S01]  /*1d40*/  LDGSTS.E [R20], desc[UR6][R32.64+0x20], P4 ;  /* 0x0000002020147fae */ /* 0x0005e2000a1a1006 */
[----:B-1----:R-:W-:Y:S02]  /*1d50*/  MOV R18, RZ ;  /* 0x000000ff00127202 */ /* 0x002fe40000000f00 */
[----:B------:R-:W-:Y:S01]  /*1d60*/  MOV R77, RZ ;  /* 0x000000ff004d7202 */ /* 0x000fe20000000f00 */
[----:B------:R-:W-:Y:S04]  /*1d70*/  LDGSTS.E [R123], desc[UR6][R96.64], P0 ;  /* 0x00000000607b7fae */ /* 0x000fe800081a1006 */
[----:B------:R-:W-:Y:S04]  /*1d80*/  LDGSTS.E [R125], desc[UR6][R98.64], P6 ;  /* 0x00000000627d7fae */ /* 0x000fe8000b1a1006 */
[----:B------:R4:W-:Y:S01]  /*1d90*/  @!P1 STS [R16+0x660], RZ ;  /* 0x000660ff10009388 */ /* 0x0009e20000000800 */
[----:B--2---:R-:W-:-:S03]  /*1da0*/  IADD3 R20, PT, PT, R70, -0xfe8, RZ ;  /* 0xfffff01846147810 */ /* 0x004fc60007ffe0ff */
[----:B------:R-:W-:Y:S01]  /*1db0*/  @!PT LDS RZ, [RZ] ;  /* 0x00000000fffff984 */ /* 0x000fe20000000800 */
[----:B------:R-:W-:Y:S01]  /*1dc0*/  @!PT LDS RZ, [RZ] ;  /* 0x00000000fffff984 */ /* 0x000fe20000000800 */
[----:B------:R-:W-:Y:S01]  /*1dd0*/  @!PT LDS RZ, [RZ] ;  /* 0x00000000fffff984 */ /* 0x000fe20000000800 */
[----:B------:R1:W-:Y:S04]  /*1de0*/  LDGSTS.E.BYPASS.128 [R67], desc[UR6][R80.64] ;  /* 0x0000000050437fae */ /* 0x0003e8000b981806 */
[----:B------:R2:W-:Y:S04]  /*1df0*/  LDGSTS.E.BYPASS.128 [R66], desc[UR6][R82.64] ;  /* 0x0000000052427fae */ /* 0x0005e8000b981806 */
[----:B------:R3:W-:Y:S01]  /*1e00*/  LDGSTS.E.BYPASS.128 [R65], desc[UR6][R68.64] ;  /* 0x0000000044417fae */ /* 0x0007e2000b981806 */
[----:B-1----:R-:W-:-:S03]  /*1e10*/  IADD3 R80, P5, PT, R10, 0x306000, RZ ;  /* 0x003060000a507810 */ /* 0x002fc60007fbe0ff */
[----:B------:R1:W-:Y:S01]  /*1e20*/  LDGSTS.E.BYPASS.128 [R64], desc[UR6][R74.64] ;  /* 0x000000004a407fae */ /* 0x0003e2000b981806 */
[----:B--2---:R-:W-:-:S03]  /*1e30*/  IADD3 R66, P2, PT, R10, 0x404000, RZ ;  /* 0x004040000a427810 */ /* 0x004fc60007f5e0ff */
[----:B------:R2:W-:Y:S01]  /*1e40*/  LDGSTS.E.BYPASS.128 [R63], desc[UR6][R86.64] ;  /* 0x00000000563f7fae */ /* 0x0005e2000b981806 */
[-C--:B------:R-:W-:Y:S02]  /*1e50*/  IADD3.X R81, PT, PT, RZ, R11.reuse, RZ, P5, !PT ;  /* 0x0000000bff517210 */ /* 0x080fe40002ffe4ff */
[C---:B---3--:R-:W-:Y:S01]  /*1e60*/  IADD3 R68, P5, PT, R10.reuse, 0x406000, RZ ;  /* 0x004060000a447810 */ /* 0x048fe20007fbe0ff */
[----:B------:R3:W-:Y:S01]  /*1e70*/  LDGSTS.E.BYPASS.128 [R62], desc[UR6][R88.64] ;  /* 0x00000000583e7fae */ /* 0x0007e2000b981806 */
[-C--:B------:R-:W-:Y:S02]  /*1e80*/  IADD3.X R67, PT, PT, RZ, R11.reuse, RZ, P2, !PT ;  /* 0x0000000bff437210 */ /* 0x080fe400017fe4ff */
[-C--:B------:R-:W-:Y:S01]  /*1e90*/  IADD3.X R69, PT, PT, RZ, R11.reuse, RZ, P5, !PT ;  /* 0x0000000bff457210 */ /* 0x080fe20002ffe4ff */
[----:B------:R-:W-:Y:S01]  /*1ea0*/  LDGSTS.E.BYPASS.128 [R61], desc[UR6][R92.64] ;  /* 0x000000005c3d7fae */ /* 0x000fe2000b981806 */
[C---:B-1----:R-:W-:Y:S02]  /*1eb0*/  IADD3 R64, P2, PT, R10.reuse, 0x504000, RZ ;  /* 0x005040000a407810 */ /* 0x042fe40007f5e0ff */
[C---:B------:R-:W-:Y:S01]  /*1ec0*/  IADD3 R74, P5, PT, R10.reuse, 0x506000, RZ ;  /* 0x005060000a4a7810 */ /* 0x040fe20007fbe0ff */
[----:B------:R1:W-:Y:S01]  /*1ed0*/  LDGSTS.E.BYPASS.128 [R60], desc[UR6][R80.64] ;  /* 0x00000000503c7fae */ /* 0x0003e2000b981806 */
[-C--:B------:R-:W-:Y:S01]  /*1ee0*/  IADD3.X R65, PT, PT, RZ, R11.reuse, RZ, P2, !PT ;  /* 0x0000000bff417210 */ /* 0x080fe200017fe4ff */
[----:B--2---:R-:W-:Y:S01]  /*1ef0*/  HFMA2 R87, -RZ, RZ, 0, 0 ;  /* 0x00000000ff577431 */ /* 0x004fe200000001ff */
[----:B------:R-:W-:Y:S01]  /*1f00*/  IADD3.X R75, PT, PT, RZ, R11, RZ, P5, !PT ;  /* 0x0000000bff4b7210 */ /* 0x000fe20002ffe4ff */
[----:B------:R2:W-:Y:S01]  /*1f10*/  LDGSTS.E.BYPASS.128 [R59], desc[UR6][R66.64] ;  /* 0x00000000423b7fae */ /* 0x0005e2000b981806 */
[----:B---3--:R-:W-:-:S02]  /*1f20*/  IADD3 R62, P2, PT, R10, 0x604000, RZ ;  /* 0x006040000a3e7810 */ /* 0x008fc40007f5e0ff */
[C---:B------:R-:W-:Y:S01]  /*1f30*/  IADD3 R82, P5, PT, R10.reuse, 0x606000, RZ ;  /* 0x006060000a527810 */ /* 0x040fe20007fbe0ff */
[----:B------:R3:W-:Y:S01]  /*1f40*/  LDGSTS.E.BYPASS.128 [R58], desc[UR6][R68.64] ;  /* 0x00000000443a7fae */ /* 0x0007e2000b981806 */
[-C--:B------:R-:W-:Y:S02]  /*1f50*/  IADD3.X R63, PT, PT, RZ, R11.reuse, RZ, P2, !PT ;  /* 0x0000000bff3f7210 */ /* 0x080fe400017fe4ff */
[-C--:B------:R-:W-:Y:S01]  /*1f60*/  IADD3.X R83, PT, PT, RZ, R11.reuse, RZ, P5, !PT ;  /* 0x0000000bff537210 */ /* 0x080fe20002ffe4ff */
[----:B------:R5:W-:Y:S01]  /*1f70*/  LDGSTS.E.BYPASS.128 [R57], desc[UR6][R64.64] ;  /* 0x0000000040397fae */ /* 0x000be2000b981806 */
[C---:B-1----:R-:W-:Y:S01]  /*1f80*/  IADD3 R60, P2, PT, R10.reuse, 0x704000, RZ ;  /* 0x007040000a3c7810 */ /* 0x042fe20007f5e0ff */
[----:B------:R-:W-:Y:S01]  /*1f90*/  HFMA2 R81, -RZ, RZ, 0, 0 ;  /* 0x00000000ff517431 */ /* 0x000fe200000001ff */
[----:B--2---:R-:W-:Y:S01]  /*1fa0*/  IADD3 R66, P5, PT, R10, 0x706000, RZ ;  /* 0x007060000a427810 */ /* 0x004fe20007fbe0ff */
[----:B------:R1:W-:Y:S01]  /*1fb0*/  LDGSTS.E.BYPASS.128 [R56], desc[UR6][R74.64] ;  /* 0x000000004a387fae */ /* 0x0003e2000b981806 */
[----:B------:R-:W-:-:S02]  /*1fc0*/  IADD3.X R61, PT, PT, RZ, R11, RZ, P2, !PT ;  /* 0x0000000bff3d7210 */ /* 0x000fc400017fe4ff */
[C---:B---3--:R-:W-:Y:S01]  /*1fd0*/  IADD3 R58, P2, PT, R10.reuse, 0x804000, RZ ;  /* 0x008040000a3a7810 */ /* 0x048fe20007f5e0ff */
[----:B------:R-:W-:Y:S01]  /*1fe0*/  LDGSTS.E.BYPASS.128 [R55], desc[UR6][R62.64] ;  /* 0x000000003e377fae */ /* 0x000fe2000b981806 */
[-C--:B------:R-:W-:Y:S02]  /*1ff0*/  IADD3.X R67, PT, PT, RZ, R11.reuse, RZ, P5, !PT ;  /* 0x0000000bff437210 */ /* 0x080fe40002ffe4ff */
[C---:B-----5:R-:W-:Y:S01]  /*2000*/  IADD3 R64, P5, PT, R10.reuse, 0x806000, RZ ;  /* 0x008060000a407810 */ /* 0x060fe20007fbe0ff */
[----:B------:R2:W-:Y:S01]  /*2010*/  LDGSTS.E.BYPASS.128 [R38], desc[UR6][R82.64] ;  /* 0x0000000052267fae */ /* 0x0005e2000b981806 */
[-C--:B------:R-:W-:Y:S02]  /*2020*/  IADD3.X R59, PT, PT, RZ, R11.reuse, RZ, P2, !PT ;  /* 0x0000000bff3b7210 */ /* 0x080fe400017fe4ff */
[----:B------:R-:W-:Y:S01]  /*2030*/  IADD3.X R65, PT, PT, RZ, R11, RZ, P5, !PT ;  /* 0x0000000bff417210 */ /* 0x000fe20002ffe4ff */
[----:B------:R3:W-:Y:S01]  /*2040*/  LDGSTS.E.BYPASS.128 [R39], desc[UR6][R60.64] ;  /* 0x000000003c277fae */ /* 0x0007e2000b981806 */
[----:B-1----:R-:W-:-:S02]  /*2050*/  IADD3 R56, P2, PT, R10, 0x8000, RZ ;  /* 0x000080000a387810 */ /* 0x002fc40007f5e0ff */
[----:B------:R-:W-:Y:S01]  /*2060*/  MOV R75, RZ ;  /* 0x000000ff004b7202 */ /* 0x000fe20000000f00 */
[----:B------:R1:W-:Y:S01]  /*2070*/  LDGSTS.E.BYPASS.128 [R54], desc[UR6][R66.64] ;  /* 0x0000000042367fae */ /* 0x0003e2000b981806 */
[----:B------:R-:W-:Y:S02]  /*2080*/  IADD3.X R57, PT, PT, RZ, R11, RZ, P2, !PT ;  /* 0x0000000bff397210 */ /* 0x000fe400017fe4ff */
[----:B------:R-:W-:Y:S01]  /*2090*/  MOV R69, RZ ;  /* 0x000000ff00457202 */ /* 0x000fe20000000f00 */
[----:B------:R-:W-:Y:S01]  /*20a0*/  LDGSTS.E.BYPASS.128 [R85], desc[UR6][R58.64] ;  /* 0x000000003a557fae */ /* 0x000fe2000b981806 */
[----:B--2---:R-:W-:-:S03]  /*20b0*/  IADD3 R38, P5, PT, R10, 0xa000, RZ ;  /* 0x0000a0000a267810 */ /* 0x004fc60007fbe0ff */
[----:B------:R-:W-:Y:S01]  /*20c0*/  LDGSTS.E.BYPASS.128 [R91], desc[UR6][R64.64] ;  /* 0x00000000405b7fae */ /* 0x000fe2000b981806 */
[----:B---3--:R-:W-:-:S03]  /*20d0*/  IADD3.X R39, PT, PT, RZ, R11, RZ, P5, !PT ;  /* 0x0000000bff277210 */ /* 0x008fc60002ffe4ff */
[----:B------:R-:W0:Y:S01]  /*20e0*/  LDGDEPBAR ;  /* 0x00000000000079af */ /* 0x000e220000000000 */
[----:B-1----:R-:W-:-:S03]  /*20f0*/  IADD3 R54, P2, PT, R10, 0x108000, RZ ;  /* 0x001080000a367810 */ /* 0x002fc60007f5e0ff */
[----:B------:R1:W-:Y:S01]  /*2100*/  LDGSTS.E [R22], desc[UR6][R78.64+0x40], P3 ;  /* 0x000000404e167fae */ /* 0x0003e200099a1006 */
[----:B------:R-:W-:-:S03]  /*2110*/  IADD3.X R55, PT, PT, RZ, R11, RZ, P2, !PT ;  /* 0x0000000bff377210 */ /* 0x000fc600017fe4ff */
[----:B------:R2:W-:Y:S04]  /*2120*/  LDGSTS.E [R127], desc[UR6][R26.64+0x40], P0 ;  /* 0x000000401a7f7fae */ /* 0x0005e800081a1006 */
[----:B------:R3:W-:Y:S04]  /*2130*/  LDGSTS.E [R129], desc[UR6][R28.64], P6 ;  /* 0x000000001c817fae */ /* 0x0007e8000b1a1006 */
[----:B------:R5:W-:Y:S01]  /*2140*/  LDGSTS.E [R24], desc[UR6][R32.64+0x40], P4 ;  /* 0x0000004020187fae */ /* 0x000be2000a1a1006 */
[----:B-1----:R-:W-:Y:S01]  /*2150*/  HFMA2 R79, -RZ, RZ, 0, 0 ;  /* 0x00000000ff4f7431 */ /* 0x002fe200000001ff */
[----:B------:R-:W-:-:S02]  /*2160*/  IADD3 R22, PT, PT, R71, -0xfe8, RZ ;  /* 0xfffff01847167810 */ /* 0x000fc40007ffe0ff */
[C---:B--2---:R-:W-:Y:S01]  /*2170*/  IADD3 R26, P5, PT, R10.reuse, 0x10a000, RZ ;  /* 0x0010a0000a1a7810 */ /* 0x044fe20007fbe0ff */
[----:B------:R1:W-:Y:S03]  /*2180*/  LDGSTS.E [R131], desc[UR6][R30.64], P0 ;  /* 0x000000001e837fae */ /* 0x0003e600081a1006 */
[-C--:B------:R-:W-:Y:S01]  /*2190*/  IADD3.X R27, PT, PT, RZ, R11.reuse, RZ, P5, !PT ;  /* 0x0000000bff1b7210 */ /* 0x080fe20002ffe4ff */
[----:B------:R2:W-:Y:S01]  /*21a0*/  LDGSTS.E [R133], desc[UR6][R34.64], P6 ;  /* 0x0000000022857fae */ /* 0x0005e2000b1a1006 */
[C---:B---3--:R-:W-:Y:S02]  /*21b0*/  IADD3 R28, P5, PT, R10.reuse, 0x20a000, RZ ;  /* 0x0020a0000a1c7810 */ /* 0x048fe40007fbe0ff */
[----:B-----5:R-:W-:Y:S01]  /*21c0*/  IADD3 R24, P2, PT, R10, 0x208000, RZ ;  /* 0x002080000a187810 */ /* 0x020fe20007f5e0ff */
[----:B------:R4:W-:Y:S01]  /*21d0*/  @!P1 STS [R16+0x9c0], RZ ;  /* 0x0009c0ff10009388 */ /* 0x0009e20000000800 */
[----:B------:R-:W-:-:S02]  /*21e0*/  IADD3.X R29, PT, PT, RZ, R11, RZ, P5, !PT ;  /* 0x0000000bff1d7210 */ /* 0x000fc40002ffe4ff */
[-C--:B------:R-:W-:Y:S01]  /*21f0*/  IADD3.X R25, PT, PT, RZ, R11.reuse, RZ, P2, !PT ;  /* 0x0000000bff197210 */ /* 0x080fe200017fe4ff */
[----:B------:R-:W-:Y:S01]  /*2200*/  @!PT LDS RZ, [RZ] ;  /* 0x00000000fffff984 */ /* 0x000fe20000000800 */
[----:B------:R-:W-:Y:S01]  /*2210*/  @!PT LDS RZ, [RZ] ;  /* 0x00000000fffff984 */ /* 0x000fe20000000800 */
[----:B------:R-:W-:Y:S01]  /*2220*/  @!PT LDS RZ, [RZ] ;  /* 0x00000000fffff984 */ /* 0x000fe20000000800 */
[----:B------:R-:W-:Y:S01]  /*2230*/  LDGSTS.E.BYPASS.128 [R53], desc[UR6][R56.64] ;  /* 0x0000000038357fae */ /* 0x000fe2000b981806 */
[C---:B-1----:R-:W-:Y:S02]  /*2240*/  IADD3 R30, P2, PT, R10.reuse, 0x308000, RZ ;  /* 0x003080000a1e7810 */ /* 0x042fe40007f5e0ff */
[C---:B------:R-:W-:Y:S01]  /*2250*/  IADD3 R32, P5, PT, R10.reuse, 0x30a000, RZ ;  /* 0x0030a0000a207810 */ /* 0x040fe20007fbe0ff */
[----:B------:R1:W-:Y:S01]  /*2260*/  LDGSTS.E.BYPASS.128 [R52], desc[UR6][R38.64] ;  /* 0x0000000026347fae */ /* 0x0003e2000b981806 */
[-C--:B------:R-:W-:Y:S02]  /*2270*/  IADD3.X R31, PT, PT, RZ, R11.reuse, RZ, P2, !PT ;  /* 0x0000000bff1f7210 */ /* 0x080fe400017fe4ff */
[----:B--2---:R-:W-:Y:S01]  /*2280*/  IADD3 R34, P2, PT, R10, 0x408000, RZ ;  /* 0x004080000a227810 */ /* 0x004fe20007f5e0ff */
[----:B------:R-:W-:Y:S01]  /*2290*/  LDGSTS.E.BYPASS.128 [R51], desc[UR6][R54.64] ;  /* 0x0000000036337fae */ /* 0x000fe2000b981806 */
[----:B------:R-:W-:-:S02]  /*22a0*/  IADD3.X R33, PT, PT, RZ, R11, RZ, P5, !PT ;  /* 0x0000000bff217210 */ /* 0x000fc40002ffe4ff */
[----:B------:R-:W-:Y:S01]  /*22b0*/  IADD3.X R35, PT, PT, RZ, R11, RZ, P2, !PT ;  /* 0x0000000bff237210 */ /* 0x000fe200017fe4ff */
[----:B------:R2:W-:Y:S01]  /*22c0*/  LDGSTS.E.BYPASS.128 [R50], desc[UR6][R26.64] ;  /* 0x000000001a327fae */ /* 0x0005e2000b981806 */
[----:B-1----:R-:W-:-:S03]  /*22d0*/  IADD3 R38, P5, PT, R10, 0x40a000, RZ ;  /* 0x0040a0000a267810 */ /* 0x002fc60007fbe0ff */
[----:B------:R1:W-:Y:S01]  /*22e0*/  LDGSTS.E.BYPASS.128 [R49], desc[UR6][R24.64] ;  /* 0x0000000018317fae */ /* 0x0003e2000b981806 */
[----:B------:R-:W-:-:S03]  /*22f0*/  IADD3.X R39, PT, PT, RZ, R11, RZ, P5, !PT ;  /* 0x0000000bff277210 */ /* 0x000fc60002ffe4ff */
[----:B------:R3:W-:Y:S01]  /*2300*/  LDGSTS.E.BYPASS.128 [R48], desc[UR6][R28.64] ;  /* 0x000000001c307fae */ /* 0x0007e2000b981806 */
[----:B--2---:R-:W-:-:S03]  /*2310*/  IADD3 R26, P2, PT, R10, 0x508000, RZ ;  /* 0x005080000a1a7810 */ /* 0x004fc60007f5e0ff */
[----:B------:R2:W-:Y:S01]  /*2320*/  LDGSTS.E.BYPASS.128 [R47], desc[UR6][R30.64] ;  /* 0x000000001e2f7fae */ /* 0x0005e2000b981806 */
[----:B------:R-:W-:-:S03]  /*2330*/  IADD3.X R27, PT, PT, RZ, R11, RZ, P2, !PT ;  /* 0x0000000bff1b7210 */ /* 0x000fc600017fe4ff */
[----:B------:R5:W-:Y:S01]  /*2340*/  LDGSTS.E.BYPASS.128 [R46], desc[UR6][R32.64] ;  /* 0x00000000202e7fae */ /* 0x000be2000b981806 */
[C---:B-1----:R-:W-:Y:S02]  /*2350*/  IADD3 R24, P5, PT, R10.reuse, 0x50a000, RZ ;  /* 0x0050a0000a187810 */ /* 0x042fe40007fbe0ff */
[C---:B---3--:R-:W-:Y:S01]  /*2360*/  IADD3 R28, P2, PT, R10.reuse, 0x608000, RZ ;  /* 0x006080000a1c7810 */ /* 0x048fe20007f5e0ff */
[----:B------:R1:W-:Y:S01]  /*2370*/  LDGSTS.E.BYPASS.128 [R45], desc[UR6][R34.64] ;  /* 0x00000000222d7fae */ /* 0x0003e2000b981806 */
[-C--:B------:R-:W-:Y:S02]  /*2380*/  IADD3.X R25, PT, PT, RZ, R11.reuse, RZ, P5, !PT ;  /* 0x0000000bff197210 */ /* 0x080fe40002ffe4ff */
[C---:B--2---:R-:W-:Y:S01]  /*2390*/  IADD3 R30, P5, PT, R10.reuse, 0x60a000, RZ ;  /* 0x0060a0000a1e7810 */ /* 0x044fe20007fbe0ff */
[----:B------:R2:W-:Y:S01]  /*23a0*/  LDGSTS.E.BYPASS.128 [R44], desc[UR6][R38.64] ;  /* 0x00000000262c7fae */ /* 0x0005e2000b981806 */
[-C--:B------:R-:W-:Y:S02]  /*23b0*/  IADD3.X R29, PT, PT, RZ, R11.reuse, RZ, P2, !PT ;  /* 0x0000000bff1d7210 */ /* 0x080fe400017fe4ff */
[----:B-----5:R-:W-:Y:S01]  /*23c0*/  IADD3 R32, P2, PT, R10, 0x708000, RZ ;  /* 0x007080000a207810 */ /* 0x020fe20007f5e0ff */
[----:B------:R3:W-:Y:S01]  /*23d0*/  LDGSTS.E.BYPASS.128 [R43], desc[UR6][R26.64] ;  /* 0x000000001a2b7fae */ /* 0x0007e2000b981806 */
[----:B------:R-:W-:-:S02]  /*23e0*/  IADD3.X R31, PT, PT, RZ, R11, RZ, P5, !PT ;  /* 0x0000000bff1f7210 */ /* 0x000fc40002ffe4ff */
[-C--:B------:R-:W-:Y:S01]  /*23f0*/  IADD3.X R33, PT, PT, RZ, R11.reuse, RZ, P2, !PT ;  /* 0x0000000bff217210 */ /* 0x080fe200017fe4ff */
[----:B------:R5:W-:Y:S01]  /*2400*/  LDGSTS.E.BYPASS.128 [R42], desc[UR6][R24.64] ;  /* 0x00000000182a7fae */ /* 0x000be2000b981806 */
[C---:B-1----:R-:W-:Y:S02]  /*2410*/  IADD3 R34, P5, PT, R10.reuse, 0x70a000, RZ ;  /* 0x0070a0000a227810 */ /* 0x042fe40007fbe0ff */
[C---:B--2---:R-:W-:Y:S01]  /*2420*/  IADD3 R38, P2, PT, R10.reuse, 0x808000, RZ ;  /* 0x008080000a267810 */ /* 0x044fe20007f5e0ff */
[----:B------:R-:W-:Y:S01]  /*2430*/  LDGSTS.E.BYPASS.128 [R41], desc[UR6][R28.64] ;  /* 0x000000001c297fae */ /* 0x000fe2000b981806 */
[-C--:B------:R-:W-:Y:S02]  /*2440*/  IADD3.X R35, PT, PT, RZ, R11.reuse, RZ, P5, !PT ;  /* 0x0000000bff237210 */ /* 0x080fe40002ffe4ff */
[----:B---3--:R-:W-:Y:S01]  /*2450*/  IADD3 R26, P5, PT, R10, 0x80a000, RZ ;  /* 0x0080a0000a1a7810 */ /* 0x008fe20007fbe0ff */
[----:B------:R1:W-:Y:S01]  /*2460*/  LDGSTS.E.BYPASS.128 [R36], desc[UR6][R30.64] ;  /* 0x000000001e247fae */ /* 0x0003e2000b981806 */
[----:B------:R-:W-:-:S02]  /*2470*/  IADD3.X R39, PT, PT, RZ, R11, RZ, P2, !PT ;  /* 0x0000000bff277210 */ /* 0x000fc400017fe4ff */
[----:B------:R-:W-:Y:S01]  /*2480*/  IADD3.X R27, PT, PT, RZ, R11, RZ, P5, !PT ;  /* 0x0000000bff1b7210 */ /* 0x000fe20002ffe4ff */
[----:B------:R-:W-:Y:S01]  /*2490*/  LDGSTS.E.BYPASS.128 [R37], desc[UR6][R32.64] ;  /* 0x0000000020257fae */ /* 0x000fe2000b981806 */
[----:B-----5:R-:W2:Y:S03]  /*24a0*/  LDC.64 R24, c[0x0][0x380] ;  /* 0x0000e000ff187b82 */ /* 0x020ea60000000a00 */
[----:B------:R-:W-:Y:S04]  /*24b0*/  LDGSTS.E.BYPASS.128 [R40], desc[UR6][R34.64] ;  /* 0x0000000022287fae */ /* 0x000fe8000b981806 */
[----:B------:R-:W-:Y:S01]  /*24c0*/  LDGSTS.E.BYPASS.128 [R76], desc[UR6][R38.64] ;  /* 0x00000000264c7fae */ /* 0x000fe2000b981806 */
[----:B-1----:R-:W-:-:S03]  /*24d0*/  HFMA2 R31, -RZ, RZ, 0, 0 ;  /* 0x00000000ff1f7431 */ /* 0x002fc600000001ff */
[----:B------:R1:W-:Y:S04]  /*24e0*/  LDGSTS.E.BYPASS.128 [R90], desc[UR6][R26.64] ;  /* 0x000000001a5a7fae */ /* 0x0003e8000b981806 */
[----:B------:R-:W0:Y:S01]  /*24f0*/  LDGDEPBAR ;  /* 0x00000000000079af */ /* 0x000e220000000000 */
[----:B-1----:R-:W-:Y:S02]  /*2500*/  IADD3 R26, PT, PT, R72, -0xfe8, RZ ;  /* 0xfffff018481a7810 */ /* 0x002fe40007ffe0ff */
[----:B----4-:R-:W-:-:S07]  /*2510*/  IADD3 R27, PT, PT, R73, -0xfe8, RZ ;  /* 0xfffff018491b7810 */ /* 0x010fce0007ffe0ff */
.L_x_2:
[C---:B------:R-:W-:Y:S01]  /*2520*/  IADD3 R28, PT, PT, R18.reuse, -0x1, RZ ;  /* 0xffffffff121c7810 */ /* 0x040fe20007ffe0ff */
[----:B------:R-:W-:Y:S01]  /*2530*/  BAR.SYNC.DEFER_BLOCKING 0x0 ;  /* 0x0000000000007b1d */ /* 0x000fe20000010000 */
[----:B------:R-:W-:Y:S02]  /*2540*/  SHF.L.U32 R125, R18, 0x3, RZ ;  /* 0x00000003127d7819 */ /* 0x000fe400000006ff */
[----:B------:R-:W-:Y:S02]  /*2550*/  LOP3.LUT R135, R28, 0x3, RZ, 0xc0, !PT ;  /* 0x000000031c877812 */ /* 0x000fe400078ec0ff */
[----:B------:R-:W-:Y:S01]  /*2560*/  SHF.L.U32 R33, R18, 0xc, RZ ;  /* 0x0000000c12217819 */ /* 0x000fe200000006ff */
[----:B------:R-:W-:-:S04]  /*2570*/  IMAD.WIDE R34, R125, 0x4, R8 ;  /* 0x000000047d227825 */ /* 0x000fc800078e0208 */
[----:B------:R-:W-:Y:S01]  /*2580*/  IMAD R30, R135, 0xd8, RZ ;  /* 0x000000d8871e7824 */ /* 0x000fe200078e02ff */
[----:B------:R-:W-:Y:S01]  /*2590*/  IADD3 R70, P2, PT, R34, -0x4000, RZ ;  /* 0xffffc00022467810 */ /* 0x000fe20007f5e0ff */
[----:B------:R-:W-:-:S03]  /*25a0*/  IMAD.WIDE R32, R33, 0x4, R10 ;  /* 0x0000000421207825 */ /* 0x000fc600078e020a */
[----:B------:R-:W-:Y:S01]  /*25b0*/  IADD3.X R71, PT, PT, R35, -0x1, RZ, P2, !PT ;  /* 0xffffffff23477810 */ /* 0x000fe200017fe4ff */
[----:B------:R-:W-:Y:S01]  /*25c0*/  IMAD.WIDE.U32 R28, R30, 0x4, R4 ;  /* 0x000000041e1c7825 */ /* 0x000fe200078e0004 */
[----:B------:R-:W-:-:S03]  /*25d0*/  IADD3 R88, P2, PT, R32, 0xc000, RZ ;  /* 0x0000c00020587810 */ /* 0x000fc60007f5e0ff */
[----:B------:R-:W-:Y:S01]  /*25e0*/  IMAD R37, R135, 0x900, RZ ;  /* 0x0000090087257824 */ /* 0x000fe200078e02ff */
[----:B------:R-:W-:Y:S02]  /*25f0*/  IADD3 R38, P5, PT, R28, 0x180, RZ ;  /* 0x000001801c267810 */ /* 0x000fe40007fbe0ff */
[----:B------:R-:W-:Y:S01]  /*2600*/  IADD3.X R89, PT, PT, RZ, R33, RZ, P2, !PT ;  /* 0x00000021ff597210 */ /* 0x000fe200017fe4ff */
[----:B------:R-:W-:Y:S01]  /*2610*/  IMAD.WIDE.U32 R36, R37, 0x4, R6 ;  /* 0x0000000425247825 */ /* 0x000fe200078e0006 */
[----:B------:R-:W-:Y:S02]  /*2620*/  IADD3.X R39, PT, PT, RZ, R29, RZ, P5, !PT ;  /* 0x0000001dff277210 */ /* 0x000fe40002ffe4ff */
[----:B------:R-:W-:Y:S02]  /*2630*/  IADD3 R84, P5, PT, R34, 0xa000, RZ ;  /* 0x0000a00022547810 */ /* 0x000fe40007fbe0ff */
[----:B------:R-:W-:Y:S02]  /*2640*/  IADD3 R90, P2, PT, R32, 0xe000, RZ ;  /* 0x0000e000205a7810 */ /* 0x000fe40007f5e0ff */
[----:B------:R-:W-:-:S02]  /*2650*/  IADD3.X R85, PT, PT, RZ, R35, RZ, P5, !PT ;  /* 0x00000023ff557210 */ /* 0x000fc40002ffe4ff */
[C---:B------:R-:W-:Y:S02]  /*2660*/  IADD3 R40, P5, PT, R36.reuse, 0x200, RZ ;  /* 0x0000020024287810 */ /* 0x040fe40007fbe0ff */
[----:B------:R-:W-:Y:S02]  /*2670*/  IADD3.X R91, PT, PT, RZ, R33, RZ, P2, !PT ;  /* 0x00000021ff5b7210 */ /* 0x000fe400017fe4ff */
[-C--:B------:R-:W-:Y:S02]  /*2680*/  IADD3.X R41, PT, PT, RZ, R37.reuse, RZ, P5, !PT ;  /* 0x00000025ff297210 */ /* 0x080fe40002ffe4ff */
[----:B------:R-:W-:Y:S02]  /*2690*/  IADD3 R42, P5, PT, R36, 0x400, RZ ;  /* 0x00000400242a7810 */ /* 0x000fe40007fbe0ff */
[----:B------:R-:W-:Y:S02]  /*26a0*/  IADD3 R92, P2, PT, R32, 0x10c000, RZ ;  /* 0x0010c000205c7810 */ /* 0x000fe40007f5e0ff */
[----:B------:R-:W-:-:S02]  /*26b0*/  IADD3.X R43, PT, PT, RZ, R37, RZ, P5, !PT ;  /* 0x00000025ff2b7210 */ /* 0x000fc40002ffe4ff */
[----:B------:R-:W-:Y:S02]  /*26c0*/  IADD3.X R93, PT, PT, RZ, R33, RZ, P2, !PT ;  /* 0x00000021ff5d7210 */ /* 0x000fe400017fe4ff */
[----:B------:R-:W-:Y:S02]  /*26d0*/  IADD3 R44, P5, PT, R36, 0x600, RZ ;  /* 0x00000600242c7810 */ /* 0x000fe40007fbe0ff */
[----:B------:R-:W-:Y:S02]  /*26e0*/  IADD3 R94, P2, PT, R32, 0x10e000, RZ ;  /* 0x0010e000205e7810 */ /* 0x000fe40007f5e0ff */
[----:B------:R-:W-:Y:S02]  /*26f0*/  IADD3.X R45, PT, PT, RZ, R37, RZ, P5, !PT ;  /* 0x00000025ff2d7210 */ /* 0x000fe40002ffe4ff */
[----:B------:R-:W-:Y:S02]  /*2700*/  IADD3.X R95, PT, PT, RZ, R33, RZ, P2, !PT ;  /* 0x00000021ff5f7210 */ /* 0x000fe400017fe4ff */
[----:B------:R-:W-:-:S02]  /*2710*/  IADD3 R46, P5, PT, R36, 0x800, RZ ;  /* 0x00000800242e7810 */ /* 0x000fc40007fbe0ff */
[----:B------:R-:W-:Y:S02]  /*2720*/  IADD3 R96, P2, PT, R32, 0x20c000, RZ ;  /* 0x0020c00020607810 */ /* 0x000fe40007f5e0ff */
[----:B------:R-:W-:Y:S02]  /*2730*/  IADD3.X R47, PT, PT, RZ, R37, RZ, P5, !PT ;  /* 0x00000025ff2f7210 */ /* 0x000fe40002ffe4ff */
[----:B------:R-:W-:Y:S02]  /*2740*/  IADD3.X R97, PT, PT, RZ, R33, RZ, P2, !PT ;  /* 0x00000021ff617210 */ /* 0x000fe400017fe4ff */
        /* <DEDUP_REMOVED lines=17> */
[C---:B------:R-:W-:Y:S02]  /*2860*/  IADD3 R106, P2, PT, R32.reuse, 0x40e000, RZ ;  /* 0x0040e000206a7810 */ /* 0x040fe40007f5e0ff */
[----:B------:R-:W-:Y:S02]  /*2870*/  IADD3.X R57, PT, PT, RZ, R37, RZ, P5, !PT ;  /* 0x00000025ff397210 */ /* 0x000fe40002ffe4ff */
[----:B------:R-:W-:Y:S02]  /*2880*/  IADD3.X R107, PT, PT, RZ, R33, RZ, P2, !PT ;  /* 0x00000021ff6b7210 */ /* 0x000fe400017fe4ff */
[----:B------:R-:W-:-:S02]  /*2890*/  IADD3 R108, P5, PT, R32, 0x50c000, RZ ;  /* 0x0050c000206c7810 */ /* 0x000fc40007fbe0ff */
[C---:B------:R-:W-:Y:S02]  /*28a0*/  IADD3 R110, P2, PT, R32.reuse, 0x50e000, RZ ;  /* 0x0050e000206e7810 */ /* 0x040fe40007f5e0ff */
[-C--:B------:R-:W-:Y:S02]  /*28b0*/  IADD3.X R109, PT, PT, RZ, R33.reuse, RZ, P5, !PT ;  /* 0x00000021ff6d7210 */ /* 0x080fe40002ffe4ff */
[-C--:B------:R-:W-:Y:S02]  /*28c0*/  IADD3.X R111, PT, PT, RZ, R33.reuse, RZ, P2, !PT ;  /* 0x00000021ff6f7210 */ /* 0x080fe400017fe4ff */
[C---:B------:R-:W-:Y:S02]  /*28d0*/  IADD3 R112, P5, PT, R32.reuse, 0x60c000, RZ ;  /* 0x0060c00020707810 */ /* 0x040fe40007fbe0ff */
[----:B------:R-:W-:Y:S02]  /*28e0*/  IADD3 R114, P2, PT, R32, 0x60e000, RZ ;  /* 0x0060e00020727810 */ /* 0x000fe40007f5e0ff */
[----:B------:R-:W-:-:S02]  /*28f0*/  IADD3.X R113, PT, PT, RZ, R33, RZ, P5, !PT ;  /* 0x00000021ff717210 */ /* 0x000fc40002ffe4ff */
[-C--:B------:R-:W-:Y:S02]  /*2900*/  IADD3.X R115, PT, PT, RZ, R33.reuse, RZ, P2, !PT ;  /* 0x00000021ff737210 */ /* 0x080fe400017fe4ff */
[C---:B------:R-:W-:Y:S02]  /*2910*/  IADD3 R116, P5, PT, R32.reuse, 0x70c000, RZ ;  /* 0x0070c00020747810 */ /* 0x040fe40007fbe0ff */
[C---:B------:R-:W-:Y:S02]  /*2920*/  IADD3 R118, P2, PT, R32.reuse, 0x70e000, RZ ;  /* 0x0070e00020767810 */ /* 0x040fe40007f5e0ff */
[-C--:B------:R-:W-:Y:S02]  /*2930*/  IADD3.X R117, PT, PT, RZ, R33.reuse, RZ, P5, !PT ;  /* 0x00000021ff757210 */ /* 0x080fe40002ffe4ff */
[----:B------:R-:W-:Y:S02]  /*2940*/  IADD3.X R119, PT, PT, RZ, R33, RZ, P2, !PT ;  /* 0x00000021ff777210 */ /* 0x000fe400017fe4ff */
[----:B------:R-:W-:-:S02]  /*2950*/  IADD3 R120, P5, PT, R32, 0x80c000, RZ ;  /* 0x0080c00020787810 */ /* 0x000fc40007fbe0ff */
[----:B------:R-:W-:Y:S02]  /*2960*/  IADD3 R122, P2, PT, R32, 0x80e000, RZ ;  /* 0x0080e000207a7810 */ /* 0x000fe40007f5e0ff */
[----:B------:R-:W-:Y:S02]  /*2970*/  MOV R73, R28 ;  /* 0x0000001c00497202 */ /* 0x000fe40000000f00 */
[-C--:B------:R-:W-:Y:S02]  /*2980*/  IADD3.X R121, PT, PT, RZ, R33.reuse, RZ, P5, !PT ;  /* 0x00000021ff797210 */ /* 0x080fe40002ffe4ff */
[----:B------:R-:W-:Y:S01]  /*2990*/  IADD3.X R123, PT, PT, RZ, R33, RZ, P2, !PT ;  /* 0x00000021ff7b7210 */ /* 0x000fe200017fe4ff */
[----:B------:R-:W-:Y:S01]  /*29a0*/  @!PT LDS RZ, [RZ] ;  /* 0x00000000fffff984 */ /* 0x000fe20000000800 */
[----:B------:R-:W-:Y:S01]  /*29b0*/  @!PT LDS RZ, [RZ] ;  /* 0x00000000fffff984 */ /* 0x000fe20000000800 */
[----:B------:R-:W-:Y:S01]  /*29c0*/  @!PT LDS RZ, [RZ] ;  /* 0x00000000fffff984 */ /* 0x000fe20000000800 */
[----:B------:R-:W-:Y:S01]  /*29d0*/  LDGSTS.E [R73], desc[UR6][R70.64+0x60], P3 ;  /* 0x0000006046497fae */ /* 0x000fe200099a1006 */
[-C--:B------:R-:W-:Y:S02]  /*29e0*/  IADD3 R29, PT, PT, R17, R30.reuse, RZ ;  /* 0x0000001e111d7210 */ /* 0x080fe40007ffe0ff */
[----:B------:R-:W-:-:S02]  /*29f0*/  IADD3 R33, PT, PT, R21, R30, RZ ;  /* 0x0000001e15217210 */ /* 0x000fc40007ffe0ff */
[----:B------:R-:W-:Y:S01]  /*2a00*/  IADD3 R35, PT, PT, R19, R30, RZ ;  /* 0x0000001e13237210 */ /* 0x000fe20007ffe0ff */
[--C-:B------:R-:W-:Y:S01]  /*2a10*/  IMAD.WIDE.U32 R28, R29, 0x4, R2.reuse ;  /* 0x000000041d1c7825 */ /* 0x100fe200078e0002 */
[----:B------:R-:W-:Y:S02]  /*2a20*/  IADD3 R60, P2, PT, R36, 0x1600, RZ ;  /* 0x00001600243c7810 */ /* 0x000fe40007f5e0ff */
[----:B------:R-:W-:Y:S01]  /*2a30*/  MOV R39, R38 ;  /* 0x0000002600277202 */ /* 0x000fe20000000f00 */
[--C-:B------:R-:W-:Y:S01]  /*2a40*/  IMAD.WIDE.U32 R32, R33, 0x4, R2.reuse ;  /* 0x0000000421207825 */ /* 0x100fe200078e0002 */
[----:B------:R-:W-:Y:S02]  /*2a50*/  MOV R127, R28 ;  /* 0x0000001c007f7202 */ /* 0x000fe40000000f00 */
[----:B------:R-:W-:Y:S01]  /*2a60*/  IADD3 R29, PT, PT, R20, R125, RZ ;  /* 0x0000007d141d7210 */ /* 0x000fe20007ffe0ff */
[----:B------:R-:W-:Y:S01]  /*2a70*/  IMAD.WIDE.U32 R34, R35, 0x4, R2 ;  /* 0x0000000423227825 */ /* 0x000fe200078e0002 */
[----:B------:R-:W-:-:S02]  /*2a80*/  MOV R129, R32 ;  /* 0x0000002000817202 */ /* 0x000fc40000000f00 */
[----:B------:R-:W-:Y:S01]  /*2a90*/  IADD3 R33, PT, PT, R22, R125, RZ ;  /* 0x0000007d16217210 */ /* 0x000fe20007ffe0ff */
[--C-:B--2---:R-:W-:Y:S01]  /*2aa0*/  IMAD.WIDE R28, R29, 0x4, R24.reuse ;  /* 0x000000041d1c7825 */ /* 0x104fe200078e0218 */
[----:B------:R-:W-:Y:S02]  /*2ab0*/  IADD3.X R61, PT, PT, RZ, R37, RZ, P2, !PT ;  /* 0x00000025ff3d7210 */ /* 0x000fe400017fe4ff */
[C---:B------:R-:W-:Y:S01]  /*2ac0*/  IADD3 R62, P2, PT, R36.reuse, 0x1800, RZ ;  /* 0x00001800243e7810 */ /* 0x040fe20007f5e0ff */
[----:B------:R-:W-:Y:S01]  /*2ad0*/  IMAD.WIDE.U32 R32, R33, 0x4, R24 ;  /* 0x0000000421207825 */ /* 0x000fe200078e0018 */
[----:B------:R-:W-:Y:S01]  /*2ae0*/  MOV R131, R34 ;  /* 0x0000002200837202 */ /* 0x000fe20000000f00 */
[----:B------:R1:W-:Y:S01]  /*2af0*/  LDGSTS.E [R127], desc[UR6][R28.64], P0 ;  /* 0x000000001c7f7fae */ /* 0x0003e200081a1006 */
[-C--:B------:R-:W-:Y:S02]  /*2b00*/  IADD3.X R63, PT, PT, RZ, R37.reuse, RZ, P2, !PT ;  /* 0x00000025ff3f7210 */ /* 0x080fe400017fe4ff */
[----:B------:R-:W-:Y:S01]  /*2b10*/  IADD3 R35, PT, PT, R23, R30, RZ ;  /* 0x0000001e17237210 */ /* 0x000fe20007ffe0ff */
[----:B------:R2:W-:Y:S01]  /*2b20*/  LDGSTS.E [R129], desc[UR6][R32.64], P6 ;  /* 0x0000000020817fae */ /* 0x0005e2000b1a1006 */
[C---:B------:R-:W-:Y:S01]  /*2b30*/  IADD3 R64, P2, PT, R36.reuse, 0x1a00, RZ ;  /* 0x00001a0024407810 */ /* 0x040fe20007f5e0ff */
[----:B------:R-:W-:Y:S01]  /*2b40*/  @!P1 IMAD R30, R135, 0x360, R16 ;  /* 0x00000360871e9824 */ /* 0x000fe200078e0210 */
[----:B------:R-:W-:Y:S01]  /*2b50*/  MOV R133, R36 ;  /* 0x0000002400857202 */ /* 0x000fe20000000f00 */
[----:B------:R-:W-:Y:S01]  /*2b60*/  IMAD.WIDE.U32 R34, R35, 0x4, R2 ;  /* 0x0000000423227825 */ /* 0x000fe200078e0002 */
[----:B------:R-:W-:Y:S01]  /*2b70*/  IADD3.X R65, PT, PT, RZ, R37, RZ, P2, !PT ;  /* 0x00000025ff417210 */ /* 0x000fe200017fe4ff */
[----:B------:R-:W-:Y:S01]  /*2b80*/  LDGSTS.E [R39], desc[UR6][R84.64+0x60], P4 ;  /* 0x0000006054277fae */ /* 0x000fe2000a1a1006 */
[----:B------:R-:W-:-:S02]  /*2b90*/  IADD3 R66, P2, PT, R36, 0x1c00, RZ ;  /* 0x00001c0024427810 */ /* 0x000fc40007f5e0ff */
[----:B-1----:R-:W-:Y:S02]  /*2ba0*/  IADD3 R29, PT, PT, R26, R125, RZ ;  /* 0x0000007d1a1d7210 */ /* 0x002fe40007ffe0ff */
[----:B------:R-:W-:Y:S02]  /*2bb0*/  IADD3.X R67, PT, PT, RZ, R37, RZ, P2, !PT ;  /* 0x00000025ff437210 */ /* 0x000fe400017fe4ff */
[----:B--2---:R-:W-:Y:S01]  /*2bc0*/  IADD3 R33, PT, PT, R27, R125, RZ ;  /* 0x0000007d1b217210 */ /* 0x004fe20007ffe0ff */
[--C-:B------:R-:W-:Y:S01]  /*2bd0*/  IMAD.WIDE.U32 R28, R29, 0x4, R24.reuse ;  /* 0x000000041d1c7825 */ /* 0x100fe200078e0018 */
[----:B------:R-:W-:Y:S02]  /*2be0*/  MOV R35, R34 ;  /* 0x0000002200237202 */ /* 0x000fe40000000f00 */
[C---:B------:R-:W-:Y:S01]  /*2bf0*/  IADD3 R70, P2, PT, R36.reuse, 0x1e00, RZ ;  /* 0x00001e0024467810 */ /* 0x040fe20007f5e0ff */
[----:B------:R-:W-:Y:S01]  /*2c00*/  IMAD.WIDE.U32 R32, R33, 0x4, R24 ;  /* 0x0000000421207825 */ /* 0x000fe200078e0018 */
[----:B------:R-:W-:Y:S01]  /*2c10*/  MOV R41, R40 ;  /* 0x0000002800297202 */ /* 0x000fe20000000f00 */
[----:B------:R1:W-:Y:S01]  /*2c20*/  LDGSTS.E [R131], desc[UR6][R28.64], P0 ;  /* 0x000000001c837fae */ /* 0x0003e200081a1006 */
[----:B------:R-:W-:-:S02]  /*2c30*/  IADD3 R58, P5, PT, R36, 0x1400, RZ ;  /* 0x00001400243a7810 */ /* 0x000fc40007fbe0ff */
[----:B------:R-:W-:Y:S01]  /*2c40*/  MOV R43, R42 ;  /* 0x0000002a002b7202 */ /* 0x000fe20000000f00 */
[----:B------:R2:W-:Y:S01]  /*2c50*/  LDGSTS.E [R35], desc[UR6][R32.64], P6 ;  /* 0x0000000020237fae */ /* 0x0005e2000b1a1006 */
[----:B------:R-:W-:Y:S02]  /*2c60*/  IADD3.X R71, PT, PT, RZ, R37, RZ, P2, !PT ;  /* 0x00000025ff477210 */ /* 0x000fe400017fe4ff */
[----:B------:R-:W-:Y:S01]  /*2c70*/  MOV R45, R44 ;  /* 0x0000002c002d7202 */ /* 0x000fe20000000f00 */
[----:B------:R-:W-:Y:S01]  /*2c80*/  @!P1 STS [R30+0x300], RZ ;  /* 0x000300ff1e009388 */ /* 0x000fe20000000800 */
[----:B------:R-:W-:Y:S02]  /*2c90*/  IADD3 R72, P2, PT, R36, 0x2000, RZ ;  /* 0x0000200024487810 */ /* 0x000fe40007f5e0ff */
[----:B------:R-:W-:Y:S01]  /*2ca0*/  MOV R47, R46 ;  /* 0x0000002e002f7202 */ /* 0x000fe20000000f00 */
[----:B------:R-:W-:Y:S01]  /*2cb0*/  @!PT LDS RZ, [RZ] ;  /* 0x00000000fffff984 */ /* 0x000fe20000000800 */
[----:B------:R-:W-:Y:S01]  /*2cc0*/  @!PT LDS RZ, [RZ] ;  /* 0x00000000fffff984 */ /* 0x000fe20000000800 */
[----:B------:R-:W-:Y:S01]  /*2cd0*/  @!PT LDS RZ, [RZ] ;  /* 0x00000000fffff984 */ /* 0x000fe20000000800 */
[----:B------:R-:W-:Y:S01]  /*2ce0*/  LDGSTS.E.BYPASS.128 [R133], desc[UR6][R88.64] ;  /* 0x0000000058857fae */ /* 0x000fe2000b981806 */
[----:B------:R-:W-:-:S02]  /*2cf0*/  MOV R49, R48 ;  /* 0x0000003000317202 */ /* 0x000fc40000000f00 */
[----:B------:R-:W-:Y:S01]  /*2d00*/  IADD3.X R59, PT, PT, RZ, R37, RZ, P5, !PT ;  /* 0x00000025ff3b7210 */ /* 0x000fe20002ffe4ff */
[----:B------:R-:W-:Y:S01]  /*2d10*/  LDGSTS.E.BYPASS.128 [R41], desc[UR6][R90.64] ;  /* 0x000000005a297fae */ /* 0x000fe2000b981806 */
[----:B------:R-:W-:Y:S02]  /*2d20*/  MOV R51, R50 ;  /* 0x0000003200337202 */ /* 0x000fe40000000f00 */
[----:B------:R-:W-:Y:S01]  /*2d30*/  MOV R53, R52 ;  /* 0x0000003400357202 */ /* 0x000fe20000000f00 */
[----:B------:R-:W-:Y:S01]  /*2d40*/  LDGSTS.E.BYPASS.128 [R43], desc[UR6][R92.64] ;  /* 0x000000005c2b7fae */ /* 0x000fe2000b981806 */
[----:B------:R-:W-:Y:S02]  /*2d50*/  IADD3.X R73, PT, PT, RZ, R37, RZ, P2, !PT ;  /* 0x00000025ff497210 */ /* 0x000fe400017fe4ff */
[----:B------:R-:W-:Y:S01]  /*2d60*/  MOV R55, R54 ;  /* 0x0000003600377202 */ /* 0x000fe20000000f00 */
[----:B------:R-:W-:Y:S01]  /*2d70*/  LDGSTS.E.BYPASS.128 [R45], desc[UR6][R94.64] ;  /* 0x000000005e2d7fae */ /* 0x000fe2000b981806 */
[----:B------:R-:W-:-:S02]  /*2d80*/  IADD3 R82, P2, PT, R36, 0x2200, RZ ;  /* 0x0000220024527810 */ /* 0x000fc40007f5e0ff */
[----:B------:R-:W-:Y:S01]  /*2d90*/  MOV R57, R56 ;  /* 0x0000003800397202 */ /* 0x000fe20000000f00 */
[----:B------:R-:W-:Y:S01]  /*2da0*/  LDGSTS.E.BYPASS.128 [R47], desc[UR6][R96.64] ;  /* 0x00000000602f7fae */ /* 0x000fe2000b981806 */
[----:B------:R-:W-:Y:S02]  /*2db0*/  MOV R59, R58 ;  /* 0x0000003a003b7202 */ /* 0x000fe40000000f00 */
[----:B------:R-:W-:Y:S01]  /*2dc0*/  MOV R61, R60 ;  /* 0x0000003c003d7202 */ /* 0x000fe20000000f00 */
[----:B------:R-:W-:Y:S01]  /*2dd0*/  LDGSTS.E.BYPASS.128 [R49], desc[UR6][R98.64] ;  /* 0x0000000062317fae */ /* 0x000fe2000b981806 */
[----:B------:R-:W-:Y:S02]  /*2de0*/  MOV R63, R62 ;  /* 0x0000003e003f7202 */ /* 0x000fe40000000f00 */
[----:B------:R-:W-:Y:S01]  /*2df0*/  IADD3.X R83, PT, PT, RZ, R37, RZ, P2, !PT ;  /* 0x00000025ff537210 */ /* 0x000fe200017fe4ff */
[----:B------:R-:W-:Y:S01]  /*2e00*/  LDGSTS.E.BYPASS.128 [R51], desc[UR6][R100.64] ;  /* 0x0000000064337fae */ /* 0x000fe2000b981806 */
[----:B------:R-:W-:-:S02]  /*2e10*/  MOV R65, R64 ;  /* 0x0000004000417202 */ /* 0x000fc40000000f00 */
[----:B------:R-:W-:Y:S01]  /*2e20*/  MOV R67, R66 ;  /* 0x0000004200437202 */ /* 0x000fe20000000f00 */
[----:B------:R-:W-:Y:S01]  /*2e30*/  LDGSTS.E.BYPASS.128 [R53], desc[UR6][R102.64] ;  /* 0x0000000066357fae */ /* 0x000fe2000b981806 */
[----:B------:R-:W-:Y:S02]  /*2e40*/  MOV R71, R70 ;  /* 0x0000004600477202 */ /* 0x000fe40000000f00 */
[----:B------:R-:W-:Y:S01]  /*2e50*/  MOV R73, R72 ;  /* 0x0000004800497202 */ /* 0x000fe20000000f00 */
[----:B------:R-:W-:Y:S01]  /*2e60*/  LDGSTS.E.BYPASS.128 [R55], desc[UR6][R104.64] ;  /* 0x0000000068377fae */ /* 0x000fe2000b981806 */
[----:B------:R-:W-:Y:S02]  /*2e70*/  MOV R83, R82 ;  /* 0x0000005200537202 */ /* 0x000fe40000000f00 */
[C---:B-1----:R-:W-:Y:S01]  /*2e80*/  LOP3.LUT R29, R18.reuse, 0x3, RZ, 0xc0, !PT ;  /* 0x00000003121d7812 */ /* 0x042fe200078ec0ff */
[----:B------:R-:W-:Y:S01]  /*2e90*/  LDGSTS.E.BYPASS.128 [R57], desc[UR6][R106.64] ;  /* 0x000000006a397fae */ /* 0x000fe2000b981806 */
[----:B------:R-:W-:-:S03]  /*2ea0*/  IADD3 R18, PT, PT, R18, 0x1, RZ ;  /* 0x0000000112127810 */ /* 0x000fc60007ffe0ff */
[----:B------:R-:W-:Y:S01]  /*2eb0*/  LDGSTS.E.BYPASS.128 [R59], desc[UR6][R108.64] ;  /* 0x000000006c3b7fae */ /* 0x000fe2000b981806 */
[C---:B------:R-:W-:Y:S01]  /*2ec0*/  IMAD R28, R29.reuse, 0x900, RZ ;  /* 0x000009001d1c7824 */ /* 0x040fe200078e02ff */
[----:B------:R-:W-:Y:S01]  /*2ed0*/  ISETP.NE.AND P2, PT, R18, 0x3d, PT ;  /* 0x0000003d1200780c */ /* 0x000fe20003f45270 */
[----:B------:R-:W-:Y:S01]  /*2ee0*/  IMAD R29, R29, 0x360, R12 ;  /* 0x000003601d1d7824 */ /* 0x000fe200078e020c */
[----:B------:R-:W-:Y:S02]  /*2ef0*/  LDGSTS.E.BYPASS.128 [R61], desc[UR6][R110.64] ;  /* 0x000000006e3d7fae */ /* 0x000fe4000b981806 */
[----:B--2---:R-:W-:Y:S02]  /*2f00*/  LOP3.LUT R33, R28, R13, RZ, 0xfc, !PT ;  /* 0x0000000d1c217212 */ /* 0x004fe400078efcff */
[----:B------:R-:W-:Y:S02]  /*2f10*/  LDGSTS.E.BYPASS.128 [R63], desc[UR6][R112.64] ;  /* 0x00000000703f7fae */ /* 0x000fe4000b981806 */
[----:B------:R-:W-:-:S02]  /*2f20*/  LEA R28, R33, R14, 0x2 ;  /* 0x0000000e211c7211 */ /* 0x000fc400078e10ff */
[----:B------:R-:W-:Y:S04]  /*2f30*/  LDGSTS.E.BYPASS.128 [R65], desc[UR6][R114.64] ;  /* 0x0000000072417fae */ /* 0x000fe8000b981806 */
[----:B------:R1:W-:Y:S04]  /*2f40*/  LDGSTS.E.BYPASS.128 [R67], desc[UR6][R116.64] ;  /* 0x0000000074437fae */ /* 0x0003e8000b981806 */
[----:B------:R2:W-:Y:S04]  /*2f50*/  LDGSTS.E.BYPASS.128 [R71], desc[UR6][R118.64] ;  /* 0x0000000076477fae */ /* 0x0005e8000b981806 */
[----:B------:R3:W-:Y:S04]  /*2f60*/  LDGSTS.E.BYPASS.128 [R73], desc[UR6][R120.64] ;  /* 0x0000000078497fae */ /* 0x0007e8000b981806 */
[----:B------:R4:W-:Y:S04]  /*2f70*/  LDGSTS.E.BYPASS.128 [R83], desc[UR6][R122.64] ;  /* 0x000000007a537fae */ /* 0x0009e8000b981806 */
[----:B------:R-:W0:Y:S01]  /*2f80*/  LDGDEPBAR ;  /* 0x00000000000079af */ /* 0x000e220000000000 */
[----:B------:R-:W-:-:S04]  /*2f90*/  DEPBAR.LE SB0, 0x3 ;  /* 0x000080c00000791a */ /* 0x000fc80000000000 */
[----:B------:R-:W-:Y:S06]  /*2fa0*/  BAR.SYNC.DEFER_BLOCKING 0x0 ;  /* 0x0000000000007b1d */ /* 0x000fec0000010000 */
[----:B------:R-:W-:Y:S04]  /*2fb0*/  LDS R30, [R28] ;  /* 0x000000001c1e7984 */ /* 0x000fe80000000800 */
[----:B-1----:R-:W1:Y:S04]  /*2fc0*/  LDS.128 R64, [R29] ;  /* 0x000000001d407984 */ /* 0x002e680000000c00 */
[----:B------:R-:W5:Y:S04]  /*2fd0*/  LDS.128 R60, [R29+0x60] ;  /* 0x000060001d3c7984 */ /* 0x000f680000000c00 */
[----:B--2---:R-:W2:Y:S04]  /*2fe0*/  LDS R71, [R28+0xc00] ;  /* 0x000c00001c477984 */ /* 0x004ea80000000800 */
[----:B------:R-:W2:Y:S04]  /*2ff0*/  LDS.128 R56, [R29+0xc0] ;  /* 0x0000c0001d387984 */ /* 0x000ea80000000c00 */
[----:B---3--:R-:W3:Y:S04]  /*3000*/  LDS R73, [R28+0x1800] ;  /* 0x001800001c497984 */ /* 0x008ee80000000800 */
[----:B------:R-:W3:Y:S04]  /*3010*/  LDS.128 R32, [R29+0x120] ;  /* 0x000120001d207984 */ /* 0x000ee80000000c00 */
[----:B------:R-:W3:Y:S04]  /*3020*/  LDS.128 R36, [R29+0x1e0] ;  /* 0x0001e0001d247984 */ /* 0x000ee80000000c00 */
[----:B----4-:R-:W4:Y:S04]  /*3030*/  LDS R83, [R28+0x80] ;  /* 0x000080001c537984 */ /* 0x010f280000000800 */
[----:B------:R-:W4:Y:S04]  /*3040*/  LDS.128 R52, [R29+0x240] ;  /* 0x000240001d347984 */ /* 0x000f280000000c00 */
[----:B------:R-:W4:Y:S04]  /*3050*/  LDS.128 R40, [R29+0x180] ;  /* 0x000180001d287984 */ /* 0x000f280000000c00 */
[----:B------:R-:W4:Y:S01]  /*3060*/  LDS R68, [R28+0xc80] ;  /* 0x000c80001c447984 */ /* 0x000f220000000800 */
[----:B-1----:R-:W-:-:S03]  /*3070*/  FFMA R81, R64, R30, R81 ;  /* 0x0000001e40517223 */ /* 0x002fc60000000051 */
[----:B------:R-:W1:Y:S01]  /*3080*/  LDS.128 R48, [R29+0x2a0] ;  /* 0x0002a0001d307984 */ /* 0x000e620000000c00 */
[----:B-----5:R-:W-:-:S03]  /*3090*/  FFMA R64, R30, R60, R79 ;  /* 0x0000003c1e407223 */ /* 0x020fc6000000004f */
[----:B------:R-:W5:Y:S01]  /*30a0*/  LDS R70, [R28+0x1880] ;  /* 0x001880001c467984 */ /* 0x000f620000000800 */
[----:B--2---:R-:W-:-:S03]  /*30b0*/  FFMA R81, R60, R71, R81 ;  /* 0x000000473c517223 */ /* 0x004fc60000000051 */
[----:B------:R-:W2:Y:S01]  /*30c0*/  LDS.128 R44, [R29+0x300] ;  /* 0x000300001d2c7984 */ /* 0x000ea20000000c00 */
[----:B------:R-:W-:-:S03]  /*30d0*/  FFMA R64, R71, R56, R64 ;  /* 0x0000003847407223 */ /* 0x000fc60000000040 */
[----:B------:R-:W2:Y:S01]  /*30e0*/  LDS R72, [R28+0x100] ;  /* 0x000100001c487984 */ /* 0x000ea20000000800 */
[----:B---3--:R-:W-:Y:S01]  /*30f0*/  FFMA R60, R56, R73, R81 ;  /* 0x00000049383c7223 */ /* 0x008fe20000000051 */
[C---:B------:R-:W-:Y:S02]  /*3100*/  FFMA R56, R30.reuse, R56, R77 ;  /* 0x000000381e387223 */ /* 0x040fe4000000004d */
[----:B------:R-:W3:Y:S01]  /*3110*/  LDS R77, [R28+0xd00] ;  /* 0x000d00001c4d7984 */ /* 0x000ee20000000800 */
[-C--:B------:R-:W-:Y:S01]  /*3120*/  FFMA R64, R73, R32.reuse, R64 ;  /* 0x0000002049407223 */ /* 0x080fe20000000040 */
[-C--:B------:R-:W-:Y:S01]  /*3130*/  FFMA R56, R71, R32.reuse, R56 ;  /* 0x0000002047387223 */ /* 0x080fe20000000038 */
[C---:B------:R-:W-:Y:S01]  /*3140*/  FFMA R32, R30.reuse, R32, R87 ;  /* 0x000000201e207223 */ /* 0x040fe20000000057 */
[----:B------:R-:W-:Y:S01]  /*3150*/  FFMA R31, R30, R36, R31 ;  /* 0x000000241e1f7223 */ /* 0x000fe2000000001f */
[----:B------:R-:W3:Y:S01]  /*3160*/  LDS R85, [R28+0x1900] ;  /* 0x001900001c557984 */ /* 0x000ee20000000800 */
[C---:B----4-:R-:W-:Y:S01]  /*3170*/  FFMA R60, R83.reuse, R65, R60 ;  /* 0x00000041533c7223 */ /* 0x050fe2000000003c */
[----:B------:R-:W-:-:S02]  /*3180*/  FFMA R65, R83, R61, R64 ;  /* 0x0000003d53417223 */ /* 0x000fc40000000040 */
[----:B------:R-:W-:Y:S01]  /*3190*/  LDS.128 R88, [R29+0x2b0] ;  /* 0x0002b0001d587984 */ /* 0x000fe20000000c00 */
[-C--:B------:R-:W-:Y:S01]  /*31a0*/  FFMA R69, R30, R52.reuse, R69 ;  /* 0x000000341e457223 */ /* 0x080fe20000000045 */
[----:B------:R-:W-:Y:S02]  /*31b0*/  FFMA R31, R71, R52, R31 ;  /* 0x00000034471f7223 */ /* 0x000fe4000000001f */
[----:B------:R-:W-:Y:S01]  /*31c0*/  LDS R93, [R28+0xa80] ;  /* 0x000a80001c5d7984 */ /* 0x000fe20000000800 */
[-C--:B------:R-:W-:Y:S01]  /*31d0*/  FFMA R56, R73, R40.reuse, R56 ;  /* 0x0000002849387223 */ /* 0x080fe20000000038 */
[----:B------:R-:W-:Y:S01]  /*31e0*/  FFMA R32, R71, R40, R32 ;  /* 0x0000002847207223 */ /* 0x000fe20000000020 */
[C---:B------:R-:W-:Y:S02]  /*31f0*/  FFMA R64, R68.reuse, R61, R60 ;  /* 0x0000003d44407223 */ /* 0x040fe4000000003c */
[-C--:B------:R-:W-:Y:S01]  /*3200*/  FFMA R61, R83, R57.reuse, R56 ;  /* 0x00000039533d7223 */ /* 0x080fe20000000038 */
[----:B------:R-:W-:Y:S01]  /*3210*/  FFMA R65, R68, R57, R65 ;  /* 0x0000003944417223 */ /* 0x000fe20000000041 */
[----:B------:R-:W-:Y:S01]  /*3220*/  FFMA R32, R73, R36, R32 ;  /* 0x0000002449207223 */ /* 0x000fe20000000020 */
[-C--:B-1----:R-:W-:Y:S01]  /*3230*/  FFMA R69, R71, R48.reuse, R69 ;  /* 0x0000003047457223 */ /* 0x082fe20000000045 */
[----:B------:R-:W-:Y:S01]  /*3240*/  FFMA R48, R73, R48, R31 ;  /* 0x0000003049307223 */ /* 0x000fe2000000001f */
[----:B------:R-:W-:Y:S01]  /*3250*/  FFMA R60, R30, R40, R75 ;  /* 0x000000281e3c7223 */ /* 0x000fe2000000004b */
[----:B------:R-:W1:Y:S01]  /*3260*/  LDS R31, [R28+0x180] ;  /* 0x000180001c1f7984 */ /* 0x000e620000000800 */
[-C--:B------:R-:W-:Y:S01]  /*3270*/  FFMA R61, R68, R33.reuse, R61 ;  /* 0x00000021443d7223 */ /* 0x080fe2000000003d */
[-C--:B-----5:R-:W-:Y:S01]  /*3280*/  FFMA R65, R70, R33.reuse, R65 ;  /* 0x0000002146417223 */ /* 0x0a0fe20000000041 */
[----:B------:R-:W-:Y:S01]  /*3290*/  FFMA R33, R83, R33, R32 ;  /* 0x0000002153217223 */ /* 0x000fe20000000020 */
[----:B------:R-:W-:Y:S01]  /*32a0*/  FFMA R60, R71, R36, R60 ;  /* 0x00000024473c7223 */ /* 0x000fe2000000003c */
[----:B------:R-:W4:Y:S01]  /*32b0*/  LDS R32, [R28+0xd80] ;  /* 0x000d80001c207984 */ /* 0x000f220000000800 */
[C---:B--2---:R-:W-:Y:S01]  /*32c0*/  FFMA R44, R73.reuse, R44, R69 ;  /* 0x0000002c492c7223 */ /* 0x044fe20000000045 */
[-C--:B------:R-:W-:Y:S01]  /*32d0*/  FFMA R33, R68, R41.reuse, R33 ;  /* 0x0000002944217223 */ /* 0x080fe20000000021 */
[----:B------:R-:W-:Y:S01]  /*32e0*/  FFMA R60, R73, R52, R60 ;  /* 0x00000034493c7223 */ /* 0x000fe2000000003c */
[----:B------:R-:W-:Y:S01]  /*32f0*/  FFMA R61, R70, R41, R61 ;  /* 0x00000029463d7223 */ /* 0x000fe2000000003d */
[C---:B------:R-:W-:Y:S01]  /*3300*/  FFMA R44, R83.reuse, R53, R44 ;  /* 0x00000035532c7223 */ /* 0x040fe2000000002c */
[C---:B------:R-:W-:Y:S01]  /*3310*/  FFMA R48, R83.reuse, R37, R48 ;  /* 0x0000002553307223 */ /* 0x040fe20000000030 */
[----:B------:R-:W-:Y:S01]  /*3320*/  FFMA R41, R83, R41, R60 ;  /* 0x0000002953297223 */ /* 0x000fe2000000003c */
[----:B------:R-:W2:Y:S01]  /*3330*/  LDS R36, [R28+0x1980] ;  /* 0x001980001c247984 */ /* 0x000ea20000000800 */
[C---:B------:R-:W-:Y:S01]  /*3340*/  FFMA R44, R68.reuse, R49, R44 ;  /* 0x00000031442c7223 */ /* 0x040fe2000000002c */
[C---:B------:R-:W-:Y:S01]  /*3350*/  FFMA R48, R68.reuse, R53, R48 ;  /* 0x0000003544307223 */ /* 0x040fe20000000030 */
[----:B------:R-:W-:Y:S01]  /*3360*/  FFMA R41, R68, R37, R41 ;  /* 0x0000002544297223 */ /* 0x000fe20000000029 */
[C---:B------:R-:W-:Y:S01]  /*3370*/  FFMA R57, R70.reuse, R57, R64 ;  /* 0x0000003946397223 */ /* 0x040fe20000000040 */
[C---:B------:R-:W-:Y:S01]  /*3380*/  FFMA R45, R70.reuse, R45, R44 ;  /* 0x0000002d462d7223 */ /* 0x040fe2000000002c */
[C---:B------:R-:W-:Y:S01]  /*3390*/  FFMA R33, R70.reuse, R37, R33 ;  /* 0x0000002546217223 */ /* 0x040fe20000000021 */
[C---:B------:R-:W-:Y:S01]  /*33a0*/  FFMA R41, R70.reuse, R53, R41 ;  /* 0x0000003546297223 */ /* 0x040fe20000000029 */
[----:B------:R-:W-:Y:S01]  /*33b0*/  FFMA R49, R70, R49, R48 ;  /* 0x0000003146317223 */ /* 0x000fe20000000030 */
[----:B------:R-:W-:Y:S01]  /*33c0*/  LDS R40, [R28+0x200] ;  /* 0x000200001c287984 */ /* 0x000fe20000000800 */
[C---:B------:R-:W-:Y:S01]  /*33d0*/  FFMA R45, R72.reuse, R54, R45 ;  /* 0x00000036482d7223 */ /* 0x040fe2000000002d */
[C---:B------:R-:W-:Y:S01]  /*33e0*/  FFMA R57, R72.reuse, R66, R57 ;  /* 0x0000004248397223 */ /* 0x040fe20000000039 */
[C---:B------:R-:W-:Y:S01]  /*33f0*/  FFMA R65, R72.reuse, R62, R65 ;  /* 0x0000003e48417223 */ /* 0x040fe20000000041 */
[----:B------:R-:W5:Y:S01]  /*3400*/  LDS.128 R68, [R29+0x10] ;  /* 0x000010001d447984 */ /* 0x000f620000000c00 */
[C---:B------:R-:W-:Y:S01]  /*3410*/  FFMA R61, R72.reuse, R58, R61 ;  /* 0x0000003a483d7223 */ /* 0x040fe2000000003d */
[C---:B------:R-:W-:Y:S01]  /*3420*/  FFMA R33, R72.reuse, R34, R33 ;  /* 0x0000002248217223 */ /* 0x040fe20000000021 */
[C---:B------:R-:W-:Y:S01]  /*3430*/  FFMA R41, R72.reuse, R42, R41 ;  /* 0x0000002a48297223 */ /* 0x040fe20000000029 */
[----:B------:R-:W5:Y:S01]  /*3440*/  LDS.128 R80, [R29+0x70] ;  /* 0x000070001d507984 */ /* 0x000f620000000c00 */
[----:B------:R-:W-:Y:S01]  /*3450*/  FFMA R49, R72, R38, R49 ;  /* 0x0000002648317223 */ /* 0x000fe20000000031 */
[C---:B---3--:R-:W-:Y:S01]  /*3460*/  FFMA R30, R77.reuse, R50, R45 ;  /* 0x000000324d1e7223 */ /* 0x048fe2000000002d */
[C---:B------:R-:W-:Y:S01]  /*3470*/  FFMA R57, R77.reuse, R62, R57 ;  /* 0x0000003e4d397223 */ /* 0x040fe20000000039 */
[----:B------:R-:W3:Y:S01]  /*3480*/  LDS R37, [R28+0xe00] ;  /* 0x000e00001c257984 */ /* 0x000ee20000000800 */
[C---:B------:R-:W-:Y:S01]  /*3490*/  FFMA R65, R77.reuse, R58, R65 ;  /* 0x0000003a4d417223 */ /* 0x040fe20000000041 */
[C---:B------:R-:W-:Y:S01]  /*34a0*/  FFMA R61, R77.reuse, R34, R61 ;  /* 0x000000224d3d7223 */ /* 0x040fe2000000003d */
[C---:B------:R-:W-:Y:S01]  /*34b0*/  FFMA R33, R77.reuse, R42, R33 ;  /* 0x0000002a4d217223 */ /* 0x040fe20000000021 */
[----:B------:R-:W3:Y:S01]  /*34c0*/  LDS.128 R72, [R29+0xd0] ;  /* 0x0000d0001d487984 */ /* 0x000ee20000000c00 */
[C---:B------:R-:W-:Y:S01]  /*34d0*/  FFMA R41, R77.reuse, R38, R41 ;  /* 0x000000264d297223 */ /* 0x040fe20000000029 */
[----:B------:R-:W-:Y:S01]  /*34e0*/  FFMA R49, R77, R54, R49 ;  /* 0x000000364d317223 */ /* 0x000fe20000000031 */
[C---:B------:R-:W-:Y:S01]  /*34f0*/  FFMA R58, R85.reuse, R58, R57 ;  /* 0x0000003a553a7223 */ /* 0x040fe20000000039 */
[----:B------:R-:W3:Y:S01]  /*3500*/  LDS R45, [R28+0x1a00] ;  /* 0x001a00001c2d7984 */ /* 0x000ee20000000800 */
[C---:B------:R-:W-:Y:S01]  /*3510*/  FFMA R34, R85.reuse, R34, R65 ;  /* 0x0000002255227223 */ /* 0x040fe20000000041 */
[----:B------:R-:W-:Y:S01]  /*3520*/  FFMA R38, R85, R38, R33 ;  /* 0x0000002655267223 */ /* 0x000fe20000000021 */
[----:B-1----:R-:W-:Y:S01]  /*3530*/  FFMA R58, R31, R67, R58 ;  /* 0x000000431f3a7223 */ /* 0x002fe2000000003a */
[----:B------:R-:W1:Y:S01]  /*3540*/  LDS.128 R76, [R29+0x130] ;  /* 0x000130001d4c7984 */ /* 0x000e620000000c00 */
[----:B------:R-:W-:Y:S01]  /*3550*/  FFMA R42, R85, R42, R61 ;  /* 0x0000002a552a7223 */ /* 0x000fe2000000003d */
[-C--:B------:R-:W-:Y:S01]  /*3560*/  FFMA R33, R31, R63.reuse, R34 ;  /* 0x0000003f1f217223 */ /* 0x080fe20000000022 */
[C---:B----4-:R-:W-:Y:S01]  /*3570*/  FFMA R58, R32.reuse, R63, R58 ;  /* 0x0000003f203a7223 */ /* 0x050fe2000000003a */
[----:B------:R-:W4:Y:S01]  /*3580*/  LDS R53, [R28+0x280] ;  /* 0x000280001c357984 */ /* 0x000f220000000800 */
[C---:B------:R-:W-:Y:S01]  /*3590*/  FFMA R54, R85.reuse, R54, R41 ;  /* 0x0000003655367223 */ /* 0x040fe20000000029 */
[C---:B------:R-:W-:Y:S01]  /*35a0*/  FFMA R50, R85.reuse, R50, R49 ;  /* 0x0000003255327223 */ /* 0x040fe20000000031 */
[----:B------:R-:W-:Y:S01]  /*35b0*/  FFMA R30, R85, R46, R30 ;  /* 0x0000002e551e7223 */ /* 0x000fe2000000001e */
[----:B------:R-:W4:Y:S01]  /*35c0*/  LDS R44, [R28+0xe80] ;  /* 0x000e80001c2c7984 */ /* 0x000f220000000800 */
[C---:B------:R-:W-:Y:S01]  /*35d0*/  FFMA R42, R31.reuse, R59, R42 ;  /* 0x0000003b1f2a7223 */ /* 0x040fe2000000002a */
[C---:B------:R-:W-:Y:S01]  /*35e0*/  FFMA R38, R31.reuse, R35, R38 ;  /* 0x000000231f267223 */ /* 0x040fe20000000026 */
[C---:B------:R-:W-:Y:S01]  /*35f0*/  FFMA R54, R31.reuse, R43, R54 ;  /* 0x0000002b1f367223 */ /* 0x040fe20000000036 */
[----:B------:R-:W4:Y:S01]  /*3600*/  LDS.128 R64, [R29+0x190] ;  /* 0x000190001d407984 */ /* 0x000f220000000c00 */
[C---:B------:R-:W-:Y:S01]  /*3610*/  FFMA R50, R31.reuse, R39, R50 ;  /* 0x000000271f327223 */ /* 0x040fe20000000032 */
[----:B------:R-:W-:Y:S01]  /*3620*/  FFMA R30, R31, R55, R30 ;  /* 0x000000371f1e7223 */ /* 0x000fe2000000001e */
[-C--:B------:R-:W-:Y:S01]  /*3630*/  FFMA R33, R32, R59.reuse, R33 ;  /* 0x0000003b20217223 */ /* 0x080fe20000000021 */
[----:B------:R-:W4:Y:S01]  /*3640*/  LDS.128 R60, [R29+0x250] ;  /* 0x000250001d3c7984 */ /* 0x000f220000000c00 */
[----:B--2---:R-:W-:Y:S01]  /*3650*/  FFMA R31, R36, R59, R58 ;  /* 0x0000003b241f7223 */ /* 0x004fe2000000003a */
[-C--:B------:R-:W-:Y:S01]  /*3660*/  FFMA R42, R32, R35.reuse, R42 ;  /* 0x00000023202a7223 */ /* 0x080fe2000000002a */
[----:B------:R-:W-:Y:S01]  /*3670*/  FFMA R33, R36, R35, R33 ;  /* 0x0000002324217223 */ /* 0x000fe20000000021 */
[----:B------:R-:W2:Y:S01]  /*3680*/  LDS.128 R84, [R29+0x1f0] ;  /* 0x0001f0001d547984 */ /* 0x000ea20000000c00 */
[----:B-----5:R-:W-:Y:S01]  /*3690*/  FFMA R31, R68, R40, R31 ;  /* 0x00000028441f7223 */ /* 0x020fe2000000001f */
[C---:B------:R-:W-:Y:S01]  /*36a0*/  FFMA R38, R32.reuse, R43, R38 ;  /* 0x0000002b20267223 */ /* 0x040fe20000000026 */
[C---:B------:R-:W-:Y:S01]  /*36b0*/  FFMA R54, R32.reuse, R39, R54 ;  /* 0x0000002720367223 */ /* 0x040fe20000000036 */
[----:B------:R-:W5:Y:S01]  /*36c0*/  LDS.128 R56, [R29+0x310] ;  /* 0x000310001d387984 */ /* 0x000f620000000c00 */
[C---:B------:R-:W-:Y:S01]  /*36d0*/  FFMA R50, R32.reuse, R55, R50 ;  /* 0x0000003720327223 */ /* 0x040fe20000000032 */
[----:B------:R-:W-:Y:S01]  /*36e0*/  FFMA R30, R32, R51, R30 ;  /* 0x00000033201e7223 */ /* 0x000fe2000000001e */
[----:B------:R-:W-:Y:S01]  /*36f0*/  FFMA R32, R40, R80, R33 ;  /* 0x0000005028207223 */ /* 0x000fe20000000021 */
[----:B------:R-:W5:Y:S01]  /*3700*/  LDS R34, [R28+0x1a80] ;  /* 0x001a80001c227984 */ /* 0x000f620000000800 */
[----:B---3--:R-:W-:Y:S01]  /*3710*/  FFMA R31, R80, R37, R31 ;  /* 0x00000025501f7223 */ /* 0x008fe2000000001f */
[C---:B------:R-:W-:Y:S01]  /*3720*/  FFMA R43, R36.reuse, R43, R42 ;  /* 0x0000002b242b7223 */ /* 0x040fe2000000002a */
[C---:B------:R-:W-:Y:S01]  /*3730*/  FFMA R47, R36.reuse, R47, R30 ;  /* 0x0000002f242f7223 */ /* 0x040fe2000000001e */
[C---:B------:R-:W-:Y:S01]  /*3740*/  FFMA R39, R36.reuse, R39, R38 ;  /* 0x0000002724277223 */ /* 0x040fe20000000026 */
[C---:B------:R-:W-:Y:S01]  /*3750*/  FFMA R55, R36.reuse, R55, R54 ;  /* 0x0000003724377223 */ /* 0x040fe20000000036 */
[----:B------:R-:W-:Y:S01]  /*3760*/  FFMA R51, R36, R51, R50 ;  /* 0x0000003324337223 */ /* 0x000fe20000000032 */
[-C--:B------:R-:W-:Y:S01]  /*3770*/  FFMA R32, R37, R72.reuse, R32 ;  /* 0x0000004825207223 */ /* 0x080fe20000000020 */
[----:B------:R-:W-:Y:S01]  /*3780*/  FFMA R30, R72, R45, R31 ;  /* 0x0000002d481e7223 */ /* 0x000fe2000000001f */
[----:B------:R-:W-:Y:S01]  /*3790*/  FFMA R72, R40, R72, R43 ;  /* 0x0000004828487223 */ /* 0x000fe2000000002b */
[----:B------:R-:W3:Y:S01]  /*37a0*/  LDS R36, [R28+0x300] ;  /* 0x000300001c247984 */ /* 0x000ee20000000800 */
[----:B-1----:R-:W-:-:S02]  /*37b0*/  FFMA R32, R45, R76, R32 ;  /* 0x0000004c2d207223 */ /* 0x002fc40000000020 */
[-C--:B------:R-:W-:Y:S01]  /*37c0*/  FFMA R72, R37, R76.reuse, R72 ;  /* 0x0000004c25487223 */ /* 0x080fe20000000048 */
[----:B------:R-:W-:Y:S01]  /*37d0*/  FFMA R76, R40, R76, R39 ;  /* 0x0000004c284c7223 */ /* 0x000fe20000000027 */
[C---:B----4-:R-:W-:Y:S01]  /*37e0*/  FFMA R30, R53.reuse, R69, R30 ;  /* 0x00000045351e7223 */ /* 0x050fe2000000001e */
[----:B------:R-:W1:Y:S01]  /*37f0*/  LDS R39, [R28+0xf00] ;  /* 0x000f00001c277984 */ /* 0x000e620000000800 */
[-C--:B------:R-:W-:Y:S02]  /*3800*/  FFMA R31, R53, R81.reuse, R32 ;  /* 0x00000051351f7223 */ /* 0x080fe40000000020 */
[C---:B------:R-:W-:Y:S02]  /*3810*/  FFMA R32, R44.reuse, R81, R30 ;  /* 0x000000512c207223 */ /* 0x040fe4000000001e */
[-C--:B------:R-:W-:Y:S01]  /*3820*/  FFMA R31, R44, R73.reuse, R31 ;  /* 0x000000492c1f7223 */ /* 0x080fe2000000001f */
[----:B------:R-:W-:Y:S01]  /*3830*/  LDS R81, [R28+0x380] ;  /* 0x000380001c517984 */ /* 0x000fe20000000800 */
[CC--:B------:R-:W-:Y:S01]  /*3840*/  FFMA R30, R40.reuse, R64.reuse, R55 ;  /* 0x00000040281e7223 */ /* 0x0c0fe20000000037 */
[-C--:B------:R-:W-:Y:S01]  /*3850*/  FFMA R72, R45, R64.reuse, R72 ;  /* 0x000000402d487223 */ /* 0x080fe20000000048 */
[----:B------:R-:W-:Y:S01]  /*3860*/  FFMA R76, R37, R64, R76 ;  /* 0x00000040254c7223 */ /* 0x000fe2000000004c */
[----:B------:R-:W4:Y:S01]  /*3870*/  LDS R55, [R28+0x1b00] ;  /* 0x001b00001c377984 */ /* 0x000f220000000800 */
[----:B------:R-:W-:Y:S01]  /*3880*/  FFMA R47, R40, R60, R47 ;  /* 0x0000003c282f7223 */ /* 0x000fe2000000002f */
[----:B------:R-:W-:-:S02]  /*3890*/  FFMA R33, R53, R73, R72 ;  /* 0x0000004935217223 */ /* 0x000fc40000000048 */
[----:B------:R-:W-:Y:S01]  /*38a0*/  LDS R64, [R28+0x400] ;  /* 0x000400001c407984 */ /* 0x000fe20000000800 */
[----:B--2---:R-:W-:Y:S01]  /*38b0*/  FFMA R51, R40, R84, R51 ;  /* 0x0000005428337223 */ /* 0x004fe20000000033 */
[----:B------:R-:W-:Y:S01]  /*38c0*/  FFMA R47, R37, R88, R47 ;  /* 0x00000058252f7223 */ /* 0x000fe2000000002f */
[-C--:B------:R-:W-:Y:S01]  /*38d0*/  FFMA R76, R45, R84.reuse, R76 ;  /* 0x000000542d4c7223 */ /* 0x080fe2000000004c */
[C---:B------:R-:W-:Y:S01]  /*38e0*/  FFMA R30, R37.reuse, R84, R30 ;  /* 0x00000054251e7223 */ /* 0x040fe2000000001e */
[----:B------:R-:W-:Y:S01]  /*38f0*/  FFMA R51, R37, R60, R51 ;  /* 0x0000003c25337223 */ /* 0x000fe20000000033 */
[C---:B-----5:R-:W-:Y:S01]  /*3900*/  FFMA R56, R45.reuse, R56, R47 ;  /* 0x000000382d387223 */ /* 0x060fe2000000002f */
[-C--:B------:R-:W-:Y:S01]  /*3910*/  FFMA R33, R44, R77.reuse, R33 ;  /* 0x0000004d2c217223 */ /* 0x080fe20000000021 */
[----:B------:R-:W-:Y:S01]  /*3920*/  FFMA R30, R45, R60, R30 ;  /* 0x0000003c2d1e7223 */ /* 0x000fe2000000001e */
[CC--:B------:R-:W-:Y:S01]  /*3930*/  FFMA R31, R34.reuse, R77.reuse, R31 ;  /* 0x0000004d221f7223 */ /* 0x0c0fe2000000001f */
[----:B------:R-:W-:Y:S01]  /*3940*/  FFMA R77, R53, R77, R76 ;  /* 0x0000004d354d7223 */ /* 0x000fe2000000004c */
[----:B------:R-:W-:Y:S01]  /*3950*/  FFMA R88, R45, R88, R51 ;  /* 0x000000582d587223 */ /* 0x000fe20000000033 */
[C---:B------:R-:W-:Y:S01]  /*3960*/  FFMA R56, R53.reuse, R61, R56 ;  /* 0x0000003d35387223 */ /* 0x040fe20000000038 */
[-C--:B------:R-:W-:Y:S01]  /*3970*/  FFMA R33, R34, R65.reuse, R33 ;  /* 0x0000004122217223 */ /* 0x080fe20000000021 */
[CC--:B------:R-:W-:Y:S01]  /*3980*/  FFMA R77, R44.reuse, R65.reuse, R77 ;  /* 0x000000412c4d7223 */ /* 0x0c0fe2000000004d */
[C---:B------:R-:W-:Y:S01]  /*3990*/  FFMA R65, R53.reuse, R65, R30 ;  /* 0x0000004135417223 */ /* 0x040fe2000000001e */
[----:B------:R-:W-:Y:S01]  /*39a0*/  FFMA R88, R53, R85, R88 ;  /* 0x0000005535587223 */ /* 0x000fe20000000058 */
[C---:B------:R-:W-:Y:S01]  /*39b0*/  FFMA R56, R44.reuse, R89, R56 ;  /* 0x000000592c387223 */ /* 0x040fe20000000038 */
[----:B------:R-:W2:Y:S01]  /*39c0*/  LDS R60, [R28+0xf80] ;  /* 0x000f80001c3c7984 */ /* 0x000ea20000000800 */
[C---:B------:R-:W-:Y:S01]  /*39d0*/  FFMA R65, R44.reuse, R85, R65 ;  /* 0x000000552c417223 */ /* 0x040fe20000000041 */
[----:B------:R-:W-:Y:S01]  /*39e0*/  FFMA R88, R44, R61, R88 ;  /* 0x0000003d2c587223 */ /* 0x000fe20000000058 */
[C---:B------:R-:W-:Y:S01]  /*39f0*/  FFMA R57, R34.reuse, R57, R56 ;  /* 0x0000003922397223 */ /* 0x040fe20000000038 */
[C---:B------:R-:W-:Y:S01]  /*3a00*/  FFMA R73, R34.reuse, R73, R32 ;  /* 0x0000004922497223 */ /* 0x040fe20000000020 */
[----:B------:R-:W5:Y:S01]  /*3a10*/  LDS R56, [R28+0x1b80] ;  /* 0x001b80001c387984 */ /* 0x000f620000000800 */
[C---:B------:R-:W-:Y:S01]  /*3a20*/  FFMA R77, R34.reuse, R85, R77 ;  /* 0x00000055224d7223 */ /* 0x040fe2000000004d */
[C---:B------:R-:W-:Y:S01]  /*3a30*/  FFMA R65, R34.reuse, R61, R65 ;  /* 0x0000003d22417223 */ /* 0x040fe20000000041 */
[----:B------:R-:W-:Y:S01]  /*3a40*/  FFMA R89, R34, R89, R88 ;  /* 0x0000005922597223 */ /* 0x000fe20000000058 */
[C---:B---3--:R-:W-:Y:S01]  /*3a50*/  FFMA R37, R36.reuse, R74, R33 ;  /* 0x0000004a24257223 */ /* 0x048fe20000000021 */
[C---:B------:R-:W-:Y:S01]  /*3a60*/  FFMA R73, R36.reuse, R70, R73 ;  /* 0x0000004624497223 */ /* 0x040fe20000000049 */
[----:B------:R-:W3:Y:S01]  /*3a70*/  LDS.128 R32, [R29+0x20] ;  /* 0x000020001d207984 */ /* 0x000ee20000000c00 */
[C---:B------:R-:W-:Y:S01]  /*3a80*/  FFMA R31, R36.reuse, R82, R31 ;  /* 0x00000052241f7223 */ /* 0x040fe2000000001f */
[C---:B------:R-:W-:Y:S01]  /*3a90*/  FFMA R77, R36.reuse, R78, R77 ;  /* 0x0000004e244d7223 */ /* 0x040fe2000000004d */
[C---:B------:R-:W-:Y:S01]  /*3aa0*/  FFMA R65, R36.reuse, R66, R65 ;  /* 0x0000004224417223 */ /* 0x040fe20000000041 */
[C---:B------:R-:W-:Y:S01]  /*3ab0*/  FFMA R89, R36.reuse, R86, R89 ;  /* 0x0000005624597223 */ /* 0x040fe20000000059 */
[----:B------:R-:W-:Y:S01]  /*3ac0*/  FFMA R57, R36, R62, R57 ;  /* 0x0000003e24397223 */ /* 0x000fe20000000039 */
[----:B------:R-:W3:Y:S01]  /*3ad0*/  LDS.128 R44, [R29+0x80] ;  /* 0x000080001d2c7984 */ /* 0x000ee20000000c00 */
[C---:B-1----:R-:W-:Y:S01]  /*3ae0*/  FFMA R41, R39.reuse, R78, R37 ;  /* 0x0000004e27297223 */ /* 0x042fe20000000025 */
[C---:B------:R-:W-:Y:S01]  /*3af0*/  FFMA R73, R39.reuse, R82, R73 ;  /* 0x0000005227497223 */ /* 0x040fe20000000049 */
[C---:B------:R-:W-:Y:S01]  /*3b00*/  FFMA R31, R39.reuse, R74, R31 ;  /* 0x0000004a271f7223 */ /* 0x040fe2000000001f */
[----:B------:R-:W1:Y:S01]  /*3b10*/  LDS R61, [R28+0x1000] ;  /* 0x001000001c3d7984 */ /* 0x000e620000000800 */
[C---:B------:R-:W-:Y:S01]  /*3b20*/  FFMA R77, R39.reuse, R66, R77 ;  /* 0x00000042274d7223 */ /* 0x040fe2000000004d */
[C---:B------:R-:W-:Y:S01]  /*3b30*/  FFMA R65, R39.reuse, R86, R65 ;  /* 0x0000005627417223 */ /* 0x040fe20000000041 */
[C---:B------:R-:W-:Y:S01]  /*3b40*/  FFMA R89, R39.reuse, R62, R89 ;  /* 0x0000003e27597223 */ /* 0x040fe20000000059 */
[----:B------:R-:W-:Y:S01]  /*3b50*/  FFMA R30, R39, R90, R57 ;  /* 0x0000005a271e7223 */ /* 0x000fe20000000039 */
[----:B------:R-:W-:Y:S01]  /*3b60*/  LDS R85, [R28+0x1c00] ;  /* 0x001c00001c557984 */ /* 0x000fe20000000800 */
[C---:B----4-:R-:W-:Y:S01]  /*3b70*/  FFMA R66, R55.reuse, R66, R41 ;  /* 0x0000004237427223 */ /* 0x050fe20000000029 */
[C---:B------:R-:W-:Y:S01]  /*3b80*/  FFMA R86, R55.reuse, R86, R77 ;  /* 0x0000005637567223 */ /* 0x040fe2000000004d */
[C---:B------:R-:W-:Y:S01]  /*3b90*/  FFMA R74, R55.reuse, R74, R73 ;  /* 0x0000004a374a7223 */ /* 0x040fe20000000049 */
[----:B------:R-:W4:Y:S01]  /*3ba0*/  LDS.128 R36, [R29+0xe0] ;  /* 0x0000e0001d247984 */ /* 0x000f220000000c00 */
[C---:B------:R-:W-:Y:S01]  /*3bb0*/  FFMA R30, R55.reuse, R58, R30 ;  /* 0x0000003a371e7223 */ /* 0x040fe2000000001e */
[----:B------:R-:W-:Y:S01]  /*3bc0*/  FFMA R78, R55, R78, R31 ;  /* 0x0000004e374e7223 */ /* 0x000fe2000000001f */
[----:B------:R-:W-:Y:S01]  /*3bd0*/  FFMA R74, R81, R71, R74 ;  /* 0x00000047514a7223 */ /* 0x000fe2000000004a */
[----:B------:R-:W4:Y:S01]  /*3be0*/  LDS.128 R40, [R29+0x140] ;  /* 0x000140001d287984 */ /* 0x000f220000000c00 */
[----:B------:R-:W-:Y:S01]  /*3bf0*/  FFMA R62, R55, R62, R65 ;  /* 0x0000003e373e7223 */ /* 0x000fe20000000041 */
[----:B------:R-:W-:Y:S01]  /*3c00*/  FFMA R31, R81, R83, R78 ;  /* 0x00000053511f7223 */ /* 0x000fe2000000004e */
[----:B------:R-:W-:Y:S01]  /*3c10*/  FFMA R90, R55, R90, R89 ;  /* 0x0000005a375a7223 */ /* 0x000fe20000000059 */
[----:B------:R-:W4:Y:S01]  /*3c20*/  LDS R77, [R28+0x480] ;  /* 0x000480001c4d7984 */ /* 0x000f220000000800 */
[C---:B------:R-:W-:Y:S01]  /*3c30*/  FFMA R66, R81.reuse, R75, R66 ;  /* 0x0000004b51427223 */ /* 0x040fe20000000042 */
[C---:B--2---:R-:W-:Y:S01]  /*3c40*/  FFMA R74, R60.reuse, R83, R74 ;  /* 0x000000533c4a7223 */ /* 0x044fe2000000004a */
[----:B------:R-:W-:Y:S01]  /*3c50*/  FFMA R57, R60, R75, R31 ;  /* 0x0000004b3c397223 */ /* 0x000fe2000000001f */
[----:B------:R-:W2:Y:S01]  /*3c60*/  LDS R76, [R28+0x1080] ;  /* 0x001080001c4c7984 */ /* 0x000ea20000000800 */
[C---:B------:R-:W-:Y:S01]  /*3c70*/  FFMA R86, R81.reuse, R79, R86 ;  /* 0x0000004f51567223 */ /* 0x040fe20000000056 */
[C---:B------:R-:W-:Y:S01]  /*3c80*/  FFMA R62, R81.reuse, R67, R62 ;  /* 0x00000043513e7223 */ /* 0x040fe2000000003e */
[C---:B------:R-:W-:Y:S01]  /*3c90*/  FFMA R90, R81.reuse, R87, R90 ;  /* 0x00000057515a7223 */ /* 0x040fe2000000005a */
[----:B------:R-:W2:Y:S01]  /*3ca0*/  LDS.128 R48, [R29+0x1a0] ;  /* 0x0001a0001d307984 */ /* 0x000ea20000000c00 */
[----:B------:R-:W-:Y:S01]  /*3cb0*/  FFMA R30, R81, R63, R30 ;  /* 0x0000003f511e7223 */ /* 0x000fe2000000001e */
[C---:B-----5:R-:W-:Y:S01]  /*3cc0*/  FFMA R31, R56.reuse, R75, R74 ;  /* 0x0000004b381f7223 */ /* 0x060fe2000000004a */
[-C--:B------:R-:W-:Y:S01]  /*3cd0*/  FFMA R57, R56, R79.reuse, R57 ;  /* 0x0000004f38397223 */ /* 0x080fe20000000039 */
[----:B------:R-:W5:Y:S01]  /*3ce0*/  LDS.128 R68, [R29+0x200] ;  /* 0x000200001d447984 */ /* 0x000f620000000c00 */
[----:B------:R-:W-:Y:S01]  /*3cf0*/  FFMA R66, R60, R79, R66 ;  /* 0x0000004f3c427223 */ /* 0x000fe20000000042 */
[----:B---3--:R-:W-:Y:S01]  /*3d00*/  FFMA R31, R32, R64, R31 ;  /* 0x00000040201f7223 */ /* 0x008fe2000000001f */
[C---:B------:R-:W-:Y:S01]  /*3d10*/  FFMA R30, R60.reuse, R91, R30 ;  /* 0x0000005b3c1e7223 */ /* 0x040fe2000000001e */
[----:B------:R-:W3:Y:S01]  /*3d20*/  LDS R58, [R28+0x1c80] ;  /* 0x001c80001c3a7984 */ /* 0x000ee20000000800 */
[-C--:B------:R-:W-:Y:S01]  /*3d30*/  FFMA R86, R60, R67.reuse, R86 ;  /* 0x000000433c567223 */ /* 0x080fe20000000056 */
[----:B------:R-:W-:Y:S01]  /*3d40*/  FFMA R67, R56, R67, R66 ;  /* 0x0000004338437223 */ /* 0x000fe20000000042 */
[----:B------:R-:W-:Y:S01]  /*3d50*/  FFMA R32, R64, R44, R57 ;  /* 0x0000002c40207223 */ /* 0x000fe20000000039 */
[----:B------:R-:W3:Y:S01]  /*3d60*/  LDS.128 R52, [R29+0x260] ;  /* 0x000260001d347984 */ /* 0x000ee20000000c00 */
[----:B------:R-:W-:Y:S01]  /*3d70*/  FFMA R59, R56, R59, R30 ;  /* 0x0000003b383b7223 */ /* 0x000fe2000000001e */
[----:B------:R-:W-:Y:S01]  /*3d80*/  FFMA R62, R60, R87, R62 ;  /* 0x000000573c3e7223 */ /* 0x000fe2000000003e */
[----:B-1----:R-:W-:Y:S01]  /*3d90*/  FFMA R31, R44, R61, R31 ;  /* 0x0000003d2c1f7223 */ /* 0x002fe2000000001f */
[----:B------:R-:W1:Y:S01]  /*3da0*/  LDS.128 R80, [R29+0x2c0] ;  /* 0x0002c0001d507984 */ /* 0x000e620000000c00 */
[----:B------:R-:W-:Y:S01]  /*3db0*/  FFMA R87, R56, R87, R86 ;  /* 0x0000005738577223 */ /* 0x000fe20000000056 */
[-C--:B------:R-:W-:Y:S01]  /*3dc0*/  FFMA R90, R60, R63.reuse, R90 ;  /* 0x0000003f3c5a7223 */ /* 0x080fe2000000005a */
[C---:B------:R-:W-:Y:S01]  /*3dd0*/  FFMA R63, R56.reuse, R63, R62 ;  /* 0x0000003f383f7223 */ /* 0x040fe2000000003e */
[----:B------:R-:W1:Y:S02]  /*3de0*/  LDS.128 R72, [R29+0x320] ;  /* 0x000320001d487984 */ /* 0x000e640000000c00 */
[----:B------:R-:W-:Y:S01]  /*3df0*/  FFMA R91, R56, R91, R90 ;  /* 0x0000005b385b7223 */ /* 0x000fe2000000005a */
[-C--:B----4-:R-:W-:Y:S01]  /*3e00*/  FFMA R32, R61, R36.reuse, R32 ;  /* 0x000000243d207223 */ /* 0x090fe20000000020 */
[----:B------:R-:W-:Y:S01]  /*3e10*/  FFMA R30, R36, R85, R31 ;  /* 0x00000055241e7223 */ /* 0x000fe2000000001f */
[----:B------:R-:W-:Y:S01]  /*3e20*/  FFMA R36, R64, R36, R67 ;  /* 0x0000002440247223 */ /* 0x000fe20000000043 */
[----:B------:R-:W4:Y:S01]  /*3e30*/  LDS R44, [R28+0x500] ;  /* 0x000500001c2c7984 */ /* 0x000f220000000800 */
[----:B------:R-:W-:-:S02]  /*3e40*/  FFMA R32, R85, R40, R32 ;  /* 0x0000002855207223 */ /* 0x000fc40000000020 */
[-C--:B------:R-:W-:Y:S01]  /*3e50*/  FFMA R36, R61, R40.reuse, R36 ;  /* 0x000000283d247223 */ /* 0x080fe20000000024 */
[----:B------:R-:W-:Y:S01]  /*3e60*/  FFMA R40, R64, R40, R87 ;  /* 0x0000002840287223 */ /* 0x000fe20000000057 */
[C---:B------:R-:W-:Y:S01]  /*3e70*/  FFMA R30, R77.reuse, R33, R30 ;  /* 0x000000214d1e7223 */ /* 0x040fe2000000001e */
[-C--:B------:R-:W-:Y:S01]  /*3e80*/  FFMA R31, R77, R45.reuse, R32 ;  /* 0x0000002d4d1f7223 */ /* 0x080fe20000000020 */
[----:B------:R-:W-:Y:S02]  /*3e90*/  LDS R87, [R28+0x1d00] ;  /* 0x001d00001c577984 */ /* 0x000fe40000000800 */
[C---:B--2---:R-:W-:Y:S01]  /*3ea0*/  FFMA R32, R76.reuse, R45, R30 ;  /* 0x0000002d4c207223 */ /* 0x044fe2000000001e */
[----:B------:R-:W-:Y:S01]  /*3eb0*/  FFMA R31, R76, R37, R31 ;  /* 0x000000254c1f7223 */ /* 0x000fe2000000001f */
[----:B------:R-:W2:Y:S01]  /*3ec0*/  LDS R45, [R28+0x1100] ;  /* 0x001100001c2d7984 */ /* 0x000ea20000000800 */
[-C--:B------:R-:W-:Y:S01]  /*3ed0*/  FFMA R36, R85, R48.reuse, R36 ;  /* 0x0000003055247223 */ /* 0x080fe20000000024 */
[----:B------:R-:W-:-:S02]  /*3ee0*/  FFMA R40, R61, R48, R40 ;  /* 0x000000303d287223 */ /* 0x000fc40000000028 */
[----:B------:R-:W2:Y:S01]  /*3ef0*/  LDS R89, [R28+0x580] ;  /* 0x000580001c597984 */ /* 0x000ea20000000800 */
[C---:B------:R-:W-:Y:S01]  /*3f00*/  FFMA R30, R64.reuse, R48, R63 ;  /* 0x00000030401e7223 */ /* 0x040fe2000000003f */
[----:B------:R-:W-:Y:S01]  /*3f10*/  FFMA R33, R77, R37, R36 ;  /* 0x000000254d217223 */ /* 0x000fe20000000024 */
[-C--:B-----5:R-:W-:Y:S01]  /*3f20*/  FFMA R40, R85, R68.reuse, R40 ;  /* 0x0000004455287223 */ /* 0x0a0fe20000000028 */
[-C--:B------:R-:W-:Y:S01]  /*3f30*/  FFMA R91, R64, R68.reuse, R91 ;  /* 0x00000044405b7223 */ /* 0x080fe2000000005b */
[----:B------:R-:W-:Y:S01]  /*3f40*/  FFMA R30, R61, R68, R30 ;  /* 0x000000443d1e7223 */ /* 0x000fe2000000001e */
[-C--:B------:R-:W-:Y:S01]  /*3f50*/  FFMA R33, R76, R41.reuse, R33 ;  /* 0x000000294c217223 */ /* 0x080fe20000000021 */
[-C--:B---3--:R-:W-:Y:S01]  /*3f60*/  FFMA R31, R58, R41.reuse, R31 ;  /* 0x000000293a1f7223 */ /* 0x088fe2000000001f */
[----:B------:R-:W-:Y:S01]  /*3f70*/  FFMA R41, R77, R41, R40 ;  /* 0x000000294d297223 */ /* 0x000fe20000000028 */
[----:B------:R-:W-:Y:S01]  /*3f80*/  LDS R48, [R28+0x1d80] ;  /* 0x001d80001c307984 */ /* 0x000fe20000000800 */
[-C--:B------:R-:W-:Y:S01]  /*3f90*/  FFMA R59, R64, R52.reuse, R59 ;  /* 0x00000034403b7223 */ /* 0x080fe2000000003b */
[-C--:B------:R-:W-:Y:S01]  /*3fa0*/  FFMA R91, R61, R52.reuse, R91 ;  /* 0x000000343d5b7223 */ /* 0x080fe2000000005b */
[----:B------:R-:W-:Y:S01]  /*3fb0*/  FFMA R30, R85, R52, R30 ;  /* 0x00000034551e7223 */ /* 0x000fe2000000001e */
[----:B------:R-:W3:Y:S01]  /*3fc0*/  LDS R40, [R28+0x1180] ;  /* 0x001180001c287984 */ /* 0x000ee20000000800 */
[-C--:B-1----:R-:W-:Y:S01]  /*3fd0*/  FFMA R59, R61, R80.reuse, R59 ;  /* 0x000000503d3b7223 */ /* 0x082fe2000000003b */
[C---:B------:R-:W-:Y:S01]  /*3fe0*/  FFMA R80, R85.reuse, R80, R91 ;  /* 0x0000005055507223 */ /* 0x040fe2000000005b */
[-C--:B------:R-:W-:Y:S01]  /*3ff0*/  FFMA R41, R76, R49.reuse, R41 ;  /* 0x000000314c297223 */ /* 0x080fe20000000029 */
[CC--:B------:R-:W-:Y:S01]  /*4000*/  FFMA R33, R58.reuse, R49.reuse, R33 ;  /* 0x000000313a217223 */ /* 0x0c0fe20000000021 */
[----:B------:R-:W-:Y:S01]  /*4010*/  FFMA R72, R85, R72, R59 ;  /* 0x0000004855487223 */ /* 0x000fe2000000003b */
[C---:B------:R-:W-:Y:S01]  /*4020*/  FFMA R49, R77.reuse, R49, R30 ;  /* 0x000000314d317223 */ /* 0x040fe2000000001e */
[C---:B------:R-:W-:Y:S01]  /*4030*/  FFMA R80, R77.reuse, R69, R80 ;  /* 0x000000454d507223 */ /* 0x040fe20000000050 */
[----:B------:R-:W-:Y:S01]  /*4040*/  FFMA R37, R58, R37, R32 ;  /* 0x000000253a257223 */ /* 0x000fe20000000020 */
[----:B------:R-:W-:Y:S01]  /*4050*/  FFMA R72, R77, R53, R72 ;  /* 0x000000354d487223 */ /* 0x000fe20000000048 */
[C---:B------:R-:W-:Y:S01]  /*4060*/  FFMA R49, R76.reuse, R69, R49 ;  /* 0x000000454c317223 */ /* 0x040fe20000000031 */
[----:B------:R-:W-:Y:S01]  /*4070*/  FFMA R80, R76, R53, R80 ;  /* 0x000000354c507223 */ /* 0x000fe20000000050 */
[----:B------:R-:W-:Y:S01]  /*4080*/  FFMA R41, R58, R69, R41 ;  /* 0x000000453a297223 */ /* 0x000fe20000000029 */
[----:B------:R-:W-:Y:S01]  /*4090*/  FFMA R72, R76, R81, R72 ;  /* 0x000000514c487223 */ /* 0x000fe20000000048 */
[C---:B------:R-:W-:Y:S01]  /*40a0*/  FFMA R49, R58.reuse, R53, R49 ;  /* 0x000000353a317223 */ /* 0x040fe20000000031 */
[----:B------:R-:W-:Y:S01]  /*40b0*/  FFMA R81, R58, R81, R80 ;  /* 0x000000513a517223 */ /* 0x000fe20000000050 */
[----:B----4-:R-:W-:Y:S01]  /*40c0*/  FFMA R37, R44, R34, R37 ;  /* 0x000000222c257223 */ /* 0x010fe20000000025 */
[----:B------:R-:W-:Y:S01]  /*40d0*/  FFMA R73, R58, R73, R72 ;  /* 0x000000493a497223 */ /* 0x000fe20000000048 */
[----:B------:R-:W-:Y:S01]  /*40e0*/  LDS R52, [R28+0x600] ;  /* 0x000600001c347984 */ /* 0x000fe20000000800 */
[C---:B------:R-:W-:Y:S01]  /*40f0*/  FFMA R31, R44.reuse, R46, R31 ;  /* 0x0000002e2c1f7223 */ /* 0x040fe2000000001f */
[C---:B------:R-:W-:Y:S01]  /*4100*/  FFMA R33, R44.reuse, R38, R33 ;  /* 0x000000262c217223 */ /* 0x040fe20000000021 */
[C---:B------:R-:W-:Y:S01]  /*4110*/  FFMA R73, R44.reuse, R54, R73 ;  /* 0x000000362c497223 */ /* 0x040fe20000000049 */
[----:B------:R-:W1:Y:S01]  /*4120*/  LDS.128 R56, [R29+0x30] ;  /* 0x000030001d387984 */ /* 0x000e620000000c00 */
[C---:B--2---:R-:W-:Y:S01]  /*4130*/  FFMA R37, R45.reuse, R46, R37 ;  /* 0x0000002e2d257223 */ /* 0x044fe20000000025 */
[----:B------:R-:W-:Y:S01]  /*4140*/  FFMA R31, R45, R38, R31 ;  /* 0x000000262d1f7223 */ /* 0x000fe2000000001f */
[C---:B------:R-:W-:Y:S01]  /*4150*/  FFMA R41, R44.reuse, R42, R41 ;  /* 0x0000002a2c297223 */ /* 0x040fe20000000029 */
[----:B------:R-:W2:Y:S01]  /*4160*/  LDS.128 R76, [R29+0x90] ;  /* 0x000090001d4c7984 */ /* 0x000ea20000000c00 */
[C---:B------:R-:W-:Y:S01]  /*4170*/  FFMA R49, R44.reuse, R50, R49 ;  /* 0x000000322c317223 */ /* 0x040fe20000000031 */
[----:B------:R-:W-:Y:S01]  /*4180*/  FFMA R81, R44, R70, R81 ;  /* 0x000000462c517223 */ /* 0x000fe20000000051 */
[----:B------:R-:W-:Y:S01]  /*4190*/  FFMA R38, R87, R38, R37 ;  /* 0x0000002657267223 */ /* 0x000fe20000000025 */
[----:B------:R-:W4:Y:S01]  /*41a0*/  LDS R53, [R28+0x1200] ;  /* 0x001200001c357984 */ /* 0x000f220000000800 */
[C---:B------:R-:W-:Y:S01]  /*41b0*/  FFMA R33, R45.reuse, R42, R33 ;  /* 0x0000002a2d217223 */ /* 0x040fe20000000021 */
[C---:B------:R-:W-:Y:S01]  /*41c0*/  FFMA R41, R45.reuse, R50, R41 ;  /* 0x000000322d297223 */ /* 0x040fe20000000029 */
[C---:B------:R-:W-:Y:S01]  /*41d0*/  FFMA R49, R45.reuse, R70, R49 ;  /* 0x000000462d317223 */ /* 0x040fe20000000031 */
[----:B------:R-:W5:Y:S01]  /*41e0*/  LDS.128 R60, [R29+0xf0] ;  /* 0x0000f0001d3c7984 */ /* 0x000f620000000c00 */
[C---:B------:R-:W-:Y:S01]  /*41f0*/  FFMA R81, R45.reuse, R54, R81 ;  /* 0x000000362d517223 */ /* 0x040fe20000000051 */
[----:B------:R-:W-:Y:S01]  /*4200*/  FFMA R30, R45, R82, R73 ;  /* 0x000000522d1e7223 */ /* 0x000fe20000000049 */
[----:B------:R-:W-:Y:S01]  /*4210*/  FFMA R42, R87, R42, R31 ;  /* 0x0000002a572a7223 */ /* 0x000fe2000000001f */
[----:B------:R-:W5:Y:S01]  /*4220*/  LDS R69, [R28+0x1e00] ;  /* 0x001e00001c457984 */ /* 0x000f620000000800 */
[----:B------:R-:W-:Y:S01]  /*4230*/  FFMA R38, R89, R35, R38 ;  /* 0x0000002359267223 */ /* 0x000fe20000000026 */
[C---:B------:R-:W-:Y:S01]  /*4240*/  FFMA R50, R87.reuse, R50, R33 ;  /* 0x0000003257327223 */ /* 0x040fe20000000021 */
[C---:B------:R-:W-:Y:S01]  /*4250*/  FFMA R70, R87.reuse, R70, R41 ;  /* 0x0000004657467223 */ /* 0x040fe20000000029 */
[----:B------:R-:W5:Y:S01]  /*4260*/  LDS.128 R64, [R29+0x150] ;  /* 0x000150001d407984 */ /* 0x000f620000000c00 */
[C---:B------:R-:W-:Y:S01]  /*4270*/  FFMA R54, R87.reuse, R54, R49 ;  /* 0x0000003657367223 */ /* 0x040fe20000000031 */
[C---:B------:R-:W-:Y:S01]  /*4280*/  FFMA R82, R87.reuse, R82, R81 ;  /* 0x0000005257527223 */ /* 0x040fe20000000051 */
[----:B------:R-:W-:Y:S01]  /*4290*/  FFMA R30, R87, R74, R30 ;  /* 0x0000004a571e7223 */ /* 0x000fe2000000001e */
[----:B------:R-:W5:Y:S01]  /*42a0*/  LDS R73, [R28+0x680] ;  /* 0x000680001c497984 */ /* 0x000f620000000800 */
[CC--:B------:R-:W-:Y:S01]  /*42b0*/  FFMA R31, R89.reuse, R47.reuse, R42 ;  /* 0x0000002f591f7223 */ /* 0x0c0fe2000000002a */
[C---:B---3--:R-:W-:Y:S01]  /*42c0*/  FFMA R38, R40.reuse, R47, R38 ;  /* 0x0000002f28267223 */ /* 0x048fe20000000026 */
[C---:B------:R-:W-:Y:S01]  /*42d0*/  FFMA R50, R89.reuse, R39, R50 ;  /* 0x0000002759327223 */ /* 0x040fe20000000032 */
[----:B------:R-:W3:Y:S01]  /*42e0*/  LDS R68, [R28+0x1280] ;  /* 0x001280001c447984 */ /* 0x000ee20000000800 */
[C---:B------:R-:W-:Y:S01]  /*42f0*/  FFMA R70, R89.reuse, R43, R70 ;  /* 0x0000002b59467223 */ /* 0x040fe20000000046 */
[C---:B------:R-:W-:Y:S01]  /*4300*/  FFMA R54, R89.reuse, R51, R54 ;  /* 0x0000003359367223 */ /* 0x040fe20000000036 */
[C---:B------:R-:W-:Y:S01]  /*4310*/  FFMA R82, R89.reuse, R71, R82 ;  /* 0x0000004759527223 */ /* 0x040fe20000000052 */
[----:B------:R-:W3:Y:S01]  /*4320*/  LDS.128 R44, [R29+0x270] ;  /* 0x000270001d2c7984 */ /* 0x000ee20000000c00 */
[----:B------:R-:W-:Y:S01]  /*4330*/  FFMA R30, R89, R55, R30 ;  /* 0x00000037591e7223 */ /* 0x000fe2000000001e */
[-C--:B------:R-:W-:Y:S01]  /*4340*/  FFMA R41, R40, R39.reuse, R31 ;  /* 0x0000002728297223 */ /* 0x080fe2000000001f */
[----:B------:R-:W-:Y:S01]  /*4350*/  FFMA R31, R48, R39, R38 ;  /* 0x00000027301f7223 */ /* 0x000fe20000000026 */
[----:B------:R-:W3:Y:S01]  /*4360*/  LDS.128 R88, [R29+0x2d0] ;  /* 0x0002d0001d587984 */ /* 0x000ee20000000c00 */
[C---:B------:R-:W-:Y:S01]  /*4370*/  FFMA R50, R40.reuse, R43, R50 ;  /* 0x0000002b28327223 */ /* 0x040fe20000000032 */
[C---:B------:R-:W-:Y:S01]  /*4380*/  FFMA R70, R40.reuse, R51, R70 ;  /* 0x0000003328467223 */ /* 0x040fe20000000046 */
[C---:B------:R-:W-:Y:S01]  /*4390*/  FFMA R54, R40.reuse, R71, R54 ;  /* 0x0000004728367223 */ /* 0x040fe20000000036 */
[----:B------:R-:W3:Y:S01]  /*43a0*/  LDS.128 R32, [R29+0x1b0] ;  /* 0x0001b0001d207984 */ /* 0x000ee20000000c00 */
[C---:B------:R-:W-:Y:S01]  /*43b0*/  FFMA R82, R40.reuse, R55, R82 ;  /* 0x0000003728527223 */ /* 0x040fe20000000052 */
[----:B------:R-:W-:Y:S01]  /*43c0*/  FFMA R30, R40, R83, R30 ;  /* 0x00000053281e7223 */ /* 0x000fe2000000001e */
[----:B------:R-:W-:Y:S01]  /*43d0*/  FFMA R41, R48, R43, R41 ;  /* 0x0000002b30297223 */ /* 0x000fe20000000029 */
[----:B------:R-:W3:Y:S01]  /*43e0*/  LDS.128 R36, [R29+0x330] ;  /* 0x000330001d247984 */ /* 0x000ee20000000c00 */
[----:B-1----:R-:W-:Y:S01]  /*43f0*/  FFMA R31, R56, R52, R31 ;  /* 0x00000034381f7223 */ /* 0x002fe2000000001f */
[C---:B------:R-:W-:Y:S01]  /*4400*/  FFMA R51, R48.reuse, R51, R50 ;  /* 0x0000003330337223 */ /* 0x040fe20000000032 */
[C---:B------:R-:W-:Y:S01]  /*4410*/  FFMA R71, R48.reuse, R71, R70 ;  /* 0x0000004730477223 */ /* 0x040fe20000000046 */
[----:B------:R-:W1:Y:S01]  /*4420*/  LDS.128 R84, [R29+0x210] ;  /* 0x000210001d547984 */ /* 0x000e620000000c00 */
[----:B------:R-:W-:Y:S01]  /*4430*/  FFMA R55, R48, R55, R54 ;  /* 0x0000003730377223 */ /* 0x000fe20000000036 */
[----:B--2---:R-:W-:Y:S01]  /*4440*/  FFMA R40, R52, R76, R41 ;  /* 0x0000004c34287223 */ /* 0x004fe20000000029 */
[C---:B------:R-:W-:Y:S01]  /*4450*/  FFMA R83, R48.reuse, R83, R82 ;  /* 0x0000005330537223 */ /* 0x040fe20000000052 */
[----:B------:R-:W2:Y:S01]  /*4460*/  LDS R42, [R28+0x1e80] ;  /* 0x001e80001c2a7984 */ /* 0x000ea20000000800 */
[----:B------:R-:W-:Y:S01]  /*4470*/  FFMA R75, R48, R75, R30 ;  /* 0x0000004b304b7223 */ /* 0x000fe2000000001e */
[----:B----4-:R-:W-:Y:S01]  /*4480*/  FFMA R31, R76, R53, R31 ;  /* 0x000000354c1f7223 */ /* 0x010fe2000000001f */
[-C--:B-----5:R-:W-:Y:S01]  /*4490*/  FFMA R40, R53, R60.reuse, R40 ;  /* 0x0000003c35287223 */ /* 0x0a0fe20000000028 */
[----:B------:R-:W4:Y:S02]  /*44a0*/  LDS R48, [R28+0x700] ;  /* 0x000700001c307984 */ /* 0x000f240000000800 */
[----:B------:R-:W-:Y:S01]  /*44b0*/  FFMA R30, R60, R69, R31 ;  /* 0x000000453c1e7223 */ /* 0x000fe2000000001f */
[----:B------:R-:W-:Y:S01]  /*44c0*/  FFMA R60, R52, R60, R51 ;  /* 0x0000003c343c7223 */ /* 0x000fe20000000033 */
[----:B------:R-:W5:Y:S01]  /*44d0*/  LDS R49, [R28+0x1300] ;  /* 0x001300001c317984 */ /* 0x000f620000000800 */
[----:B------:R-:W-:-:S02]  /*44e0*/  FFMA R40, R69, R64, R40 ;  /* 0x0000004045287223 */ /* 0x000fc40000000028 */
[-C--:B------:R-:W-:Y:S01]  /*44f0*/  FFMA R60, R53, R64.reuse, R60 ;  /* 0x00000040353c7223 */ /* 0x080fe2000000003c */
[C---:B------:R-:W-:Y:S01]  /*4500*/  FFMA R30, R73.reuse, R57, R30 ;  /* 0x00000039491e7223 */ /* 0x040fe2000000001e */
[-C--:B------:R-:W-:Y:S01]  /*4510*/  FFMA R31, R73, R77.reuse, R40 ;  /* 0x0000004d491f7223 */ /* 0x080fe20000000028 */
[----:B------:R-:W-:Y:S01]  /*4520*/  FFMA R64, R52, R64, R71 ;  /* 0x0000004034407223 */ /* 0x000fe20000000047 */
[----:B------:R-:W-:Y:S01]  /*4530*/  LDS R81, [R28+0x780] ;  /* 0x000780001c517984 */ /* 0x000fe20000000800 */
[C---:B---3--:R-:W-:Y:S01]  /*4540*/  FFMA R40, R68.reuse, R77, R30 ;  /* 0x0000004d44287223 */ /* 0x048fe2000000001e */
[----:B------:R-:W-:Y:S02]  /*4550*/  FFMA R31, R68, R61, R31 ;  /* 0x0000003d441f7223 */ /* 0x000fe4000000001f */
[----:B------:R-:W3:Y:S01]  /*4560*/  LDS R77, [R28+0x1f00] ;  /* 0x001f00001c4d7984 */ /* 0x000ee20000000800 */
[----:B------:R-:W-:-:S04]  /*4570*/  FFMA R75, R52, R44, R75 ;  /* 0x0000002c344b7223 */ /* 0x000fc8000000004b */
[----:B------:R-:W-:Y:S01]  /*4580*/  FFMA R75, R53, R88, R75 ;  /* 0x00000058354b7223 */ /* 0x000fe2000000004b */
[-C--:B------:R-:W-:Y:S01]  /*4590*/  FFMA R60, R69, R32.reuse, R60 ;  /* 0x00000020453c7223 */ /* 0x080fe2000000003c */
[-C--:B------:R-:W-:Y:S01]  /*45a0*/  FFMA R64, R53, R32.reuse, R64 ;  /* 0x0000002035407223 */ /* 0x080fe20000000040 */
[C---:B------:R-:W-:Y:S01]  /*45b0*/  FFMA R30, R52.reuse, R32, R55 ;  /* 0x00000020341e7223 */ /* 0x040fe20000000037 */
[----:B------:R-:W-:Y:S01]  /*45c0*/  FFMA R36, R69, R36, R75 ;  /* 0x0000002445247223 */ /* 0x000fe2000000004b */
[----:B------:R-:W-:Y:S01]  /*45d0*/  FFMA R41, R73, R61, R60 ;  /* 0x0000003d49297223 */ /* 0x000fe2000000003c */
[----:B------:R-:W3:Y:S01]  /*45e0*/  LDS R32, [R28+0x1380] ;  /* 0x001380001c207984 */ /* 0x000ee20000000800 */
[-C--:B-1----:R-:W-:Y:S01]  /*45f0*/  FFMA R83, R52, R84.reuse, R83 ;  /* 0x0000005434537223 */ /* 0x082fe20000000053 */
[-C--:B------:R-:W-:Y:S01]  /*4600*/  FFMA R64, R69, R84.reuse, R64 ;  /* 0x0000005445407223 */ /* 0x080fe20000000040 */
[----:B------:R-:W-:Y:S01]  /*4610*/  FFMA R30, R53, R84, R30 ;  /* 0x00000054351e7223 */ /* 0x000fe2000000001e */
[----:B------:R-:W-:Y:S01]  /*4620*/  FFMA R36, R73, R45, R36 ;  /* 0x0000002d49247223 */ /* 0x000fe20000000024 */
[-C--:B------:R-:W-:Y:S01]  /*4630*/  FFMA R83, R53, R44.reuse, R83 ;  /* 0x0000002c35537223 */ /* 0x080fe20000000053 */
[-C--:B------:R-:W-:Y:S01]  /*4640*/  FFMA R41, R68, R65.reuse, R41 ;  /* 0x0000004144297223 */ /* 0x080fe20000000029 */
[-C--:B--2---:R-:W-:Y:S01]  /*4650*/  FFMA R31, R42, R65.reuse, R31 ;  /* 0x000000412a1f7223 */ /* 0x084fe2000000001f */
[----:B------:R-:W-:Y:S01]  /*4660*/  FFMA R65, R73, R65, R64 ;  /* 0x0000004149417223 */ /* 0x000fe20000000040 */
[C---:B------:R-:W-:Y:S01]  /*4670*/  FFMA R30, R69.reuse, R44, R30 ;  /* 0x0000002c451e7223 */ /* 0x040fe2000000001e */
[C---:B------:R-:W-:Y:S01]  /*4680*/  FFMA R36, R68.reuse, R89, R36 ;  /* 0x0000005944247223 */ /* 0x040fe20000000024 */
[----:B------:R-:W-:Y:S01]  /*4690*/  FFMA R88, R69, R88, R83 ;  /* 0x0000005845587223 */ /* 0x000fe20000000053 */
[-C--:B------:R-:W-:Y:S01]  /*46a0*/  FFMA R65, R68, R33.reuse, R65 ;  /* 0x0000002144417223 */ /* 0x080fe20000000041 */
[CC--:B------:R-:W-:Y:S01]  /*46b0*/  FFMA R41, R42.reuse, R33.reuse, R41 ;  /* 0x000000212a297223 */ /* 0x0c0fe20000000029 */
[C---:B------:R-:W-:Y:S01]  /*46c0*/  FFMA R33, R73.reuse, R33, R30 ;  /* 0x0000002149217223 */ /* 0x040fe2000000001e */
[----:B------:R-:W-:Y:S01]  /*46d0*/  FFMA R88, R73, R85, R88 ;  /* 0x0000005549587223 */ /* 0x000fe20000000058 */
[C---:B------:R-:W-:Y:S01]  /*46e0*/  FFMA R37, R42.reuse, R37, R36 ;  /* 0x000000252a257223 */ /* 0x040fe20000000024 */
[----:B------:R-:W-:Y:S01]  /*46f0*/  FFMA R61, R42, R61, R40 ;  /* 0x0000003d2a3d7223 */ /* 0x000fe20000000028 */
[----:B------:R-:W1:Y:S01]  /*4700*/  LDS R36, [R28+0x1f80] ;  /* 0x001f80001c247984 */ /* 0x000e620000000800 */
[C---:B------:R-:W-:Y:S01]  /*4710*/  FFMA R33, R68.reuse, R85, R33 ;  /* 0x0000005544217223 */ /* 0x040fe20000000021 */
[----:B------:R-:W-:Y:S01]  /*4720*/  FFMA R88, R68, R45, R88 ;  /* 0x0000002d44587223 */ /* 0x000fe20000000058 */
[----:B----4-:R-:W-:Y:S01]  /*4730*/  FFMA R37, R48, R46, R37 ;  /* 0x0000002e30257223 */ /* 0x010fe20000000025 */
[C---:B------:R-:W-:Y:S01]  /*4740*/  FFMA R65, R42.reuse, R85, R65 ;  /* 0x000000552a417223 */ /* 0x040fe20000000041 */
[C---:B------:R-:W-:Y:S01]  /*4750*/  FFMA R33, R42.reuse, R45, R33 ;  /* 0x0000002d2a217223 */ /* 0x040fe20000000021 */
[----:B------:R-:W-:Y:S01]  /*4760*/  FFMA R89, R42, R89, R88 ;  /* 0x000000592a597223 */ /* 0x000fe20000000058 */
[C---:B------:R-:W-:Y:S01]  /*4770*/  FFMA R45, R48.reuse, R62, R41 ;  /* 0x0000003e302d7223 */ /* 0x040fe20000000029 */
[----:B------:R-:W-:Y:S01]  /*4780*/  LDS R44, [R28+0x800] ;  /* 0x000800001c2c7984 */ /* 0x000fe20000000800 */
[C---:B------:R-:W-:Y:S01]  /*4790*/  FFMA R61, R48.reuse, R58, R61 ;  /* 0x0000003a303d7223 */ /* 0x040fe2000000003d */
[C---:B------:R-:W-:Y:S01]  /*47a0*/  FFMA R31, R48.reuse, R78, R31 ;  /* 0x0000004e301f7223 */ /* 0x040fe2000000001f */
[C---:B------:R-:W-:Y:S01]  /*47b0*/  FFMA R65, R48.reuse, R66, R65 ;  /* 0x0000004230417223 */ /* 0x040fe20000000041 */
[----:B------:R-:W2:Y:S01]  /*47c0*/  LDS.128 R40, [R29+0x40] ;  /* 0x000040001d287984 */ /* 0x000ea20000000c00 */
[C---:B------:R-:W-:Y:S01]  /*47d0*/  FFMA R33, R48.reuse, R34, R33 ;  /* 0x0000002230217223 */ /* 0x040fe20000000021 */
[----:B------:R-:W-:Y:S01]  /*47e0*/  FFMA R89, R48, R86, R89 ;  /* 0x0000005630597223 */ /* 0x000fe20000000059 */
[C---:B-----5:R-:W-:Y:S01]  /*47f0*/  FFMA R30, R49.reuse, R90, R37 ;  /* 0x0000005a311e7223 */ /* 0x060fe20000000025 */
[----:B------:R-:W4:Y:S01]  /*4800*/  LDS.128 R68, [R29+0xa0] ;  /* 0x0000a0001d447984 */ /* 0x000f220000000c00 */
[C---:B------:R-:W-:Y:S01]  /*4810*/  FFMA R45, R49.reuse, R66, R45 ;  /* 0x00000042312d7223 */ /* 0x040fe2000000002d */
[C---:B------:R-:W-:Y:S01]  /*4820*/  FFMA R61, R49.reuse, R78, R61 ;  /* 0x0000004e313d7223 */ /* 0x040fe2000000003d */
[C---:B------:R-:W-:Y:S01]  /*4830*/  FFMA R31, R49.reuse, R62, R31 ;  /* 0x0000003e311f7223 */ /* 0x040fe2000000001f */
[----:B------:R-:W5:Y:S01]  /*4840*/  LDS R37, [R28+0x1400] ;  /* 0x001400001c257984 */ /* 0x000f620000000800 */
[C---:B------:R-:W-:Y:S01]  /*4850*/  FFMA R65, R49.reuse, R34, R65 ;  /* 0x0000002231417223 */ /* 0x040fe20000000041 */
[C---:B------:R-:W-:Y:S01]  /*4860*/  FFMA R33, R49.reuse, R86, R33 ;  /* 0x0000005631217223 */ /* 0x040fe20000000021 */
[----:B------:R-:W-:Y:S01]  /*4870*/  FFMA R89, R49, R46, R89 ;  /* 0x0000002e31597223 */ /* 0x000fe20000000059 */
[----:B------:R-:W-:Y:S01]  /*4880*/  LDS R85, [R28+0x2000] ;  /* 0x002000001c557984 */ /* 0x000fe20000000800 */
[C---:B---3--:R-:W-:Y:S01]  /*4890*/  FFMA R34, R77.reuse, R34, R45 ;  /* 0x000000224d227223 */ /* 0x048fe2000000002d */
[C---:B------:R-:W-:Y:S01]  /*48a0*/  FFMA R62, R77.reuse, R62, R61 ;  /* 0x0000003e4d3e7223 */ /* 0x040fe2000000003d */
[C---:B------:R-:W-:Y:S01]  /*48b0*/  FFMA R66, R77.reuse, R66, R31 ;  /* 0x000000424d427223 */ /* 0x040fe2000000001f */
[----:B------:R-:W3:Y:S01]  /*48c0*/  LDS.128 R48, [R29+0x100] ;  /* 0x000100001d307984 */ /* 0x000ee20000000c00 */
[----:B------:R-:W-:Y:S01]  /*48d0*/  FFMA R86, R77, R86, R65 ;  /* 0x000000564d567223 */ /* 0x000fe20000000041 */
[----:B------:R-:W-:Y:S01]  /*48e0*/  FFMA R62, R81, R59, R62 ;  /* 0x0000003b513e7223 */ /* 0x000fe2000000003e */
[C---:B------:R-:W-:Y:S01]  /*48f0*/  FFMA R46, R77.reuse, R46, R33 ;  /* 0x0000002e4d2e7223 */ /* 0x040fe20000000021 */
[----:B------:R-:W3:Y:S01]  /*4900*/  LDS R45, [R28+0x880] ;  /* 0x000880001c2d7984 */ /* 0x000ee20000000800 */
[C---:B------:R-:W-:Y:S01]  /*4910*/  FFMA R90, R77.reuse, R90, R89 ;  /* 0x0000005a4d5a7223 */ /* 0x040fe20000000059 */
[----:B------:R-:W-:Y:S01]  /*4920*/  FFMA R30, R77, R38, R30 ;  /* 0x000000264d1e7223 */ /* 0x000fe2000000001e */
[CC--:B------:R-:W-:Y:S01]  /*4930*/  FFMA R31, R81.reuse, R79.reuse, R66 ;  /* 0x0000004f511f7223 */ /* 0x0c0fe20000000042 */
[----:B------:R-:W3:Y:S01]  /*4940*/  LDS.128 R52, [R29+0x160] ;  /* 0x000160001d347984 */ /* 0x000ee20000000c00 */
[C---:B------:R-:W-:Y:S01]  /*4950*/  FFMA R62, R32.reuse, R79, R62 ;  /* 0x0000004f203e7223 */ /* 0x040fe2000000003e */
[C---:B------:R-:W-:Y:S01]  /*4960*/  FFMA R34, R81.reuse, R63, R34 ;  /* 0x0000003f51227223 */ /* 0x040fe20000000022 */
[C---:B------:R-:W-:Y:S01]  /*4970*/  FFMA R86, R81.reuse, R67, R86 ;  /* 0x0000004351567223 */ /* 0x040fe20000000056 */
[----:B------:R-:W3:Y:S01]  /*4980*/  LDS R64, [R28+0x1480] ;  /* 0x001480001c407984 */ /* 0x000ee20000000800 */
[C---:B------:R-:W-:Y:S01]  /*4990*/  FFMA R46, R81.reuse, R35, R46 ;  /* 0x00000023512e7223 */ /* 0x040fe2000000002e */
[C---:B------:R-:W-:Y:S01]  /*49a0*/  FFMA R90, R81.reuse, R87, R90 ;  /* 0x00000057515a7223 */ /* 0x040fe2000000005a */
[----:B------:R-:W-:Y:S01]  /*49b0*/  FFMA R30, R81, R47, R30 ;  /* 0x0000002f511e7223 */ /* 0x000fe2000000001e */
[----:B------:R-:W3:Y:S01]  /*49c0*/  LDS.128 R56, [R29+0x1c0] ;  /* 0x0001c0001d387984 */ /* 0x000ee20000000c00 */
[-C--:B------:R-:W-:Y:S01]  /*49d0*/  FFMA R33, R32, R63.reuse, R31 ;  /* 0x0000003f20217223 */ /* 0x080fe2000000001f */
[----:B-1----:R-:W-:Y:S01]  /*49e0*/  FFMA R31, R36, R63, R62 ;  /* 0x0000003f241f7223 */ /* 0x002fe2000000003e */
[-C--:B------:R-:W-:Y:S01]  /*49f0*/  FFMA R34, R32, R67.reuse, R34 ;  /* 0x0000004320227223 */ /* 0x080fe20000000022 */
[----:B------:R-:W1:Y:S01]  /*4a00*/  LDS.128 R76, [R29+0x220] ;  /* 0x000220001d4c7984 */ /* 0x000e620000000c00 */
[----:B------:R-:W-:Y:S01]  /*4a10*/  FFMA R33, R36, R67, R33 ;  /* 0x0000004324217223 */ /* 0x000fe20000000021 */
[C---:B------:R-:W-:Y:S01]  /*4a20*/  FFMA R30, R32.reuse, R91, R30 ;  /* 0x0000005b201e7223 */ /* 0x040fe2000000001e */
[----:B------:R-:W-:Y:S01]  /*4a30*/  FFMA R86, R32, R35, R86 ;  /* 0x0000002320567223 */ /* 0x000fe20000000056 */
[----:B------:R-:W1:Y:S01]  /*4a40*/  LDS.128 R72, [R29+0x280] ;  /* 0x000280001d487984 */ /* 0x000e620000000c00 */
[----:B--2---:R-:W-:Y:S01]  /*4a50*/  FFMA R31, R40, R44, R31 ;  /* 0x0000002c281f7223 */ /* 0x004fe2000000001f */
[C---:B------:R-:W-:Y:S01]  /*4a60*/  FFMA R46, R32.reuse, R87, R46 ;  /* 0x00000057202e7223 */ /* 0x040fe2000000002e */
[----:B------:R-:W-:Y:S01]  /*4a70*/  FFMA R90, R32, R47, R90 ;  /* 0x0000002f205a7223 */ /* 0x000fe2000000005a */
[----:B------:R-:W2:Y:S01]  /*4a80*/  LDS.128 R80, [R29+0x2e0] ;  /* 0x0002e0001d507984 */ /* 0x000ea20000000c00 */
[----:B----4-:R-:W-:Y:S01]  /*4a90*/  FFMA R32, R44, R68, R33 ;  /* 0x000000442c207223 */ /* 0x010fe20000000021 */
[C---:B------:R-:W-:Y:S01]  /*4aa0*/  FFMA R35, R36.reuse, R35, R34 ;  /* 0x0000002324237223 */ /* 0x040fe20000000022 */
[----:B------:R-:W-:Y:S01]  /*4ab0*/  FFMA R39, R36, R39, R30 ;  /* 0x0000002724277223 */ /* 0x000fe2000000001e */
[----:B------:R-:W4:Y:S01]  /*4ac0*/  LDS R38, [R28+0x2080] ;  /* 0x002080001c267984 */ /* 0x000f220000000800 */
[----:B-----5:R-:W-:Y:S01]  /*4ad0*/  FFMA R31, R68, R37, R31 ;  /* 0x00000025441f7223 */ /* 0x020fe2000000001f */
[C---:B------:R-:W-:Y:S01]  /*4ae0*/  FFMA R87, R36.reuse, R87, R86 ;  /* 0x0000005724577223 */ /* 0x040fe20000000056 */
[C---:B------:R-:W-:Y:S01]  /*4af0*/  FFMA R47, R36.reuse, R47, R46 ;  /* 0x0000002f242f7223 */ /* 0x040fe2000000002e */
[----:B------:R-:W5:Y:S01]  /*4b00*/  LDS.128 R60, [R29+0x340] ;  /* 0x000340001d3c7984 */ /* 0x000f620000000c00 */
[----:B------:R-:W-:Y:S01]  /*4b10*/  FFMA R91, R36, R91, R90 ;  /* 0x0000005b245b7223 */ /* 0x000fe2000000005a */
[----:B---3--:R-:W-:-:S02]  /*4b20*/  FFMA R30, R48, R85, R31 ;  /* 0x00000055301e7223 */ /* 0x008fc4000000001f */
[----:B------:R-:W3:Y:S01]  /*4b30*/  LDS R34, [R28+0x900] ;  /* 0x000900001c227984 */ /* 0x000ee20000000800 */
[-C--:B------:R-:W-:Y:S01]  /*4b40*/  FFMA R32, R37, R48.reuse, R32 ;  /* 0x0000003025207223 */ /* 0x080fe20000000020 */
[----:B------:R-:W-:Y:S01]  /*4b50*/  FFMA R48, R44, R48, R35 ;  /* 0x000000302c307223 */ /* 0x000fe20000000023 */
[----:B------:R-:W-:Y:S01]  /*4b60*/  FFMA R30, R45, R41, R30 ;  /* 0x000000292d1e7223 */ /* 0x000fe2000000001e */
[----:B------:R-:W-:Y:S01]  /*4b70*/  LDS R89, [R28+0x980] ;  /* 0x000980001c597984 */ /* 0x000fe20000000800 */
[----:B------:R-:W-:-:S03]  /*4b80*/  FFMA R32, R85, R52, R32 ;  /* 0x0000003455207223 */ /* 0x000fc60000000020 */
[----:B------:R-:W3:Y:S01]  /*4b90*/  LDS R41, [R28+0x1500] ;  /* 0x001500001c297984 */ /* 0x000ee20000000800 */
[-C--:B------:R-:W-:Y:S01]  /*4ba0*/  FFMA R48, R37, R52.reuse, R48 ;  /* 0x0000003425307223 */ /* 0x080fe20000000030 */
[----:B------:R-:W-:Y:S01]  /*4bb0*/  FFMA R52, R44, R52, R87 ;  /* 0x000000342c347223 */ /* 0x000fe20000000057 */
[-C--:B------:R-:W-:Y:S01]  /*4bc0*/  FFMA R31, R45, R69.reuse, R32 ;  /* 0x000000452d1f7223 */ /* 0x080fe20000000020 */
[----:B------:R-:W-:Y:S02]  /*4bd0*/  FFMA R32, R64, R69, R30 ;  /* 0x0000004540207223 */ /* 0x000fe4000000001e */
[----:B------:R-:W3:Y:S01]  /*4be0*/  LDS R69, [R28+0x2100] ;  /* 0x002100001c457984 */ /* 0x000ee20000000800 */
[-C--:B------:R-:W-:Y:S01]  /*4bf0*/  FFMA R48, R85, R56.reuse, R48 ;  /* 0x0000003855307223 */ /* 0x080fe20000000030 */
[-C--:B------:R-:W-:Y:S01]  /*4c00*/  FFMA R52, R37, R56.reuse, R52 ;  /* 0x0000003825347223 */ /* 0x080fe20000000034 */
[----:B------:R-:W-:Y:S01]  /*4c10*/  FFMA R30, R44, R56, R47 ;  /* 0x000000382c1e7223 */ /* 0x000fe2000000002f */
[-C--:B------:R-:W-:Y:S01]  /*4c20*/  FFMA R31, R64, R49.reuse, R31 ;  /* 0x00000031401f7223 */ /* 0x080fe2000000001f */
[CC--:B-1----:R-:W-:Y:S01]  /*4c30*/  FFMA R91, R44.reuse, R76.reuse, R91 ;  /* 0x0000004c2c5b7223 */ /* 0x0c2fe2000000005b */
[----:B------:R-:W-:Y:S01]  /*4c40*/  FFMA R33, R45, R49, R48 ;  /* 0x000000312d217223 */ /* 0x000fe20000000030 */
[-C--:B------:R-:W-:Y:S01]  /*4c50*/  FFMA R52, R85, R76.reuse, R52 ;  /* 0x0000004c55347223 */ /* 0x080fe20000000034 */
[C---:B------:R-:W-:Y:S01]  /*4c60*/  FFMA R30, R37.reuse, R76, R30 ;  /* 0x0000004c251e7223 */ /* 0x040fe2000000001e */
[-C--:B------:R-:W-:Y:S01]  /*4c70*/  FFMA R39, R44, R72.reuse, R39 ;  /* 0x000000482c277223 */ /* 0x080fe20000000027 */
[C---:B------:R-:W-:Y:S01]  /*4c80*/  FFMA R91, R37.reuse, R72, R91 ;  /* 0x00000048255b7223 */ /* 0x040fe2000000005b */
[-C--:B------:R-:W-:Y:S01]  /*4c90*/  FFMA R33, R64, R53.reuse, R33 ;  /* 0x0000003540217223 */ /* 0x080fe20000000021 */
[----:B------:R-:W1:Y:S01]  /*4ca0*/  LDS R48, [R28+0x1580] ;  /* 0x001580001c307984 */ /* 0x000e620000000800 */
[----:B--2---:R-:W-:Y:S01]  /*4cb0*/  FFMA R39, R37, R80, R39 ;  /* 0x0000005025277223 */ /* 0x004fe20000000027 */
[C---:B------:R-:W-:Y:S01]  /*4cc0*/  FFMA R30, R85.reuse, R72, R30 ;  /* 0x00000048551e7223 */ /* 0x040fe2000000001e */
[----:B------:R-:W-:Y:S01]  /*4cd0*/  FFMA R80, R85, R80, R91 ;  /* 0x0000005055507223 */ /* 0x000fe2000000005b */
[----:B------:R-:W-:Y:S01]  /*4ce0*/  LDS R56, [R28+0xa00] ;  /* 0x000a00001c387984 */ /* 0x000fe20000000800 */
[CC--:B----4-:R-:W-:Y:S01]  /*4cf0*/  FFMA R31, R38.reuse, R53.reuse, R31 ;  /* 0x00000035261f7223 */ /* 0x0d0fe2000000001f */
[C---:B------:R-:W-:Y:S01]  /*4d00*/  FFMA R53, R45.reuse, R53, R52 ;  /* 0x000000352d357223 */ /* 0x040fe20000000034 */
[----:B------:R-:W-:Y:S01]  /*4d10*/  FFMA R33, R38, R57, R33 ;  /* 0x0000003926217223 */ /* 0x000fe20000000021 */
[----:B------:R-:W-:Y:S01]  /*4d20*/  FFMA R80, R45, R77, R80 ;  /* 0x0000004d2d507223 */ /* 0x000fe20000000050 */
[----:B-----5:R-:W-:Y:S01]  /*4d30*/  FFMA R60, R85, R60, R39 ;  /* 0x0000003c553c7223 */ /* 0x020fe20000000027 */
[CC--:B------:R-:W-:Y:S01]  /*4d40*/  FFMA R53, R64.reuse, R57.reuse, R53 ;  /* 0x0000003940357223 */ /* 0x0c0fe20000000035 */
[C---:B------:R-:W-:Y:S01]  /*4d50*/  FFMA R57, R45.reuse, R57, R30 ;  /* 0x000000392d397223 */ /* 0x040fe2000000001e */
[CC--:B------:R-:W-:Y:S01]  /*4d60*/  FFMA R80, R64.reuse, R73.reuse, R80 ;  /* 0x0000004940507223 */ /* 0x0c0fe20000000050 */
[----:B------:R-:W-:Y:S01]  /*4d70*/  FFMA R60, R45, R73, R60 ;  /* 0x000000492d3c7223 */ /* 0x000fe2000000003c */
[----:B------:R-:W2:Y:S01]  /*4d80*/  LDS R52, [R28+0x2180] ;  /* 0x002180001c347984 */ /* 0x000ea20000000800 */
[-C--:B------:R-:W-:Y:S01]  /*4d90*/  FFMA R57, R64, R77.reuse, R57 ;  /* 0x0000004d40397223 */ /* 0x080fe20000000039 */
[----:B------:R-:W-:Y:S01]  /*4da0*/  FFMA R53, R38, R77, R53 ;  /* 0x0000004d26357223 */ /* 0x000fe20000000035 */
[----:B------:R-:W-:Y:S01]  /*4db0*/  FFMA R60, R64, R81, R60 ;  /* 0x00000051403c7223 */ /* 0x000fe2000000003c */
[C---:B------:R-:W-:Y:S01]  /*4dc0*/  FFMA R49, R38.reuse, R49, R32 ;  /* 0x0000003126317223 */ /* 0x040fe20000000020 */
[C---:B------:R-:W-:Y:S01]  /*4dd0*/  FFMA R57, R38.reuse, R73, R57 ;  /* 0x0000004926397223 */ /* 0x040fe20000000039 */
[C---:B------:R-:W-:Y:S01]  /*4de0*/  FFMA R81, R38.reuse, R81, R80 ;  /* 0x0000005126517223 */ /* 0x040fe20000000050 */
[----:B------:R-:W-:Y:S01]  /*4df0*/  FFMA R61, R38, R61, R60 ;  /* 0x0000003d263d7223 */ /* 0x000fe2000000003c */
[C---:B---3--:R-:W-:Y:S01]  /*4e00*/  FFMA R45, R34.reuse, R50, R33 ;  /* 0x00000032222d7223 */ /* 0x048fe20000000021 */
[----:B------:R-:W3:Y:S01]  /*4e10*/  LDS.128 R36, [R29+0x50] ;  /* 0x000050001d247984 */ /* 0x000ee20000000c00 */
[C---:B------:R-:W-:Y:S01]  /*4e20*/  FFMA R47, R34.reuse, R54, R53 ;  /* 0x00000036222f7223 */ /* 0x040fe20000000035 */
        /* <DEDUP_REMOVED lines=9> */
[----:B------:R-:W4:Y:S01]  /*4ec0*/  LDS.128 R32, [R29+0xb0] ;  /* 0x0000b0001d207984 */ /* 0x000f220000000c00 */
[C---:B------:R-:W-:Y:S01]  /*4ed0*/  FFMA R31, R41.reuse, R50, R30 ;  /* 0x00000032291f7223 */ /* 0x040fe2000000001e */
[C---:B------:R-:W-:Y:S01]  /*4ee0*/  FFMA R61, R41.reuse, R78, R65 ;  /* 0x0000004e293d7223 */ /* 0x040fe20000000041 */
[----:B------:R-:W-:Y:S01]  /*4ef0*/  FFMA R30, R41, R82, R67 ;  /* 0x00000052291e7223 */ /* 0x000fe20000000043 */
[----:B------:R-:W-:Y:S01]  /*4f00*/  LDS R77, [R28+0x2200] ;  /* 0x002200001c4d7984 */ /* 0x000fe20000000800 */
[----:B------:R-:W-:Y:S01]  /*4f10*/  FFMA R50, R69, R50, R49 ;  /* 0x0000003245327223 */ /* 0x000fe20000000031 */
[----:B------:R-:W-:Y:S01]  /*4f20*/  FFMA R81, R41, R74, R81 ;  /* 0x0000004a29517223 */ /* 0x000fe20000000051 */
[----:B------:R-:W-:Y:S01]  /*4f30*/  FFMA R54, R69, R54, R31 ;  /* 0x0000003645367223 */ /* 0x000fe2000000001f */
[----:B------:R-:W5:Y:S01]  /*4f40*/  LDS.128 R44, [R29+0x110] ;  /* 0x000110001d2c7984 */ /* 0x000f620000000c00 */
[----:B------:R-:W-:Y:S01]  /*4f50*/  FFMA R50, R89, R43, R50 ;  /* 0x0000002b59327223 */ /* 0x000fe20000000032 */
[----:B------:R-:W-:Y:S01]  /*4f60*/  FFMA R58, R69, R58, R53 ;  /* 0x0000003a453a7223 */ /* 0x000fe20000000035 */
[-C--:B------:R-:W-:Y:S01]  /*4f70*/  FFMA R31, R89, R71.reuse, R54 ;  /* 0x00000047591f7223 */ /* 0x080fe20000000036 */
[----:B------:R-:W5:Y:S01]  /*4f80*/  LDS.128 R64, [R29+0x170] ;  /* 0x000170001d407984 */ /* 0x000f620000000c00 */
[C---:B------:R-:W-:Y:S01]  /*4f90*/  FFMA R78, R69.reuse, R78, R57 ;  /* 0x0000004e454e7223 */ /* 0x040fe20000000039 */
[C---:B------:R-:W-:Y:S01]  /*4fa0*/  FFMA R74, R69.reuse, R74, R61 ;  /* 0x0000004a454a7223 */ /* 0x040fe2000000003d */
[C---:B------:R-:W-:Y:S01]  /*4fb0*/  FFMA R82, R69.reuse, R82, R81 ;  /* 0x0000005245527223 */ /* 0x040fe20000000051 */
[----:B------:R-:W5:Y:S01]  /*4fc0*/  LDS R60, [R28+0x1680] ;  /* 0x001680001c3c7984 */ /* 0x000f620000000800 */
[----:B------:R-:W-:Y:S01]  /*4fd0*/  FFMA R30, R69, R62, R30 ;  /* 0x0000003e451e7223 */ /* 0x000fe2000000001e */
[C---:B-1----:R-:W-:Y:S01]  /*4fe0*/  FFMA R50, R48.reuse, R71, R50 ;  /* 0x0000004730327223 */ /* 0x042fe20000000032 */
[C---:B------:R-:W-:Y:S01]  /*4ff0*/  FFMA R58, R89.reuse, R51, R58 ;  /* 0x00000033593a7223 */ /* 0x040fe2000000003a */
[----:B------:R-:W1:Y:S01]  /*5000*/  LDS.128 R40, [R29+0x1d0] ;  /* 0x0001d0001d287984 */ /* 0x000e620000000c00 */
[C---:B------:R-:W-:Y:S01]  /*5010*/  FFMA R78, R89.reuse, R55, R78 ;  /* 0x00000037594e7223 */ /* 0x040fe2000000004e */
[C---:B------:R-:W-:Y:S01]  /*5020*/  FFMA R74, R89.reuse, R59, R74 ;  /* 0x0000003b594a7223 */ /* 0x040fe2000000004a */
[C---:B------:R-:W-:Y:S01]  /*5030*/  FFMA R82, R89.reuse, R79, R82 ;  /* 0x0000004f59527223 */ /* 0x040fe20000000052 */
[----:B------:R-:W1:Y:S01]  /*5040*/  LDS.128 R84, [R29+0x230] ;  /* 0x000230001d547984 */ /* 0x000e620000000c00 */
[----:B------:R-:W-:Y:S01]  /*5050*/  FFMA R30, R89, R75, R30 ;  /* 0x0000004b591e7223 */ /* 0x000fe2000000001e */
[-C--:B------:R-:W-:Y:S01]  /*5060*/  FFMA R53, R48, R51.reuse, R31 ;  /* 0x0000003330357223 */ /* 0x080fe2000000001f */
[----:B--2---:R-:W-:Y:S01]  /*5070*/  FFMA R31, R52, R51, R50 ;  /* 0x00000033341f7223 */ /* 0x004fe20000000032 */
[----:B------:R-:W2:Y:S01]  /*5080*/  LDS R54, [R28+0x2280] ;  /* 0x002280001c367984 */ /* 0x000ea20000000800 */
[C---:B------:R-:W-:Y:S01]  /*5090*/  FFMA R58, R48.reuse, R55, R58 ;  /* 0x00000037303a7223 */ /* 0x040fe2000000003a */
[C---:B------:R-:W-:Y:S01]  /*50a0*/  FFMA R78, R48.reuse, R59, R78 ;  /* 0x0000003b304e7223 */ /* 0x040fe2000000004e */
[C---:B------:R-:W-:Y:S01]  /*50b0*/  FFMA R74, R48.reuse, R79, R74 ;  /* 0x0000004f304a7223 */ /* 0x040fe2000000004a */
[----:B------:R-:W2:Y:S01]  /*50c0*/  LDS.128 R68, [R29+0x290] ;  /* 0x000290001d447984 */ /* 0x000ea20000000c00 */
[C---:B------:R-:W-:Y:S01]  /*50d0*/  FFMA R82, R48.reuse, R75, R82 ;  /* 0x0000004b30527223 */ /* 0x040fe20000000052 */
[----:B------:R-:W-:Y:S01]  /*50e0*/  FFMA R30, R48, R83, R30 ;  /* 0x00000053301e7223 */ /* 0x000fe2000000001e */
[----:B---3--:R-:W-:Y:S01]  /*50f0*/  FFMA R31, R36, R56, R31 ;  /* 0x00000038241f7223 */ /* 0x008fe2000000001f */
[----:B------:R-:W3:Y:S01]  /*5100*/  LDS.128 R88, [R29+0x2f0] ;  /* 0x0002f0001d587984 */ /* 0x000ee20000000c00 */
[C---:B------:R-:W-:Y:S01]  /*5110*/  FFMA R53, R52.reuse, R55, R53 ;  /* 0x0000003734357223 */ /* 0x040fe20000000035 */
[C---:B------:R-:W-:Y:S01]  /*5120*/  FFMA R59, R52.reuse, R59, R58 ;  /* 0x0000003b343b7223 */ /* 0x040fe2000000003a */
[----:B------:R-:W-:Y:S01]  /*5130*/  FFMA R79, R52, R79, R78 ;  /* 0x0000004f344f7223 */ /* 0x000fe2000000004e */
[----:B------:R5:W3:Y:S01]  /*5140*/  LDS.128 R48, [R29+0x350] ;  /* 0x000350001d307984 */ /* 0x000ae20000000c00 */
[----:B----4-:R-:W-:Y:S01]  /*5150*/  FFMA R31, R32, R73, R31 ;  /* 0x00000049201f7223 */ /* 0x010fe2000000001f */
[----:B------:R-:W-:Y:S01]  /*5160*/  FFMA R36, R56, R32, R53 ;  /* 0x0000002038247223 */ /* 0x000fe20000000035 */
[C---:B------:R-:W-:Y:S01]  /*5170*/  FFMA R75, R52.reuse, R75, R74 ;  /* 0x0000004b344b7223 */ /* 0x040fe2000000004a */
[C---:B------:R-:W-:Y:S01]  /*5180*/  FFMA R83, R52.reuse, R83, R82 ;  /* 0x0000005334537223 */ /* 0x040fe20000000052 */
[----:B------:R-:W-:Y:S01]  /*5190*/  FFMA R63, R52, R63, R30 ;  /* 0x0000003f343f7223 */ /* 0x000fe2000000001e */
[----:B------:R-:W-:Y:S01]  /*51a0*/  LDS R53, [R28+0xb80] ;  /* 0x000b80001c357984 */ /* 0x000fe20000000800 */
[----:B-----5:R-:W-:Y:S01]  /*51b0*/  FFMA R32, R44, R77, R31 ;  /* 0x0000004d2c207223 */ /* 0x020fe2000000001f */
[-C--:B------:R-:W-:Y:S01]  /*51c0*/  FFMA R36, R73, R44.reuse, R36 ;  /* 0x0000002c49247223 */ /* 0x080fe20000000024 */
[C---:B------:R-:W-:Y:S01]  /*51d0*/  FFMA R44, R56.reuse, R44, R59 ;  /* 0x0000002c382c7223 */ /* 0x040fe2000000003b */
[----:B------:R-:W4:Y:S01]  /*51e0*/  LDS R52, [R28+0xb00] ;  /* 0x000b00001c347984 */ /* 0x000f220000000800 */
[----:B------:R-:W-:Y:S01]  /*51f0*/  FFMA R32, R93, R37, R32 ;  /* 0x000000255d207223 */ /* 0x000fe20000000020 */
[-C--:B------:R-:W-:Y:S01]  /*5200*/  FFMA R36, R77, R64.reuse, R36 ;  /* 0x000000404d247223 */ /* 0x080fe20000000024 */
[-C--:B------:R-:W-:Y:S01]  /*5210*/  FFMA R44, R73, R64.reuse, R44 ;  /* 0x00000040492c7223 */ /* 0x080fe2000000002c */
[----:B------:R-:W-:Y:S01]  /*5220*/  FFMA R64, R56, R64, R79 ;  /* 0x0000004038407223 */ /* 0x000fe2000000004f */
[-C--:B------:R-:W-:Y:S01]  /*5230*/  FFMA R32, R60, R33.reuse, R32 ;  /* 0x000000213c207223 */ /* 0x080fe20000000020 */
[----:B------:R-:W-:Y:S01]  /*5240*/  FFMA R29, R93, R33, R36 ;  /* 0x000000215d1d7223 */ /* 0x000fe20000000024 */
[----:B------:R-:W-:Y:S01]  /*5250*/  LDS R37, [R28+0x2300] ;  /* 0x002300001c257984 */ /* 0x000fe20000000800 */
[-C--:B-1----:R-:W-:Y:S01]  /*5260*/  FFMA R44, R77, R40.reuse, R44 ;  /* 0x000000284d2c7223 */ /* 0x082fe2000000002c */
[----:B------:R-:W-:-:S02]  /*5270*/  FFMA R30, R56, R40, R75 ;  /* 0x00000028381e7223 */ /* 0x000fc4000000004b */
[----:B------:R-:W1:Y:S01]  /*5280*/  LDS R33, [R28+0x1700] ;  /* 0x001700001c217984 */ /* 0x000e620000000800 */
[----:B------:R-:W-:Y:S01]  /*5290*/  FFMA R64, R73, R40, R64 ;  /* 0x0000002849407223 */ /* 0x000fe20000000040 */
[-C--:B------:R-:W-:Y:S01]  /*52a0*/  FFMA R31, R93, R45.reuse, R44 ;  /* 0x0000002d5d1f7223 */ /* 0x080fe2000000002c */
[C---:B------:R-:W-:Y:S01]  /*52b0*/  FFMA R29, R60.reuse, R45, R29 ;  /* 0x0000002d3c1d7223 */ /* 0x040fe2000000001d */
[-C--:B------:R-:W-:Y:S01]  /*52c0*/  FFMA R30, R73, R84.reuse, R30 ;  /* 0x00000054491e7223 */ /* 0x080fe2000000001e */
[----:B------:R-:W-:Y:S01]  /*52d0*/  FFMA R64, R77, R84, R64 ;  /* 0x000000544d407223 */ /* 0x000fe20000000040 */
[-C--:B------:R-:W-:Y:S01]  /*52e0*/  FFMA R31, R60, R65.reuse, R31 ;  /* 0x000000413c1f7223 */ /* 0x080fe2000000001f */
[C---:B--2---:R-:W-:Y:S01]  /*52f0*/  FFMA R29, R54.reuse, R65, R29 ;  /* 0x00000041361d7223 */ /* 0x044fe2000000001d */
[----:B------:R-:W-:Y:S01]  /*5300*/  FFMA R45, R54, R45, R32 ;  /* 0x0000002d362d7223 */ /* 0x000fe20000000020 */
[----:B------:R-:W-:Y:S01]  /*5310*/  FFMA R65, R93, R65, R64 ;  /* 0x000000415d417223 */ /* 0x000fe20000000040 */
[----:B------:R-:W-:Y:S01]  /*5320*/  FFMA R30, R77, R68, R30 ;  /* 0x000000444d1e7223 */ /* 0x000fe2000000001e */
[C---:B------:R-:W-:Y:S01]  /*5330*/  FFMA R83, R56.reuse, R84, R83 ;  /* 0x0000005438537223 */ /* 0x040fe20000000053 */
[-C--:B------:R-:W-:Y:S01]  /*5340*/  FFMA R63, R56, R68.reuse, R63 ;  /* 0x00000044383f7223 */ /* 0x080fe2000000003f */
[----:B------:R-:W2:Y:S01]  /*5350*/  LDS R32, [R28+0x1780] ;  /* 0x001780001c207984 */ /* 0x000ea20000000800 */
[-C--:B------:R-:W-:Y:S01]  /*5360*/  FFMA R65, R60, R41.reuse, R65 ;  /* 0x000000293c417223 */ /* 0x080fe20000000041 */
[-C--:B------:R-:W-:Y:S01]  /*5370*/  FFMA R31, R54, R41.reuse, R31 ;  /* 0x00000029361f7223 */ /* 0x080fe2000000001f */
[----:B------:R-:W-:Y:S01]  /*5380*/  FFMA R41, R93, R41, R30 ;  /* 0x000000295d297223 */ /* 0x000fe2000000001e */
[C---:B------:R-:W-:Y:S01]  /*5390*/  FFMA R83, R73.reuse, R68, R83 ;  /* 0x0000004449537223 */ /* 0x040fe20000000053 */
[-C--:B---3--:R-:W-:Y:S01]  /*53a0*/  FFMA R63, R73, R88.reuse, R63 ;  /* 0x00000058493f7223 */ /* 0x088fe2000000003f */
[----:B------:R-:W3:Y:S01]  /*53b0*/  LDS R30, [R28+0x2380] ;  /* 0x002380001c1e7984 */ /* 0x000ee20000000800 */
[-C--:B------:R-:W-:Y:S01]  /*53c0*/  FFMA R41, R60, R85.reuse, R41 ;  /* 0x000000553c297223 */ /* 0x080fe20000000029 */
[C---:B------:R-:W-:Y:S01]  /*53d0*/  FFMA R88, R77.reuse, R88, R83 ;  /* 0x000000584d587223 */ /* 0x040fe20000000053 */
[----:B------:R-:W-:Y:S01]  /*53e0*/  FFMA R48, R77, R48, R63 ;  /* 0x000000304d307223 */ /* 0x000fe2000000003f */
[C---:B------:R-:W-:Y:S01]  /*53f0*/  FFMA R65, R54.reuse, R85, R65 ;  /* 0x0000005536417223 */ /* 0x040fe20000000041 */
[----:B------:R-:W-:Y:S01]  /*5400*/  FFMA R41, R54, R69, R41 ;  /* 0x0000004536297223 */ /* 0x000fe20000000029 */
[C---:B------:R-:W-:Y:S01]  /*5410*/  FFMA R88, R93.reuse, R85, R88 ;  /* 0x000000555d587223 */ /* 0x040fe20000000058 */
[----:B------:R-:W-:-:S03]  /*5420*/  FFMA R48, R93, R69, R48 ;  /* 0x000000455d307223 */ /* 0x000fc60000000030 */
[C---:B------:R-:W-:Y:S01]  /*5430*/  FFMA R88, R60.reuse, R69, R88 ;  /* 0x000000453c587223 */ /* 0x040fe20000000058 */
[-C--:B------:R-:W-:Y:S01]  /*5440*/  FFMA R48, R60, R89.reuse, R48 ;  /* 0x000000593c307223 */ /* 0x080fe20000000030 */
[C---:B----4-:R-:W-:Y:S01]  /*5450*/  FFMA R45, R52.reuse, R38, R45 ;  /* 0x00000026342d7223 */ /* 0x050fe2000000002d */
[----:B------:R-:W-:Y:S01]  /*5460*/  FFMA R29, R52, R34, R29 ;  /* 0x00000022341d7223 */ /* 0x000fe2000000001d */
[C---:B------:R-:W-:Y:S01]  /*5470*/  FFMA R89, R54.reuse, R89, R88 ;  /* 0x0000005936597223 */ /* 0x040fe20000000058 */
[----:B------:R-:W-:Y:S01]  /*5480*/  FFMA R49, R54, R49, R48 ;  /* 0x0000003136317223 */ /* 0x000fe20000000030 */
[C---:B------:R-:W-:Y:S01]  /*5490*/  FFMA R31, R52.reuse, R46, R31 ;  /* 0x0000002e341f7223 */ /* 0x040fe2000000001f */
[C---:B------:R-:W-:Y:S01]  /*54a0*/  FFMA R65, R52.reuse, R66, R65 ;  /* 0x0000004234417223 */ /* 0x040fe20000000041 */
[C---:B------:R-:W-:Y:S01]  /*54b0*/  FFMA R41, R52.reuse, R42, R41 ;  /* 0x0000002a34297223 */ /* 0x040fe20000000029 */
[C---:B------:R-:W-:Y:S01]  /*54c0*/  FFMA R89, R52.reuse, R86, R89 ;  /* 0x0000005634597223 */ /* 0x040fe20000000059 */
[----:B------:R-:W-:Y:S01]  /*54d0*/  FFMA R49, R52, R70, R49 ;  /* 0x0000004634317223 */ /* 0x000fe20000000031 */
[C---:B-1----:R-:W-:Y:S01]  /*54e0*/  FFMA R45, R33.reuse, R34, R45 ;  /* 0x00000022212d7223 */ /* 0x042fe2000000002d */
[C---:B------:R-:W-:Y:S01]  /*54f0*/  FFMA R29, R33.reuse, R46, R29 ;  /* 0x0000002e211d7223 */ /* 0x040fe2000000001d */
[C---:B------:R-:W-:Y:S01]  /*5500*/  FFMA R31, R33.reuse, R66, R31 ;  /* 0x00000042211f7223 */ /* 0x040fe2000000001f */
[C---:B------:R-:W-:Y:S01]  /*5510*/  FFMA R65, R33.reuse, R42, R65 ;  /* 0x0000002a21417223 */ /* 0x040fe20000000041 */
[C---:B------:R-:W-:Y:S01]  /*5520*/  FFMA R41, R33.reuse, R86, R41 ;  /* 0x0000005621297223 */ /* 0x040fe20000000029 */
[C---:B------:R-:W-:Y:S01]  /*5530*/  FFMA R89, R33.reuse, R70, R89 ;  /* 0x0000004621597223 */ /* 0x040fe20000000059 */
[----:B------:R-:W-:Y:S01]  /*5540*/  FFMA R49, R33, R90, R49 ;  /* 0x0000005a21317223 */ /* 0x000fe20000000031 */
[C---:B------:R-:W-:Y:S01]  /*5550*/  FFMA R46, R37.reuse, R46, R45 ;  /* 0x0000002e252e7223 */ /* 0x040fe2000000002d */
        /* <DEDUP_REMOVED lines=13> */
[C---:B--2---:R-:W-:Y:S01]  /*5630*/  FFMA R46, R32.reuse, R35, R46 ;  /* 0x00000023202e7223 */ /* 0x044fe2000000002e */
[C---:B------:R-:W-:Y:S01]  /*5640*/  FFMA R66, R32.reuse, R47, R66 ;  /* 0x0000002f20427223 */ /* 0x040fe20000000042 */
[C---:B------:R-:W-:Y:S01]  /*5650*/  FFMA R42, R32.reuse, R67, R42 ;  /* 0x00000043202a7223 */ /* 0x040fe2000000002a */
[C---:B------:R-:W-:Y:S01]  /*5660*/  FFMA R86, R32.reuse, R43, R86 ;  /* 0x0000002b20567223 */ /* 0x040fe20000000056 */
[C---:B------:R-:W-:Y:S01]  /*5670*/  FFMA R70, R32.reuse, R87, R70 ;  /* 0x0000005720467223 */ /* 0x040fe20000000046 */
[C---:B------:R-:W-:Y:S01]  /*5680*/  FFMA R90, R32.reuse, R71, R90 ;  /* 0x00000047205a7223 */ /* 0x040fe2000000005a */
[----:B------:R-:W-:Y:S01]  /*5690*/  FFMA R50, R32, R91, R50 ;  /* 0x0000005b20327223 */ /* 0x000fe20000000032 */
[C---:B---3--:R-:W-:Y:S01]  /*56a0*/  FFMA R81, R30.reuse, R47, R46 ;  /* 0x0000002f1e517223 */ /* 0x048fe2000000002e */
[C---:B------:R-:W-:Y:S01]  /*56b0*/  FFMA R79, R30.reuse, R67, R66 ;  /* 0x000000431e4f7223 */ /* 0x040fe20000000042 */
[C---:B------:R-:W-:Y:S01]  /*56c0*/  FFMA R77, R30.reuse, R43, R42 ;  /* 0x0000002b1e4d7223 */ /* 0x040fe2000000002a */
[C---:B------:R-:W-:Y:S01]  /*56d0*/  FFMA R87, R30.reuse, R87, R86 ;  /* 0x000000571e577223 */ /* 0x040fe20000000056 */
[C---:B------:R-:W-:Y:S01]  /*56e0*/  FFMA R75, R30.reuse, R71, R70 ;  /* 0x000000471e4b7223 */ /* 0x040fe20000000046 */
[C---:B------:R-:W-:Y:S01]  /*56f0*/  FFMA R31, R30.reuse, R91, R90 ;  /* 0x0000005b1e1f7223 */ /* 0x040fe2000000005a */
[----:B------:R-:W-:Y:S01]  /*5700*/  FFMA R69, R30, R51, R50 ;  /* 0x000000331e457223 */ /* 0x000fe20000000032 */
[----:B------:R-:W-:Y:S06]  /*5710*/  @P2 BRA `(.L_x_2) ;  /* 0xffffffcc00802947 */ /* 0x000fec000383ffff */
[----:B------:R-:W1:Y:S01]  /*5720*/  S2UR UR5, SR_CgaCtaId ;  /* 0x00000000000579c3 */ /* 0x000e620000008800 */
[----:B------:R-:W-:-:S04]  /*5730*/  DEPBAR.LE SB0, 0x2 ;  /* 0x000080800000791a */ /* 0x000fc80000000000 */
[----:B------:R-:W-:Y:S01]  /*5740*/  UMOV UR4, 0x400 ;  /* 0x0000040000047882 */ /* 0x000fe20000000000 */
[----:B------:R-:W-:Y:S02]  /*5750*/  IADD3 R14, PT, PT, R15, R14, RZ ;  /* 0x0000000e0f0e7210 */ /* 0x000fe40007ffe0ff */
[----:B------:R-:W-:Y:S01]  /*5760*/  BAR.SYNC.DEFER_BLOCKING 0x0 ;  /* 0x0000000000007b1d */ /* 0x000fe20000010000 */
[----:B------:R-:W-:Y:S01]  /*5770*/  IADD3 R0, PT, PT, R0, R13, RZ ;  /* 0x0000000d00007210 */ /* 0x000fe20007ffe0ff */
[----:B-1----:R-:W-:-:S04]  /*5780*/  ULEA UR4, UR5, UR4, 0x18 ;  /* 0x0000000405047291 */ /* 0x002fc8000f8ec0ff */
[----:B------:R-:W-:Y:S05]  /*5790*/  LDS R2, [R14+0x2400] ;  /* 0x002400000e027984 */ /* 0x000fea0000000800 */
[----:B------:R-:W1:Y:S04]  /*57a0*/  LDS.128 R44, [UR4+0x360] ;  /* 0x00036004ff2c7984 */ /* 0x000e680008000c00 */
[----:B------:R-:W2:Y:S04]  /*57b0*/  LDS.128 R40, [UR4+0x3c0] ;  /* 0x0003c004ff287984 */ /* 0x000ea80008000c00 */
[----:B------:R-:W3:Y:S04]  /*57c0*/  LDS R3, [R14+0x3000] ;  /* 0x003000000e037984 */ /* 0x000ee80000000800 */
[----:B------:R-:W4:Y:S04]  /*57d0*/  LDS.128 R36, [UR4+0x420] ;  /* 0x00042004ff247984 */ /* 0x000f280008000c00 */
[----:B------:R-:W5:Y:S04]  /*57e0*/  LDS R15, [R14+0x3c00] ;  /* 0x003c00000e0f7984 */ /* 0x000f680000000800 */
[----:B------:R-:W5:Y:S04]  /*57f0*/  LDS.128 R4, [UR4+0x480] ;  /* 0x00048004ff047984 */ /* 0x000f680008000c00 */
[----:B------:R-:W5:Y:S04]  /*5800*/  LDS R29, [R14+0x2480] ;  /* 0x002480000e1d7984 */ /* 0x000f680000000800 */
[----:B------:R-:W5:Y:S04]  /*5810*/  LDS R30, [R14+0x3080] ;  /* 0x003080000e1e7984 */ /* 0x000f680000000800 */
[----:B------:R-:W5:Y:S04]  /*5820*/  LDS.128 R8, [UR4+0x4e0] ;  /* 0x0004e004ff087984 */ /* 0x000f680008000c00 */
[----:B------:R-:W5:Y:S04]  /*5830*/  LDS.128 R32, [UR4+0x540] ;  /* 0x00054004ff207984 */ /* 0x000f680008000c00 */
[----:B------:R-:W5:Y:S01]  /*5840*/  LDS.128 R24, [UR4+0x5a0] ;  /* 0x0005a004ff187984 */ /* 0x000f620008000c00 */
[----:B-1----:R-:W-:-:S03]  /*5850*/  FFMA R81, R44, R2, R81 ;  /* 0x000000022c517223 */ /* 0x002fc60000000051 */
[----:B------:R-:W1:Y:S01]  /*5860*/  LDS.128 R20, [UR4+0x600] ;  /* 0x00060004ff147984 */ /* 0x000e620008000c00 */
[----:B--2---:R-:W-:-:S03]  /*5870*/  FFMA R12, R2, R40, R79 ;  /* 0x00000028020c7223 */ /* 0x004fc6000000004f */
[----:B------:R-:W2:Y:S01]  /*5880*/  LDS.128 R16, [UR4+0x660] ;  /* 0x00066004ff107984 */ /* 0x000ea20008000c00 */
[----:B---3--:R-:W-:-:S03]  /*5890*/  FFMA R81, R40, R3, R81 ;  /* 0x0000000328517223 */ /* 0x008fc60000000051 */
[----:B------:R-:W3:Y:S01]  /*58a0*/  LDS R48, [R14+0x3c80] ;  /* 0x003c80000e307984 */ /* 0x000ee20000000800 */
[-C--:B----4-:R-:W-:Y:S01]  /*58b0*/  FFMA R28, R3, R36.reuse, R12 ;  /* 0x00000024031c7223 */ /* 0x090fe2000000000c */
[----:B-----5:R-:W-:Y:S01]  /*58c0*/  FFMA R12, R36, R15, R81 ;  /* 0x0000000f240c7223 */ /* 0x020fe20000000051 */
[C---:B------:R-:W-:Y:S01]  /*58d0*/  FFMA R36, R2.reuse, R36, R77 ;  /* 0x0000002402247223 */ /* 0x040fe2000000004d */
[----:B------:R-:W4:Y:S01]  /*58e0*/  LDS R40, [R14+0x2500] ;  /* 0x002500000e287984 */ /* 0x000f220000000800 */
[-C--:B------:R-:W-:Y:S02]  /*58f0*/  FFMA R28, R15, R4.reuse, R28 ;  /* 0x000000040f1c7223 */ /* 0x080fe4000000001c */
[-C--:B------:R-:W-:Y:S01]  /*5900*/  FFMA R36, R3, R4.reuse, R36 ;  /* 0x0000000403247223 */ /* 0x080fe20000000024 */
[----:B------:R-:W-:Y:S01]  /*5910*/  FFMA R4, R2, R4, R87 ;  /* 0x0000000402047223 */ /* 0x000fe20000000057 */
[----:B------:R-:W-:Y:S01]  /*5920*/  LDS.128 R56, [UR4+0x3d0] ;  /* 0x0003d004ff387984 */ /* 0x000fe20008000c00 */
[C---:B------:R-:W-:Y:S01]  /*5930*/  FFMA R12, R29.reuse, R45, R12 ;  /* 0x0000002d1d0c7223 */ /* 0x040fe2000000000c */
[----:B------:R-:W-:-:S02]  /*5940*/  FFMA R13, R29, R41, R28 ;  /* 0x000000291d0d7223 */ /* 0x000fc4000000001c */
[----:B------:R-:W5:Y:S01]  /*5950*/  LDS R45, [R14+0x3100] ;  /* 0x003100000e2d7984 */ /* 0x000f620000000800 */
[C---:B------:R-:W-:Y:S01]  /*5960*/  FFMA R28, R30.reuse, R41, R12 ;  /* 0x000000291e1c7223 */ /* 0x040fe2000000000c */
[-C--:B------:R-:W-:Y:S02]  /*5970*/  FFMA R13, R30, R37.reuse, R13 ;  /* 0x000000251e0d7223 */ /* 0x080fe4000000000d */
[----:B------:R-:W-:Y:S01]  /*5980*/  LDS.128 R52, [UR4+0x490] ;  /* 0x00049004ff347984 */ /* 0x000fe20008000c00 */
[CC--:B------:R-:W-:Y:S01]  /*5990*/  FFMA R12, R2.reuse, R8.reuse, R75 ;  /* 0x00000008020c7223 */ /* 0x0c0fe2000000004b */
[-C--:B------:R-:W-:Y:S01]  /*59a0*/  FFMA R36, R15, R8.reuse, R36 ;  /* 0x000000080f247223 */ /* 0x080fe20000000024 */
[C---:B------:R-:W-:Y:S01]  /*59b0*/  FFMA R4, R3.reuse, R8, R4 ;  /* 0x0000000803047223 */ /* 0x040fe20000000004 */
[----:B------:R-:W-:Y:S01]  /*59c0*/  LDS.128 R64, [UR4+0x610] ;  /* 0x00061004ff407984 */ /* 0x000fe20008000c00 */
[CC--:B------:R-:W-:Y:S01]  /*59d0*/  FFMA R31, R2.reuse, R32.reuse, R31 ;  /* 0x00000020021f7223 */ /* 0x0c0fe2000000001f */
[-C--:B------:R-:W-:Y:S01]  /*59e0*/  FFMA R12, R3, R32.reuse, R12 ;  /* 0x00000020030c7223 */ /* 0x080fe2000000000c */
[----:B------:R-:W-:Y:S01]  /*59f0*/  FFMA R41, R29, R37, R36 ;  /* 0x000000251d297223 */ /* 0x000fe20000000024 */
[----:B------:R-:W-:Y:S01]  /*5a00*/  FFMA R4, R15, R32, R4 ;  /* 0x000000200f047223 */ /* 0x000fe20000000004 */
[-C--:B------:R-:W-:Y:S01]  /*5a10*/  FFMA R69, R2, R24.reuse, R69 ;  /* 0x0000001802457223 */ /* 0x080fe20000000045 */
[-C--:B------:R-:W-:Y:S01]  /*5a20*/  FFMA R31, R3, R24.reuse, R31 ;  /* 0x00000018031f7223 */ /* 0x080fe2000000001f */
[----:B------:R-:W-:Y:S01]  /*5a30*/  FFMA R12, R15, R24, R12 ;  /* 0x000000180f0c7223 */ /* 0x000fe2000000000c */
[----:B------:R-:W-:Y:S01]  /*5a40*/  FFMA R41, R30, R5, R41 ;  /* 0x000000051e297223 */ /* 0x000fe20000000029 */
[-C--:B-1----:R-:W-:Y:S01]  /*5a50*/  FFMA R69, R3, R20.reuse, R69 ;  /* 0x0000001403457223 */ /* 0x082fe20000000045 */
[C---:B------:R-:W-:Y:S01]  /*5a60*/  FFMA R20, R15.reuse, R20, R31 ;  /* 0x000000140f147223 */ /* 0x040fe2000000001f */
[----:B------:R-:W1:Y:S02]  /*5a70*/  LDS R3, [R14+0x3d00] ;  /* 0x003d00000e037984 */ /* 0x000e640000000800 */
[----:B--2---:R-:W-:Y:S01]  /*5a80*/  FFMA R16, R15, R16, R69 ;  /* 0x000000100f107223 */ /* 0x004fe20000000045 */
[C---:B------:R-:W-:Y:S01]  /*5a90*/  FFMA R20, R29.reuse, R33, R20 ;  /* 0x000000211d147223 */ /* 0x040fe20000000014 */
[----:B------:R-:W2:Y:S01]  /*5aa0*/  LDS R15, [R14+0x2580] ;  /* 0x002580000e0f7984 */ /* 0x000ea20000000800 */
[-C--:B---3--:R-:W-:Y:S01]  /*5ab0*/  FFMA R13, R48, R5.reuse, R13 ;  /* 0x00000005300d7223 */ /* 0x088fe2000000000d */
[----:B------:R-:W-:-:S02]  /*5ac0*/  FFMA R5, R29, R5, R4 ;  /* 0x000000051d057223 */ /* 0x000fc40000000004 */
[----:B------:R-:W-:Y:S01]  /*5ad0*/  LDS R8, [R14+0x3d80] ;  /* 0x003d80000e087984 */ /* 0x000fe20000000800 */
[C---:B------:R-:W-:Y:S01]  /*5ae0*/  FFMA R16, R29.reuse, R25, R16 ;  /* 0x000000191d107223 */ /* 0x040fe20000000010 */
[-C--:B------:R-:W-:Y:S01]  /*5af0*/  FFMA R41, R48, R9.reuse, R41 ;  /* 0x0000000930297223 */ /* 0x080fe20000000029 */
[C---:B------:R-:W-:Y:S01]  /*5b00*/  FFMA R5, R30.reuse, R9, R5 ;  /* 0x000000091e057223 */ /* 0x040fe20000000005 */
[----:B------:R-:W3:Y:S01]  /*5b10*/  LDS R4, [R14+0x3180] ;  /* 0x003180000e047984 */ /* 0x000ee20000000800 */
[----:B------:R-:W-:Y:S01]  /*5b20*/  FFMA R16, R30, R21, R16 ;  /* 0x000000151e107223 */ /* 0x000fe20000000010 */
[----:B------:R-:W-:Y:S01]  /*5b30*/  FFMA R9, R29, R9, R12 ;  /* 0x000000091d097223 */ /* 0x000fe2000000000c */
[----:B------:R-:W-:Y:S01]  /*5b40*/  FFMA R37, R48, R37, R28 ;  /* 0x0000002530257223 */ /* 0x000fe2000000001c */
[----:B------:R-:W-:Y:S01]  /*5b50*/  FFMA R20, R30, R25, R20 ;  /* 0x000000191e147223 */ /* 0x000fe20000000014 */
[----:B------:R-:W-:Y:S01]  /*5b60*/  FFMA R17, R48, R17, R16 ;  /* 0x0000001130117223 */ /* 0x000fe20000000010 */
[-C--:B------:R-:W-:Y:S01]  /*5b70*/  FFMA R9, R30, R33.reuse, R9 ;  /* 0x000000211e097223 */ /* 0x080fe20000000009 */
[C---:B----4-:R-:W-:Y:S01]  /*5b80*/  FFMA R37, R40.reuse, R46, R37 ;  /* 0x0000002e28257223 */ /* 0x050fe20000000025 */
[C---:B------:R-:W-:Y:S01]  /*5b90*/  FFMA R13, R40.reuse, R42, R13 ;  /* 0x0000002a280d7223 */ /* 0x040fe2000000000d */
[----:B------:R-:W-:Y:S01]  /*5ba0*/  FFMA R17, R40, R26, R17 ;  /* 0x0000001a28117223 */ /* 0x000fe20000000011 */
[C---:B------:R-:W-:Y:S01]  /*5bb0*/  FFMA R5, R48.reuse, R33, R5 ;  /* 0x0000002130057223 */ /* 0x040fe20000000005 */
[C---:B------:R-:W-:Y:S01]  /*5bc0*/  FFMA R9, R48.reuse, R25, R9 ;  /* 0x0000001930097223 */ /* 0x040fe20000000009 */
[----:B------:R-:W-:Y:S01]  /*5bd0*/  FFMA R21, R48, R21, R20 ;  /* 0x0000001530157223 */ /* 0x000fe20000000014 */
[----:B------:R-:W-:Y:S01]  /*5be0*/  LDS R12, [R14+0x2600] ;  /* 0x002600000e0c7984 */ /* 0x000fe20000000800 */
[C---:B-----5:R-:W-:Y:S01]  /*5bf0*/  FFMA R37, R45.reuse, R42, R37 ;  /* 0x0000002a2d257223 */ /* 0x060fe20000000025 */
[CC--:B------:R-:W-:Y:S01]  /*5c00*/  FFMA R41, R40.reuse, R38.reuse, R41 ;  /* 0x0000002628297223 */ /* 0x0c0fe20000000029 */
[C---:B------:R-:W-:Y:S01]  /*5c10*/  FFMA R13, R45.reuse, R38, R13 ;  /* 0x000000262d0d7223 */ /* 0x040fe2000000000d */
[----:B------:R-:W4:Y:S01]  /*5c20*/  LDS.128 R28, [UR4+0x370] ;  /* 0x00037004ff1c7984 */ /* 0x000f220008000c00 */
[C---:B------:R-:W-:Y:S01]  /*5c30*/  FFMA R2, R45.reuse, R22, R17 ;  /* 0x000000162d027223 */ /* 0x040fe20000000011 */
[C---:B------:R-:W-:Y:S01]  /*5c40*/  FFMA R5, R40.reuse, R6, R5 ;  /* 0x0000000628057223 */ /* 0x040fe20000000005 */
[C---:B------:R-:W-:Y:S01]  /*5c50*/  FFMA R9, R40.reuse, R10, R9 ;  /* 0x0000000a28097223 */ /* 0x040fe20000000009 */
[----:B------:R-:W-:Y:S01]  /*5c60*/  FFMA R21, R40, R34, R21 ;  /* 0x0000002228157223 */ /* 0x000fe20000000015 */
[----:B------:R-:W5:Y:S01]  /*5c70*/  LDS R17, [R14+0x3200] ;  /* 0x003200000e117984 */ /* 0x000f620000000800 */
[C---:B------:R-:W-:Y:S01]  /*5c80*/  FFMA R41, R45.reuse, R6, R41 ;  /* 0x000000062d297223 */ /* 0x040fe20000000029 */
[C---:B------:R-:W-:Y:S01]  /*5c90*/  FFMA R5, R45.reuse, R10, R5 ;  /* 0x0000000a2d057223 */ /* 0x040fe20000000005 */
[C---:B------:R-:W-:Y:S01]  /*5ca0*/  FFMA R9, R45.reuse, R34, R9 ;  /* 0x000000222d097223 */ /* 0x040fe20000000009 */
[----:B------:R-:W-:Y:S01]  /*5cb0*/  FFMA R21, R45, R26, R21 ;  /* 0x0000001a2d157223 */ /* 0x000fe20000000015 */
[----:B------:R-:W5:Y:S01]  /*5cc0*/  LDS.128 R48, [UR4+0x430] ;  /* 0x00043004ff307984 */ /* 0x000f620008000c00 */
[C---:B-1----:R-:W-:Y:S01]  /*5cd0*/  FFMA R38, R3.reuse, R38, R37 ;  /* 0x0000002603267223 */ /* 0x042fe20000000025 */
[C---:B------:R-:W-:Y:S01]  /*5ce0*/  FFMA R6, R3.reuse, R6, R13 ;  /* 0x0000000603067223 */ /* 0x040fe2000000000d */
[----:B------:R-:W-:Y:S01]  /*5cf0*/  FFMA R10, R3, R10, R41 ;  /* 0x0000000a030a7223 */ /* 0x000fe20000000029 */
[----:B------:R-:W1:Y:S01]  /*5d00*/  LDS R13, [R14+0x3e00] ;  /* 0x003e00000e0d7984 */ /* 0x000e620000000800 */
[----:B--2---:R-:W-:Y:S01]  /*5d10*/  FFMA R38, R15, R47, R38 ;  /* 0x0000002f0f267223 */ /* 0x004fe20000000026 */
[C---:B------:R-:W-:Y:S01]  /*5d20*/  FFMA R34, R3.reuse, R34, R5 ;  /* 0x0000002203227223 */ /* 0x040fe20000000005 */
[C---:B------:R-:W-:Y:S01]  /*5d30*/  FFMA R26, R3.reuse, R26, R9 ;  /* 0x0000001a031a7223 */ /* 0x040fe20000000009 */
[C---:B------:R-:W-:Y:S01]  /*5d40*/  FFMA R22, R3.reuse, R22, R21 ;  /* 0x0000001603167223 */ /* 0x040fe20000000015 */
[----:B------:R-:W-:Y:S01]  /*5d50*/  FFMA R2, R3, R18, R2 ;  /* 0x0000001203027223 */ /* 0x000fe20000000002 */
[C---:B------:R-:W-:Y:S01]  /*5d60*/  FFMA R3, R15.reuse, R43, R6 ;  /* 0x0000002b0f037223 */ /* 0x040fe20000000006 */
[----:B------:R-:W2:Y:S01]  /*5d70*/  LDS R25, [R14+0x2680] ;  /* 0x002680000e197984 */ /* 0x000ea20000000800 */
[C---:B------:R-:W-:Y:S01]  /*5d80*/  FFMA R10, R15.reuse, R39, R10 ;  /* 0x000000270f0a7223 */ /* 0x040fe2000000000a */
[C---:B---3--:R-:W-:Y:S01]  /*5d90*/  FFMA R38, R4.reuse, R43, R38 ;  /* 0x0000002b04267223 */ /* 0x048fe20000000026 */
[----:B------:R-:W-:Y:S01]  /*5da0*/  FFMA R5, R4, R39, R3 ;  /* 0x0000002704057223 */ /* 0x000fe20000000003 */
[----:B------:R-:W3:Y:S01]  /*5db0*/  LDS.128 R40, [UR4+0x5b0] ;  /* 0x0005b004ff287984 */ /* 0x000ee20008000c00 */
[C---:B------:R-:W-:Y:S01]  /*5dc0*/  FFMA R34, R15.reuse, R7, R34 ;  /* 0x000000070f227223 */ /* 0x040fe20000000022 */
[----:B------:R-:W-:Y:S01]  /*5dd0*/  FFMA R3, R8, R39, R38 ;  /* 0x0000002708037223 */ /* 0x000fe20000000026 */
[C---:B------:R-:W-:Y:S01]  /*5de0*/  FFMA R26, R15.reuse, R11, R26 ;  /* 0x0000000b0f1a7223 */ /* 0x040fe2000000001a */
[----:B------:R-:W3:Y:S01]  /*5df0*/  LDS.128 R44, [UR4+0x4f0] ;  /* 0x0004f004ff2c7984 */ /* 0x000ee20008000c00 */
[C---:B------:R-:W-:Y:S01]  /*5e00*/  FFMA R22, R15.reuse, R35, R22 ;  /* 0x000000230f167223 */ /* 0x040fe20000000016 */
[----:B------:R-:W-:Y:S01]  /*5e10*/  FFMA R2, R15, R27, R2 ;  /* 0x0000001b0f027223 */ /* 0x000fe20000000002 */
[C---:B------:R-:W-:Y:S01]  /*5e20*/  FFMA R10, R4.reuse, R7, R10 ;  /* 0x00000007040a7223 */ /* 0x040fe2000000000a */
[----:B------:R-:W3:Y:S01]  /*5e30*/  LDS R16, [R14+0x3280] ;  /* 0x003280000e107984 */ /* 0x000ee20000000800 */
[C---:B------:R-:W-:Y:S01]  /*5e40*/  FFMA R34, R4.reuse, R11, R34 ;  /* 0x0000000b04227223 */ /* 0x040fe20000000022 */
[C---:B------:R-:W-:Y:S01]  /*5e50*/  FFMA R26, R4.reuse, R35, R26 ;  /* 0x00000023041a7223 */ /* 0x040fe2000000001a */
[C---:B------:R-:W-:Y:S01]  /*5e60*/  FFMA R22, R4.reuse, R27, R22 ;  /* 0x0000001b04167223 */ /* 0x040fe20000000016 */
[----:B------:R-:W3:Y:S01]  /*5e70*/  LDS.128 R60, [UR4+0x550] ;  /* 0x00055004ff3c7984 */ /* 0x000ee20008000c00 */
[----:B------:R-:W-:Y:S01]  /*5e80*/  FFMA R2, R4, R23, R2 ;  /* 0x0000001704027223 */ /* 0x000fe20000000002 */
[C---:B------:R-:W-:Y:S01]  /*5e90*/  FFMA R5, R8.reuse, R7, R5 ;  /* 0x0000000708057223 */ /* 0x040fe20000000005 */
[C---:B------:R-:W-:Y:S01]  /*5ea0*/  FFMA R11, R8.reuse, R11, R10 ;  /* 0x0000000b080b7223 */ /* 0x040fe2000000000a */
[----:B------:R-:W3:Y:S01]  /*5eb0*/  LDS.128 R36, [UR4+0x670] ;  /* 0x00067004ff247984 */ /* 0x000ee20008000c00 */
[C---:B------:R-:W-:Y:S01]  /*5ec0*/  FFMA R35, R8.reuse, R35, R34 ;  /* 0x0000002308237223 */ /* 0x040fe20000000022 */
[C---:B------:R-:W-:Y:S01]  /*5ed0*/  FFMA R27, R8.reuse, R27, R26 ;  /* 0x0000001b081b7223 */ /* 0x040fe2000000001a */
[C---:B------:R-:W-:Y:S01]  /*5ee0*/  FFMA R23, R8.reuse, R23, R22 ;  /* 0x0000001708177223 */ /* 0x040fe20000000016 */
[----:B------:R-:W3:Y:S01]  /*5ef0*/  LDS R6, [R14+0x3e80] ;  /* 0x003e80000e067984 */ /* 0x000ee20000000800 */
[----:B------:R-:W-:Y:S01]  /*5f00*/  FFMA R19, R8, R19, R2 ;  /* 0x0000001308137223 */ /* 0x000fe20000000002 */
[----:B----4-:R-:W-:Y:S01]  /*5f10*/  FFMA R3, R28, R12, R3 ;  /* 0x0000000c1c037223 */ /* 0x010fe20000000003 */
[----:B------:R-:W-:Y:S01]  /*5f20*/  FFMA R4, R12, R56, R5 ;  /* 0x000000380c047223 */ /* 0x000fe20000000005 */
[----:B------:R-:W4:Y:S02]  /*5f30*/  LDS R8, [R14+0x2700] ;  /* 0x002700000e087984 */ /* 0x000f240000000800 */
[----:B-----5:R-:W-:Y:S01]  /*5f40*/  FFMA R3, R56, R17, R3 ;  /* 0x0000001138037223 */ /* 0x020fe20000000003 */
[-C--:B------:R-:W-:Y:S01]  /*5f50*/  FFMA R4, R17, R48.reuse, R4 ;  /* 0x0000003011047223 */ /* 0x080fe20000000004 */
[----:B------:R-:W5:Y:S02]  /*5f60*/  LDS R9, [R14+0x3300] ;  /* 0x003300000e097984 */ /* 0x000f640000000800 */
[----:B-1----:R-:W-:Y:S01]  /*5f70*/  FFMA R2, R48, R13, R3 ;  /* 0x0000000d30027223 */ /* 0x002fe20000000003 */
[C---:B------:R-:W-:Y:S01]  /*5f80*/  FFMA R48, R12.reuse, R48, R11 ;  /* 0x000000300c307223 */ /* 0x040fe2000000000b */
[-C--:B------:R-:W-:Y:S01]  /*5f90*/  FFMA R4, R13, R52.reuse, R4 ;  /* 0x000000340d047223 */ /* 0x080fe20000000004 */
[----:B------:R-:W1:Y:S02]  /*5fa0*/  LDS R15, [R14+0x3f00] ;  /* 0x003f00000e0f7984 */ /* 0x000e640000000800 */
[-C--:B------:R-:W-:Y:S01]  /*5fb0*/  FFMA R48, R17, R52.reuse, R48 ;  /* 0x0000003411307223 */ /* 0x080fe20000000030 */
[C---:B--2---:R-:W-:Y:S01]  /*5fc0*/  FFMA R2, R25.reuse, R29, R2 ;  /* 0x0000001d19027223 */ /* 0x044fe20000000002 */
[C---:B------:R-:W-:Y:S01]  /*5fd0*/  FFMA R52, R12.reuse, R52, R35 ;  /* 0x000000340c347223 */ /* 0x040fe20000000023 */
[----:B------:R-:W-:Y:S01]  /*5fe0*/  FFMA R3, R25, R57, R4 ;  /* 0x0000003919037223 */ /* 0x000fe20000000004 */
[----:B------:R-:W-:Y:S01]  /*5ff0*/  LDS.128 R32, [UR4+0x560] ;  /* 0x00056004ff207984 */ /* 0x000fe20008000c00 */
[----:B---3--:R-:W-:Y:S01]  /*6000*/  FFMA R19, R12, R40, R19 ;  /* 0x000000280c137223 */ /* 0x008fe20000000013 */
[-C--:B------:R-:W-:Y:S01]  /*6010*/  FFMA R48, R13, R44.reuse, R48 ;  /* 0x0000002c0d307223 */ /* 0x080fe20000000030 */
[----:B------:R-:W-:-:S02]  /*6020*/  FFMA R52, R17, R44, R52 ;  /* 0x0000002c11347223 */ /* 0x000fc40000000034 */
[----:B------:R-:W-:Y:S01]  /*6030*/  FFMA R19, R17, R64, R19 ;  /* 0x0000004011137223 */ /* 0x000fe20000000013 */
[----:B------:R-:W-:Y:S01]  /*6040*/  FFMA R4, R16, R57, R2 ;  /* 0x0000003910047223 */ /* 0x000fe20000000002 */
[----:B------:R-:W-:Y:S01]  /*6050*/  FFMA R2, R12, R44, R27 ;  /* 0x0000002c0c027223 */ /* 0x000fe2000000001b */
[-C--:B------:R-:W-:Y:S01]  /*6060*/  FFMA R5, R25, R49.reuse, R48 ;  /* 0x0000003119057223 */ /* 0x080fe20000000030 */
[----:B------:R-:W-:Y:S01]  /*6070*/  FFMA R3, R16, R49, R3 ;  /* 0x0000003110037223 */ /* 0x000fe20000000003 */
[-C--:B------:R-:W-:Y:S01]  /*6080*/  FFMA R23, R12, R60.reuse, R23 ;  /* 0x0000003c0c177223 */ /* 0x080fe20000000017 */
[-C--:B------:R-:W-:Y:S01]  /*6090*/  FFMA R52, R13, R60.reuse, R52 ;  /* 0x0000003c0d347223 */ /* 0x080fe20000000034 */
[----:B------:R-:W-:Y:S01]  /*60a0*/  FFMA R2, R17, R60, R2 ;  /* 0x0000003c11027223 */ /* 0x000fe20000000002 */
[-C--:B------:R-:W-:Y:S01]  /*60b0*/  FFMA R5, R16, R53.reuse, R5 ;  /* 0x0000003510057223 */ /* 0x080fe20000000005 */
[----:B------:R-:W-:Y:S01]  /*60c0*/  FFMA R36, R13, R36, R19 ;  /* 0x000000240d247223 */ /* 0x000fe20000000013 */
[-C--:B------:R-:W-:Y:S01]  /*60d0*/  FFMA R23, R17, R40.reuse, R23 ;  /* 0x0000002811177223 */ /* 0x080fe20000000017 */
[----:B------:R-:W-:Y:S01]  /*60e0*/  FFMA R2, R13, R40, R2 ;  /* 0x000000280d027223 */ /* 0x000fe20000000002 */
[----:B------:R-:W2:Y:S01]  /*60f0*/  LDS R57, [R14+0x2780] ;  /* 0x002780000e397984 */ /* 0x000ea20000000800 */
[CC--:B------:R-:W-:Y:S01]  /*6100*/  FFMA R3, R6.reuse, R53.reuse, R3 ;  /* 0x0000003506037223 */ /* 0x0c0fe20000000003 */
[C---:B------:R-:W-:Y:S01]  /*6110*/  FFMA R53, R25.reuse, R53, R52 ;  /* 0x0000003519357223 */ /* 0x040fe20000000034 */
[----:B------:R-:W-:Y:S01]  /*6120*/  FFMA R36, R25, R41, R36 ;  /* 0x0000002919247223 */ /* 0x000fe20000000024 */
[----:B------:R-:W-:Y:S01]  /*6130*/  FFMA R64, R13, R64, R23 ;  /* 0x000000400d407223 */ /* 0x000fe20000000017 */
[-C--:B------:R-:W-:Y:S01]  /*6140*/  FFMA R5, R6, R45.reuse, R5 ;  /* 0x0000002d06057223 */ /* 0x080fe20000000005 */
[C---:B------:R-:W-:Y:S01]  /*6150*/  FFMA R53, R16.reuse, R45, R53 ;  /* 0x0000002d10357223 */ /* 0x040fe20000000035 */
[----:B------:R-:W-:Y:S01]  /*6160*/  FFMA R36, R16, R65, R36 ;  /* 0x0000004110247223 */ /* 0x000fe20000000024 */
[C---:B------:R-:W-:Y:S01]  /*6170*/  FFMA R45, R25.reuse, R45, R2 ;  /* 0x0000002d192d7223 */ /* 0x040fe20000000002 */
[----:B------:R-:W-:Y:S01]  /*6180*/  FFMA R64, R25, R61, R64 ;  /* 0x0000003d19407223 */ /* 0x000fe20000000040 */
[----:B------:R-:W3:Y:S01]  /*6190*/  LDS R12, [R14+0x3380] ;  /* 0x003380000e0c7984 */ /* 0x000ee20000000800 */
[----:B------:R-:W-:Y:S01]  /*61a0*/  FFMA R37, R6, R37, R36 ;  /* 0x0000002506257223 */ /* 0x000fe20000000024 */
[C---:B------:R-:W-:Y:S01]  /*61b0*/  FFMA R45, R16.reuse, R61, R45 ;  /* 0x0000003d102d7223 */ /* 0x040fe2000000002d */
[----:B------:R-:W-:Y:S01]  /*61c0*/  FFMA R64, R16, R41, R64 ;  /* 0x0000002910407223 */ /* 0x000fe20000000040 */
[----:B------:R-:W3:Y:S01]  /*61d0*/  LDS R36, [R14+0x3f80] ;  /* 0x003f80000e247984 */ /* 0x000ee20000000800 */
[----:B----4-:R-:W-:Y:S01]  /*61e0*/  FFMA R37, R8, R42, R37 ;  /* 0x0000002a08257223 */ /* 0x010fe20000000025 */
[C---:B------:R-:W-:Y:S01]  /*61f0*/  FFMA R49, R6.reuse, R49, R4 ;  /* 0x0000003106317223 */ /* 0x040fe20000000004 */
        /* <DEDUP_REMOVED lines=8> */
[----:B------:R-:W4:Y:S01]  /*6280*/  LDS.128 R4, [UR4+0x380] ;  /* 0x00038004ff047984 */ /* 0x000f220008000c00 */
[C---:B------:R-:W-:Y:S01]  /*6290*/  FFMA R45, R8.reuse, R46, R45 ;  /* 0x0000002e082d7223 */ /* 0x040fe2000000002d */
[----:B------:R-:W-:Y:S01]  /*62a0*/  FFMA R65, R8, R62, R65 ;  /* 0x0000003e08417223 */ /* 0x000fe20000000041 */
[C---:B-----5:R-:W-:Y:S01]  /*62b0*/  FFMA R2, R9.reuse, R66, R37 ;  /* 0x0000004209027223 */ /* 0x060fe20000000025 */
[----:B------:R-:W5:Y:S01]  /*62c0*/  LDS.128 R20, [UR4+0x3e0] ;  /* 0x0003e004ff147984 */ /* 0x000f620008000c00 */
        /* <DEDUP_REMOVED lines=8> */
[C---:B-1----:R-:W-:Y:S01]  /*6350*/  FFMA R62, R15.reuse, R62, R53 ;  /* 0x0000003e0f3e7223 */ /* 0x042fe20000000035 */
[C---:B------:R-:W-:Y:S01]  /*6360*/  FFMA R50, R15.reuse, R50, R49 ;  /* 0x000000320f327223 */ /* 0x040fe20000000031 */
[C---:B------:R-:W-:Y:S01]  /*6370*/  FFMA R2, R15.reuse, R38, R2 ;  /* 0x000000260f027223 */ /* 0x040fe20000000002 */
[----:B------:R-:W1:Y:S01]  /*6380*/  LDS.128 R8, [UR4+0x440] ;  /* 0x00044004ff087984 */ /* 0x000e620008000c00 */
[----:B------:R-:W-:Y:S01]  /*6390*/  FFMA R54, R15, R54, R3 ;  /* 0x000000360f367223 */ /* 0x000fe20000000003 */
[----:B--2---:R-:W-:Y:S01]  /*63a0*/  FFMA R50, R57, R31, R50 ;  /* 0x0000001f39327223 */ /* 0x004fe20000000032 */
[----:B------:R-:W-:Y:S01]  /*63b0*/  FFMA R46, R15, R46, R13 ;  /* 0x0000002e0f2e7223 */ /* 0x000fe2000000000d */
[----:B------:R-:W2:Y:S01]  /*63c0*/  LDS.128 R16, [UR4+0x4a0] ;  /* 0x0004a004ff107984 */ /* 0x000ea20008000c00 */
[-C--:B------:R-:W-:Y:S01]  /*63d0*/  FFMA R3, R57, R59.reuse, R54 ;  /* 0x0000003b39037223 */ /* 0x080fe20000000036 */
[C---:B------:R-:W-:Y:S01]  /*63e0*/  FFMA R42, R15.reuse, R42, R45 ;  /* 0x0000002a0f2a7223 */ /* 0x040fe2000000002d */
[----:B------:R-:W-:Y:S01]  /*63f0*/  FFMA R66, R15, R66, R65 ;  /* 0x000000420f427223 */ /* 0x000fe20000000041 */
[----:B------:R-:W2:Y:S01]  /*6400*/  LDS R53, [R14+0x2880] ;  /* 0x002880000e357984 */ /* 0x000ea20000000800 */
[C---:B---3--:R-:W-:Y:S01]  /*6410*/  FFMA R50, R12.reuse, R59, R50 ;  /* 0x0000003b0c327223 */ /* 0x048fe20000000032 */
[-C--:B------:R-:W-:Y:S01]  /*6420*/  FFMA R13, R12, R51.reuse, R3 ;  /* 0x000000330c0d7223 */ /* 0x080fe20000000003 */
[CC--:B------:R-:W-:Y:S01]  /*6430*/  FFMA R46, R57.reuse, R51.reuse, R46 ;  /* 0x00000033392e7223 */ /* 0x0c0fe2000000002e */
[----:B------:R-:W3:Y:S01]  /*6440*/  LDS.128 R24, [UR4+0x500] ;  /* 0x00050004ff187984 */ /* 0x000ee20008000c00 */
[C---:B------:R-:W-:Y:S01]  /*6450*/  FFMA R3, R36.reuse, R51, R50 ;  /* 0x0000003324037223 */ /* 0x040fe20000000032 */
[C---:B------:R-:W-:Y:S01]  /*6460*/  FFMA R62, R57.reuse, R55, R62 ;  /* 0x00000037393e7223 */ /* 0x040fe2000000003e */
[C---:B------:R-:W-:Y:S01]  /*6470*/  FFMA R42, R57.reuse, R47, R42 ;  /* 0x0000002f392a7223 */ /* 0x040fe2000000002a */
[----:B------:R-:W3:Y:S01]  /*6480*/  LDS R44, [R14+0x3480] ;  /* 0x003480000e2c7984 */ /* 0x000ee20000000800 */
[C---:B------:R-:W-:Y:S01]  /*6490*/  FFMA R66, R57.reuse, R63, R66 ;  /* 0x0000003f39427223 */ /* 0x040fe20000000042 */
[----:B------:R-:W-:Y:S01]  /*64a0*/  FFMA R2, R57, R43, R2 ;  /* 0x0000002b39027223 */ /* 0x000fe20000000002 */
[-C--:B------:R-:W-:Y:S01]  /*64b0*/  FFMA R13, R36, R55.reuse, R13 ;  /* 0x00000037240d7223 */ /* 0x080fe2000000000d */
[----:B------:R-:W3:Y:S01]  /*64c0*/  LDS R38, [R14+0x4080] ;  /* 0x004080000e267984 */ /* 0x000ee20000000800 */
[C---:B------:R-:W-:Y:S01]  /*64d0*/  FFMA R46, R12.reuse, R55, R46 ;  /* 0x000000370c2e7223 */ /* 0x040fe2000000002e */
[C---:B------:R-:W-:Y:S01]  /*64e0*/  FFMA R2, R12.reuse, R67, R2 ;  /* 0x000000430c027223 */ /* 0x040fe20000000002 */
[-C--:B------:R-:W-:Y:S01]  /*64f0*/  FFMA R62, R12, R47.reuse, R62 ;  /* 0x0000002f0c3e7223 */ /* 0x080fe2000000003e */
[----:B------:R-:W3:Y:S01]  /*6500*/  LDS.128 R28, [UR4+0x5c0] ;  /* 0x0005c004ff1c7984 */ /* 0x000ee20008000c00 */
[----:B----4-:R-:W-:Y:S01]  /*6510*/  FFMA R3, R4, R40, R3 ;  /* 0x0000002804037223 */ /* 0x010fe20000000003 */
[C---:B------:R-:W-:Y:S01]  /*6520*/  FFMA R47, R36.reuse, R47, R46 ;  /* 0x0000002f242f7223 */ /* 0x040fe2000000002e */
[----:B------:R-:W-:Y:S01]  /*6530*/  FFMA R39, R36, R39, R2 ;  /* 0x0000002724277223 */ /* 0x000fe20000000002 */
[----:B------:R-:W4:Y:S01]  /*6540*/  LDS.128 R56, [UR4+0x620] ;  /* 0x00062004ff387984 */ /* 0x000f220008000c00 */
[----:B-----5:R-:W-:Y:S01]  /*6550*/  FFMA R4, R40, R20, R13 ;  /* 0x0000001428047223 */ /* 0x020fe2000000000d */
[-C--:B------:R-:W-:Y:S01]  /*6560*/  FFMA R42, R12, R63.reuse, R42 ;  /* 0x0000003f0c2a7223 */ /* 0x080fe2000000002a */
[----:B------:R-:W-:Y:S01]  /*6570*/  FFMA R63, R36, R63, R62 ;  /* 0x0000003f243f7223 */ /* 0x000fe2000000003e */
[----:B------:R-:W5:Y:S01]  /*6580*/  LDS.128 R48, [UR4+0x680] ;  /* 0x00068004ff307984 */ /* 0x000f620008000c00 */
[----:B------:R-:W-:Y:S01]  /*6590*/  FFMA R3, R20, R37, R3 ;  /* 0x0000002514037223 */ /* 0x000fe20000000003 */
[-C--:B------:R-:W-:Y:S01]  /*65a0*/  FFMA R66, R12, R43.reuse, R66 ;  /* 0x0000002b0c427223 */ /* 0x080fe20000000042 */
[C---:B------:R-:W-:Y:S01]  /*65b0*/  FFMA R43, R36.reuse, R43, R42 ;  /* 0x0000002b242b7223 */ /* 0x040fe2000000002a */
[----:B------:R-:W5:Y:S02]  /*65c0*/  LDS R12, [R14+0x2900] ;  /* 0x002900000e0c7984 */ /* 0x000f640000000800 */
[----:B------:R-:W-:Y:S01]  /*65d0*/  FFMA R67, R36, R67, R66 ;  /* 0x0000004324437223 */ /* 0x000fe20000000042 */
[-C--:B-1----:R-:W-:Y:S01]  /*65e0*/  FFMA R4, R37, R8.reuse, R4 ;  /* 0x0000000825047223 */ /* 0x082fe20000000004 */
[----:B------:R-:W-:Y:S01]  /*65f0*/  FFMA R2, R8, R41, R3 ;  /* 0x0000002908027223 */ /* 0x000fe20000000003 */
[C---:B------:R-:W-:Y:S01]  /*6600*/  FFMA R8, R40.reuse, R8, R47 ;  /* 0x0000000828087223 */ /* 0x040fe2000000002f */
[----:B------:R-:W1:Y:S01]  /*6610*/  LDS R13, [R14+0x3500] ;  /* 0x003500000e0d7984 */ /* 0x000e620000000800 */
[----:B--2---:R-:W-:Y:S01]  /*6620*/  FFMA R4, R41, R16, R4 ;  /* 0x0000001029047223 */ /* 0x004fe20000000004 */
[C---:B------:R-:W-:Y:S01]  /*6630*/  FFMA R67, R40.reuse, R32, R67 ;  /* 0x0000002028437223 */ /* 0x040fe20000000043 */
[-C--:B------:R-:W-:Y:S01]  /*6640*/  FFMA R8, R37, R16.reuse, R8 ;  /* 0x0000001025087223 */ /* 0x080fe20000000008 */
[----:B------:R-:W-:Y:S01]  /*6650*/  FFMA R16, R40, R16, R63 ;  /* 0x0000001028107223 */ /* 0x000fe2000000003f */
[C---:B------:R-:W-:Y:S01]  /*6660*/  FFMA R3, R53.reuse, R21, R4 ;  /* 0x0000001535037223 */ /* 0x040fe20000000004 */
[----:B------:R-:W2:Y:S01]  /*6670*/  LDS R15, [R14+0x4100] ;  /* 0x004100000e0f7984 */ /* 0x000ea20000000800 */
[----:B------:R-:W-:Y:S01]  /*6680*/  FFMA R2, R53, R5, R2 ;  /* 0x0000000535027223 */ /* 0x000fe20000000002 */
[-C--:B---3--:R-:W-:Y:S01]  /*6690*/  FFMA R8, R41, R24.reuse, R8 ;  /* 0x0000001829087223 */ /* 0x088fe20000000008 */
[----:B------:R-:W-:Y:S01]  /*66a0*/  FFMA R16, R37, R24, R16 ;  /* 0x0000001825107223 */ /* 0x000fe20000000010 */
[----:B------:R-:W3:Y:S02]  /*66b0*/  LDS R65, [R14+0x2980] ;  /* 0x002980000e417984 */ /* 0x000ee40000000800 */
[-C--:B------:R-:W-:Y:S01]  /*66c0*/  FFMA R5, R53, R9.reuse, R8 ;  /* 0x0000000935057223 */ /* 0x080fe20000000008 */
[C---:B------:R-:W-:Y:S01]  /*66d0*/  FFMA R3, R44.reuse, R9, R3 ;  /* 0x000000092c037223 */ /* 0x040fe20000000003 */
[----:B------:R-:W-:Y:S01]  /*66e0*/  FFMA R16, R41, R32, R16 ;  /* 0x0000002029107223 */ /* 0x000fe20000000010 */
[C---:B------:R-:W-:Y:S01]  /*66f0*/  FFMA R4, R44.reuse, R21, R2 ;  /* 0x000000152c047223 */ /* 0x040fe20000000002 */
[-C--:B------:R-:W-:Y:S01]  /*6700*/  FFMA R5, R44, R17.reuse, R5 ;  /* 0x000000112c057223 */ /* 0x080fe20000000005 */
[-C--:B------:R-:W-:Y:S01]  /*6710*/  FFMA R3, R38, R17.reuse, R3 ;  /* 0x0000001126037223 */ /* 0x080fe20000000003 */
[----:B------:R-:W-:Y:S01]  /*6720*/  FFMA R17, R53, R17, R16 ;  /* 0x0000001135117223 */ /* 0x000fe20000000010 */
[C---:B------:R-:W-:Y:S01]  /*6730*/  FFMA R2, R40.reuse, R24, R43 ;  /* 0x0000001828027223 */ /* 0x040fe2000000002b */
[----:B------:R-:W3:Y:S01]  /*6740*/  LDS R16, [R14+0x3580] ;  /* 0x003580000e107984 */ /* 0x000ee20000000800 */
[-C--:B------:R-:W-:Y:S01]  /*6750*/  FFMA R39, R40, R28.reuse, R39 ;  /* 0x0000001c28277223 */ /* 0x080fe20000000027 */
[C---:B------:R-:W-:Y:S01]  /*6760*/  FFMA R67, R37.reuse, R28, R67 ;  /* 0x0000001c25437223 */ /* 0x040fe20000000043 */
[C---:B------:R-:W-:Y:S01]  /*6770*/  FFMA R2, R37.reuse, R32, R2 ;  /* 0x0000002025027223 */ /* 0x040fe20000000002 */
[----:B------:R-:W3:Y:S01]  /*6780*/  LDS R24, [R14+0x4180] ;  /* 0x004180000e187984 */ /* 0x000ee20000000800 */
[-C--:B----4-:R-:W-:Y:S01]  /*6790*/  FFMA R39, R37, R56.reuse, R39 ;  /* 0x0000003825277223 */ /* 0x090fe20000000027 */
[C---:B------:R-:W-:Y:S01]  /*67a0*/  FFMA R56, R41.reuse, R56, R67 ;  /* 0x0000003829387223 */ /* 0x040fe20000000043 */
[C---:B------:R-:W-:Y:S01]  /*67b0*/  FFMA R2, R41.reuse, R28, R2 ;  /* 0x0000001c29027223 */ /* 0x040fe20000000002 */
[-C--:B------:R-:W-:Y:S01]  /*67c0*/  FFMA R17, R44, R25.reuse, R17 ;  /* 0x000000192c117223 */ /* 0x080fe20000000011 */
[----:B-----5:R-:W-:Y:S01]  /*67d0*/  FFMA R48, R41, R48, R39 ;  /* 0x0000003029307223 */ /* 0x020fe20000000027 */
[C---:B------:R-:W-:Y:S01]  /*67e0*/  FFMA R5, R38.reuse, R25, R5 ;  /* 0x0000001926057223 */ /* 0x040fe20000000005 */
[----:B------:R-:W-:Y:S01]  /*67f0*/  FFMA R9, R38, R9, R4 ;  /* 0x0000000926097223 */ /* 0x000fe20000000004 */
[C---:B------:R-:W-:Y:S01]  /*6800*/  FFMA R25, R53.reuse, R25, R2 ;  /* 0x0000001935197223 */ /* 0x040fe20000000002 */
[C---:B------:R-:W-:Y:S01]  /*6810*/  FFMA R56, R53.reuse, R33, R56 ;  /* 0x0000002135387223 */ /* 0x040fe20000000038 */
[----:B------:R-:W-:Y:S01]  /*6820*/  FFMA R48, R53, R29, R48 ;  /* 0x0000001d35307223 */ /* 0x000fe20000000030 */
[----:B------:R-:W-:Y:S01]  /*6830*/  FFMA R9, R12, R6, R9 ;  /* 0x000000060c097223 */ /* 0x000fe20000000009 */
[C---:B------:R-:W-:Y:S01]  /*6840*/  FFMA R25, R44.reuse, R33, R25 ;  /* 0x000000212c197223 */ /* 0x040fe20000000019 */
[C---:B------:R-:W-:Y:S01]  /*6850*/  FFMA R56, R44.reuse, R29, R56 ;  /* 0x0000001d2c387223 */ /* 0x040fe20000000038 */
[----:B------:R-:W-:Y:S01]  /*6860*/  FFMA R48, R44, R57, R48 ;  /* 0x000000392c307223 */ /* 0x000fe20000000030 */
[-C--:B------:R-:W-:Y:S01]  /*6870*/  FFMA R3, R12, R22.reuse, R3 ;  /* 0x000000160c037223 */ /* 0x080fe20000000003 */
[C---:B------:R-:W-:Y:S01]  /*6880*/  FFMA R17, R38.reuse, R33, R17 ;  /* 0x0000002126117223 */ /* 0x040fe20000000011 */
[C---:B------:R-:W-:Y:S01]  /*6890*/  FFMA R25, R38.reuse, R29, R25 ;  /* 0x0000001d26197223 */ /* 0x040fe20000000019 */
[C---:B------:R-:W-:Y:S01]  /*68a0*/  FFMA R57, R38.reuse, R57, R56 ;  /* 0x0000003926397223 */ /* 0x040fe20000000038 */
[----:B------:R-:W-:Y:S01]  /*68b0*/  FFMA R49, R38, R49, R48 ;  /* 0x0000003126317223 */ /* 0x000fe20000000030 */
[C---:B-1----:R-:W-:Y:S01]  /*68c0*/  FFMA R9, R13.reuse, R22, R9 ;  /* 0x000000160d097223 */ /* 0x042fe20000000009 */
[CC--:B------:R-:W-:Y:S01]  /*68d0*/  FFMA R5, R12.reuse, R10.reuse, R5 ;  /* 0x0000000a0c057223 */ /* 0x0c0fe20000000005 */
[----:B------:R-:W-:Y:S01]  /*68e0*/  FFMA R3, R13, R10, R3 ;  /* 0x0000000a0d037223 */ /* 0x000fe20000000003 */
[C---:B------:R-:W-:Y:S01]  /*68f0*/  FFMA R17, R12.reuse, R18, R17 ;  /* 0x000000120c117223 */ /* 0x040fe20000000011 */
[C---:B------:R-:W-:Y:S01]  /*6900*/  FFMA R25, R12.reuse, R26, R25 ;  /* 0x0000001a0c197223 */ /* 0x040fe20000000019 */
[C---:B------:R-:W-:Y:S01]  /*6910*/  FFMA R57, R12.reuse, R34, R57 ;  /* 0x000000220c397223 */ /* 0x040fe20000000039 */
[----:B------:R-:W-:Y:S01]  /*6920*/  FFMA R49, R12, R30, R49 ;  /* 0x0000001e0c317223 */ /* 0x000fe20000000031 */
[----:B--2---:R-:W-:Y:S01]  /*6930*/  FFMA R10, R15, R10, R9 ;  /* 0x0000000a0f0a7223 */ /* 0x004fe20000000009 */
[C---:B------:R-:W-:Y:S01]  /*6940*/  FFMA R5, R13.reuse, R18, R5 ;  /* 0x000000120d057223 */ /* 0x040fe20000000005 */
[----:B------:R-:W-:Y:S01]  /*6950*/  LDS R12, [R14+0x2a00] ;  /* 0x002a00000e0c7984 */ /* 0x000fe20000000800 */
[C---:B------:R-:W-:Y:S01]  /*6960*/  FFMA R17, R13.reuse, R26, R17 ;  /* 0x0000001a0d117223 */ /* 0x040fe20000000011 */
[C---:B------:R-:W-:Y:S01]  /*6970*/  FFMA R25, R13.reuse, R34, R25 ;  /* 0x000000220d197223 */ /* 0x040fe20000000019 */
[C---:B------:R-:W-:Y:S01]  /*6980*/  FFMA R57, R13.reuse, R30, R57 ;  /* 0x0000001e0d397223 */ /* 0x040fe20000000039 */
[----:B------:R-:W1:Y:S01]  /*6990*/  LDS.128 R36, [UR4+0x390] ;  /* 0x00039004ff247984 */ /* 0x000e620008000c00 */
[----:B------:R-:W-:Y:S01]  /*69a0*/  FFMA R2, R13, R58, R49 ;  /* 0x0000003a0d027223 */ /* 0x000fe20000000031 */
[----:B------:R-:W-:Y:S01]  /*69b0*/  FFMA R18, R15, R18, R3 ;  /* 0x000000120f127223 */ /* 0x000fe20000000003 */
[----:B---3--:R-:W-:Y:S01]  /*69c0*/  FFMA R10, R65, R7, R10 ;  /* 0x00000007410a7223 */ /* 0x008fe2000000000a */
[----:B------:R-:W2:Y:S01]  /*69d0*/  LDS.128 R52, [UR4+0x3f0] ;  /* 0x0003f004ff347984 */ /* 0x000ea20008000c00 */
[C---:B------:R-:W-:Y:S01]  /*69e0*/  FFMA R26, R15.reuse, R26, R5 ;  /* 0x0000001a0f1a7223 */ /* 0x040fe20000000005 */
[C---:B------:R-:W-:Y:S01]  /*69f0*/  FFMA R34, R15.reuse, R34, R17 ;  /* 0x000000220f227223 */ /* 0x040fe20000000011 */
[C---:B------:R-:W-:Y:S01]  /*6a00*/  FFMA R30, R15.reuse, R30, R25 ;  /* 0x0000001e0f1e7223 */ /* 0x040fe20000000019 */
[----:B------:R-:W3:Y:S01]  /*6a10*/  LDS R29, [R14+0x3600] ;  /* 0x003600000e1d7984 */ /* 0x000ee20000000800 */
[C---:B------:R-:W-:Y:S01]  /*6a20*/  FFMA R58, R15.reuse, R58, R57 ;  /* 0x0000003a0f3a7223 */ /* 0x040fe20000000039 */
[----:B------:R-:W-:Y:S01]  /*6a30*/  FFMA R2, R15, R50, R2 ;  /* 0x000000320f027223 */ /* 0x000fe20000000002 */
[CC--:B------:R-:W-:Y:S01]  /*6a40*/  FFMA R3, R65.reuse, R23.reuse, R18 ;  /* 0x0000001741037223 */ /* 0x0c0fe20000000012 */
[C---:B------:R-:W-:Y:S01]  /*6a50*/  FFMA R10, R16.reuse, R23, R10 ;  /* 0x00000017100a7223 */ /* 0x040fe2000000000a */
[----:B------:R-:W4:Y:S01]  /*6a60*/  LDS.128 R40, [UR4+0x450] ;  /* 0x00045004ff287984 */ /* 0x000f220008000c00 */
[C---:B------:R-:W-:Y:S01]  /*6a70*/  FFMA R26, R65.reuse, R11, R26 ;  /* 0x0000000b411a7223 */ /* 0x040fe2000000001a */
[C---:B------:R-:W-:Y:S01]  /*6a80*/  FFMA R34, R65.reuse, R19, R34 ;  /* 0x0000001341227223 */ /* 0x040fe20000000022 */
[C---:B------:R-:W-:Y:S01]  /*6a90*/  FFMA R30, R65.reuse, R27, R30 ;  /* 0x0000001b411e7223 */ /* 0x040fe2000000001e */
[----:B------:R-:W5:Y:S01]  /*6aa0*/  LDS.128 R20, [UR4+0x5d0] ;  /* 0x0005d004ff147984 */ /* 0x000f620008000c00 */
[C---:B------:R-:W-:Y:S01]  /*6ab0*/  FFMA R58, R65.reuse, R35, R58 ;  /* 0x00000023413a7223 */ /* 0x040fe2000000003a */
[----:B------:R-:W-:Y:S01]  /*6ac0*/  FFMA R2, R65, R31, R2 ;  /* 0x0000001f41027223 */ /* 0x000fe20000000002 */
[-C--:B------:R-:W-:Y:S01]  /*6ad0*/  FFMA R13, R16, R11.reuse, R3 ;  /* 0x0000000b100d7223 */ /* 0x080fe20000000003 */
[----:B------:R-:W5:Y:S01]  /*6ae0*/  LDS R33, [R14+0x4200] ;  /* 0x004200000e217984 */ /* 0x000f620000000800 */
[----:B------:R-:W-:Y:S01]  /*6af0*/  FFMA R3, R24, R11, R10 ;  /* 0x0000000b18037223 */ /* 0x000fe2000000000a */
[C---:B------:R-:W-:Y:S01]  /*6b00*/  FFMA R26, R16.reuse, R19, R26 ;  /* 0x00000013101a7223 */ /* 0x040fe2000000001a */
[C---:B------:R-:W-:Y:S01]  /*6b10*/  FFMA R34, R16.reuse, R27, R34 ;  /* 0x0000001b10227223 */ /* 0x040fe20000000022 */
[----:B------:R-:W5:Y:S01]  /*6b20*/  LDS.128 R64, [UR4+0x630] ;  /* 0x00063004ff407984 */ /* 0x000f620008000c00 */
[C---:B------:R-:W-:Y:S01]  /*6b30*/  FFMA R30, R16.reuse, R35, R30 ;  /* 0x00000023101e7223 */ /* 0x040fe2000000001e */
[C---:B------:R-:W-:Y:S01]  /*6b40*/  FFMA R58, R16.reuse, R31, R58 ;  /* 0x0000001f103a7223 */ /* 0x040fe2000000003a */
[----:B------:R-:W-:Y:S01]  /*6b50*/  FFMA R2, R16, R59, R2 ;  /* 0x0000003b10027223 */ /* 0x000fe20000000002 */
        /* <DEDUP_REMOVED lines=8> */
[----:B------:R-:W5:Y:S01]  /*6be0*/  LDS.128 R8, [UR4+0x690] ;  /* 0x00069004ff087984 */ /* 0x000f620008000c00 */
[----:B-1----:R-:W-:-:S03]  /*6bf0*/  FFMA R3, R36, R12, R3 ;  /* 0x0000000c24037223 */ /* 0x002fc60000000003 */
[----:B------:R-:W1:Y:S01]  /*6c00*/  LDS R28, [R14+0x3680] ;  /* 0x003680000e1c7984 */ /* 0x000e620000000800 */
[----:B--2---:R-:W-:-:S03]  /*6c10*/  FFMA R16, R12, R52, R13 ;  /* 0x000000340c107223 */ /* 0x004fc6000000000d */
[----:B------:R-:W2:Y:S01]  /*6c20*/  LDS.128 R4, [UR4+0x510] ;  /* 0x00051004ff047984 */ /* 0x000ea20008000c00 */
[----:B---3--:R-:W-:-:S03]  /*6c30*/  FFMA R3, R52, R29, R3 ;  /* 0x0000001d34037223 */ /* 0x008fc60000000003 */
[----:B------:R-:W3:Y:S04]  /*6c40*/  LDS.128 R60, [UR4+0x570] ;  /* 0x00057004ff3c7984 */ /* 0x000ee80008000c00 */
[----:B------:R-:W3:Y:S01]  /*6c50*/  LDS R18, [R14+0x4280] ;  /* 0x004280000e127984 */ /* 0x000ee20000000800 */
[----:B----4-:R-:W-:-:S03]  /*6c60*/  FFMA R16, R29, R40, R16 ;  /* 0x000000281d107223 */ /* 0x010fc60000000010 */
[----:B------:R-:W4:Y:S01]  /*6c70*/  LDS R24, [R14+0x2b00] ;  /* 0x002b00000e187984 */ /* 0x000f220000000800 */
[----:B-----5:R-:W-:-:S03]  /*6c80*/  FFMA R51, R12, R20, R51 ;  /* 0x000000140c337223 */ /* 0x020fc60000000033 */
[----:B------:R-:W5:Y:S01]  /*6c90*/  LDS R15, [R14+0x3700] ;  /* 0x003700000e0f7984 */ /* 0x000f620000000800 */
[----:B------:R-:W-:Y:S01]  /*6ca0*/  FFMA R2, R40, R33, R3 ;  /* 0x0000002128027223 */ /* 0x000fe20000000003 */
[C---:B------:R-:W-:Y:S01]  /*6cb0*/  FFMA R40, R12.reuse, R40, R27 ;  /* 0x000000280c287223 */ /* 0x040fe2000000001b */
[----:B------:R-:W-:Y:S01]  /*6cc0*/  FFMA R51, R29, R64, R51 ;  /* 0x000000401d337223 */ /* 0x000fe20000000033 */
[----:B------:R-:W5:Y:S01]  /*6cd0*/  LDS R49, [R14+0x4300] ;  /* 0x004300000e317984 */ /* 0x000f620000000800 */
[-C--:B------:R-:W-:Y:S01]  /*6ce0*/  FFMA R16, R33, R44.reuse, R16 ;  /* 0x0000002c21107223 */ /* 0x080fe20000000010 */
[-C--:B------:R-:W-:Y:S01]  /*6cf0*/  FFMA R40, R29, R44.reuse, R40 ;  /* 0x0000002c1d287223 */ /* 0x080fe20000000028 */
[----:B------:R-:W-:Y:S01]  /*6d00*/  FFMA R44, R12, R44, R35 ;  /* 0x0000002c0c2c7223 */ /* 0x000fe20000000023 */
[----:B------:R-:W5:Y:S01]  /*6d10*/  LDS R57, [R14+0x2b80] ;  /* 0x002b80000e397984 */ /* 0x000f620000000800 */
[C---:B------:R-:W-:Y:S01]  /*6d20*/  FFMA R2, R17.reuse, R37, R2 ;  /* 0x0000002511027223 */ /* 0x040fe20000000002 */
[----:B------:R-:W-:Y:S01]  /*6d30*/  FFMA R3, R17, R53, R16 ;  /* 0x0000003511037223 */ /* 0x000fe20000000010 */
[----:B------:R-:W-:-:S02]  /*6d40*/  FFMA R8, R33, R8, R51 ;  /* 0x0000000821087223 */ /* 0x000fc40000000033 */
[C---:B-1----:R-:W-:Y:S02]  /*6d50*/  FFMA R16, R28.reuse, R53, R2 ;  /* 0x000000351c107223 */ /* 0x042fe40000000002 */
[----:B------:R-:W-:Y:S01]  /*6d60*/  FFMA R8, R17, R21, R8 ;  /* 0x0000001511087223 */ /* 0x000fe20000000008 */
[----:B------:R-:W-:Y:S01]  /*6d70*/  FFMA R3, R28, R41, R3 ;  /* 0x000000291c037223 */ /* 0x000fe20000000003 */
[-C--:B--2---:R-:W-:Y:S01]  /*6d80*/  FFMA R40, R33, R4.reuse, R40 ;  /* 0x0000000421287223 */ /* 0x084fe20000000028 */
[-C--:B------:R-:W-:Y:S01]  /*6d90*/  FFMA R2, R12, R4.reuse, R31 ;  /* 0x000000040c027223 */ /* 0x080fe2000000001f */
[----:B------:R-:W-:Y:S01]  /*6da0*/  FFMA R44, R29, R4, R44 ;  /* 0x000000041d2c7223 */ /* 0x000fe2000000002c */
[----:B------:R-:W-:Y:S01]  /*6db0*/  FFMA R8, R28, R65, R8 ;  /* 0x000000411c087223 */ /* 0x000fe20000000008 */
[----:B------:R-:W1:Y:S01]  /*6dc0*/  LDS R4, [R14+0x3780] ;  /* 0x003780000e047984 */ /* 0x000e620000000800 */
[-C--:B---3--:R-:W-:Y:S01]  /*6dd0*/  FFMA R59, R12, R60.reuse, R59 ;  /* 0x0000003c0c3b7223 */ /* 0x088fe2000000003b */
[----:B------:R-:W-:Y:S01]  /*6de0*/  FFMA R13, R17, R41, R40 ;  /* 0x00000029110d7223 */ /* 0x000fe20000000028 */
[-C--:B------:R-:W-:Y:S01]  /*6df0*/  FFMA R44, R33, R60.reuse, R44 ;  /* 0x0000003c212c7223 */ /* 0x080fe2000000002c */
[C---:B------:R-:W-:Y:S01]  /*6e00*/  FFMA R2, R29.reuse, R60, R2 ;  /* 0x0000003c1d027223 */ /* 0x040fe20000000002 */
[-C--:B------:R-:W-:Y:S01]  /*6e10*/  FFMA R59, R29, R20.reuse, R59 ;  /* 0x000000141d3b7223 */ /* 0x080fe2000000003b */
[----:B------:R-:W-:Y:S01]  /*6e20*/  FFMA R9, R18, R9, R8 ;  /* 0x0000000912097223 */ /* 0x000fe20000000008 */
[-C--:B------:R-:W-:Y:S01]  /*6e30*/  FFMA R13, R28, R45.reuse, R13 ;  /* 0x0000002d1c0d7223 */ /* 0x080fe2000000000d */
[----:B------:R-:W2:Y:S01]  /*6e40*/  LDS R8, [R14+0x4380] ;  /* 0x004380000e087984 */ /* 0x000ea20000000800 */
[CC--:B------:R-:W-:Y:S01]  /*6e50*/  FFMA R3, R18.reuse, R45.reuse, R3 ;  /* 0x0000002d12037223 */ /* 0x0c0fe20000000003 */
[----:B------:R-:W-:Y:S01]  /*6e60*/  FFMA R45, R17, R45, R44 ;  /* 0x0000002d112d7223 */ /* 0x000fe2000000002c */
[C---:B------:R-:W-:Y:S01]  /*6e70*/  FFMA R2, R33.reuse, R20, R2 ;  /* 0x0000001421027223 */ /* 0x040fe20000000002 */
[----:B------:R-:W-:Y:S01]  /*6e80*/  FFMA R64, R33, R64, R59 ;  /* 0x0000004021407223 */ /* 0x000fe2000000003b */
[-C--:B------:R-:W-:Y:S01]  /*6e90*/  FFMA R13, R18, R5.reuse, R13 ;  /* 0x00000005120d7223 */ /* 0x080fe2000000000d */
[-C--:B------:R-:W-:Y:S01]  /*6ea0*/  FFMA R45, R28, R5.reuse, R45 ;  /* 0x000000051c2d7223 */ /* 0x080fe2000000002d */
[C---:B------:R-:W-:Y:S01]  /*6eb0*/  FFMA R5, R17.reuse, R5, R2 ;  /* 0x0000000511057223 */ /* 0x040fe20000000002 */
[----:B------:R-:W-:Y:S01]  /*6ec0*/  FFMA R64, R17, R61, R64 ;  /* 0x0000003d11407223 */ /* 0x000fe20000000040 */
[----:B------:R-:W-:Y:S01]  /*6ed0*/  FFMA R41, R18, R41, R16 ;  /* 0x0000002912297223 */ /* 0x000fe20000000010 */
[----:B----4-:R-:W-:Y:S01]  /*6ee0*/  FFMA R9, R24, R22, R9 ;  /* 0x0000001618097223 */ /* 0x010fe20000000009 */
[C---:B------:R-:W-:Y:S01]  /*6ef0*/  FFMA R5, R28.reuse, R61, R5 ;  /* 0x0000003d1c057223 */ /* 0x040fe20000000005 */
[----:B------:R-:W-:Y:S01]  /*6f00*/  FFMA R64, R28, R21, R64 ;  /* 0x000000151c407223 */ /* 0x000fe20000000040 */
[----:B------:R-:W-:Y:S01]  /*6f10*/  FFMA R45, R18, R61, R45 ;  /* 0x0000003d122d7223 */ /* 0x000fe2000000002d */
[----:B------:R-:W-:Y:S01]  /*6f20*/  FFMA R41, R24, R38, R41 ;  /* 0x0000002618297223 */ /* 0x000fe20000000029 */
[C---:B------:R-:W-:Y:S01]  /*6f30*/  FFMA R5, R18.reuse, R21, R5 ;  /* 0x0000001512057223 */ /* 0x040fe20000000005 */
[----:B------:R-:W-:Y:S01]  /*6f40*/  FFMA R65, R18, R65, R64 ;  /* 0x0000004112417223 */ /* 0x000fe20000000040 */
[----:B------:R-:W-:Y:S01]  /*6f50*/  LDS R12, [R14+0x2c00] ;  /* 0x002c00000e0c7984 */ /* 0x000fe20000000800 */
[C---:B------:R-:W-:Y:S01]  /*6f60*/  FFMA R13, R24.reuse, R42, R13 ;  /* 0x0000002a180d7223 */ /* 0x040fe2000000000d */
[C---:B------:R-:W-:Y:S01]  /*6f70*/  FFMA R3, R24.reuse, R54, R3 ;  /* 0x0000003618037223 */ /* 0x040fe20000000003 */
[C---:B------:R-:W-:Y:S01]  /*6f80*/  FFMA R45, R24.reuse, R46, R45 ;  /* 0x0000002e182d7223 */ /* 0x040fe2000000002d */
[----:B------:R-:W3:Y:S01]  /*6f90*/  LDS.128 R16, [UR4+0x3a0] ;  /* 0x0003a004ff107984 */ /* 0x000ee20008000c00 */
[C---:B------:R-:W-:Y:S01]  /*6fa0*/  FFMA R5, R24.reuse, R6, R5 ;  /* 0x0000000618057223 */ /* 0x040fe20000000005 */
[----:B------:R-:W-:Y:S01]  /*6fb0*/  FFMA R65, R24, R62, R65 ;  /* 0x0000003e18417223 */ /* 0x000fe20000000041 */
[C---:B-----5:R-:W-:Y:S01]  /*6fc0*/  FFMA R2, R15.reuse, R66, R9 ;  /* 0x000000420f027223 */ /* 0x060fe20000000009 */
[----:B------:R-:W4:Y:S01]  /*6fd0*/  LDS.128 R32, [UR4+0x400] ;  /* 0x00040004ff207984 */ /* 0x000f220008000c00 */
        /* <DEDUP_REMOVED lines=8> */
[C---:B------:R-:W-:Y:S01]  /*7060*/  FFMA R42, R49.reuse, R42, R41 ;  /* 0x0000002a312a7223 */ /* 0x040fe20000000029 */
[C---:B------:R-:W-:Y:S01]  /*7070*/  FFMA R6, R49.reuse, R6, R13 ;  /* 0x0000000631067223 */ /* 0x040fe2000000000d */
[----:B------:R-:W-:Y:S01]  /*7080*/  FFMA R46, R49, R46, R3 ;  /* 0x0000002e312e7223 */ /* 0x000fe20000000003 */
[----:B------:R-:W5:Y:S01]  /*7090*/  LDS R15, [R14+0x4400] ;  /* 0x004400000e0f7984 */ /* 0x000f620000000800 */
[----:B------:R-:W-:Y:S01]  /*70a0*/  FFMA R42, R57, R39, R42 ;  /* 0x00000027392a7223 */ /* 0x000fe2000000002a */
[C---:B------:R-:W-:Y:S01]  /*70b0*/  FFMA R62, R49.reuse, R62, R45 ;  /* 0x0000003e313e7223 */ /* 0x040fe2000000002d */
[C---:B------:R-:W-:Y:S01]  /*70c0*/  FFMA R22, R49.reuse, R22, R5 ;  /* 0x0000001631167223 */ /* 0x040fe20000000005 */
[----:B------:R-:W5:Y:S01]  /*70d0*/  LDS.128 R28, [UR4+0x4c0] ;  /* 0x0004c004ff1c7984 */ /* 0x000f620008000c00 */
[C---:B------:R-:W-:Y:S01]  /*70e0*/  FFMA R66, R49.reuse, R66, R65 ;  /* 0x0000004231427223 */ /* 0x040fe20000000041 */
[----:B------:R-:W-:Y:S01]  /*70f0*/  FFMA R2, R49, R10, R2 ;  /* 0x0000000a31027223 */ /* 0x000fe20000000002 */
[CC--:B------:R-:W-:Y:S01]  /*7100*/  FFMA R3, R57.reuse, R55.reuse, R46 ;  /* 0x0000003739037223 */ /* 0x0c0fe2000000002e */
[----:B------:R-:W5:Y:S01]  /*7110*/  LDS R13, [R14+0x2c80] ;  /* 0x002c80000e0d7984 */ /* 0x000f620000000800 */
[C---:B-1----:R-:W-:Y:S01]  /*7120*/  FFMA R42, R4.reuse, R55, R42 ;  /* 0x00000037042a7223 */ /* 0x042fe2000000002a */
[C---:B------:R-:W-:Y:S01]  /*7130*/  FFMA R6, R57.reuse, R43, R6 ;  /* 0x0000002b39067223 */ /* 0x040fe20000000006 */
[C---:B------:R-:W-:Y:S01]  /*7140*/  FFMA R62, R57.reuse, R47, R62 ;  /* 0x0000002f393e7223 */ /* 0x040fe2000000003e */
[----:B------:R-:W1:Y:S01]  /*7150*/  LDS R20, [R14+0x3880] ;  /* 0x003880000e147984 */ /* 0x000e620000000800 */
[C---:B------:R-:W-:Y:S01]  /*7160*/  FFMA R22, R57.reuse, R7, R22 ;  /* 0x0000000739167223 */ /* 0x040fe20000000016 */
[C---:B------:R-:W-:Y:S01]  /*7170*/  FFMA R66, R57.reuse, R63, R66 ;  /* 0x0000003f39427223 */ /* 0x040fe20000000042 */
[----:B------:R-:W-:Y:S01]  /*7180*/  FFMA R2, R57, R23, R2 ;  /* 0x0000001739027223 */ /* 0x000fe20000000002 */
[----:B------:R-:W1:Y:S01]  /*7190*/  LDS.128 R36, [UR4+0x520] ;  /* 0x00052004ff247984 */ /* 0x000e620008000c00 */
[-C--:B------:R-:W-:Y:S01]  /*71a0*/  FFMA R5, R4, R43.reuse, R3 ;  /* 0x0000002b04057223 */ /* 0x080fe20000000003 */
[----:B--2---:R-:W-:Y:S01]  /*71b0*/  FFMA R3, R8, R43, R42 ;  /* 0x0000002b08037223 */ /* 0x004fe2000000002a */
[-C--:B------:R-:W-:Y:S01]  /*71c0*/  FFMA R6, R4, R47.reuse, R6 ;  /* 0x0000002f04067223 */ /* 0x080fe20000000006 */
[----:B------:R-:W2:Y:S01]  /*71d0*/  LDS.128 R52, [UR4+0x580] ;  /* 0x00058004ff347984 */ /* 0x000ea20008000c00 */
[----:B------:R-:W-:Y:S01]  /*71e0*/  FFMA R5, R8, R47, R5 ;  /* 0x0000002f08057223 */ /* 0x000fe20000000005 */
[C---:B------:R-:W-:Y:S01]  /*71f0*/  FFMA R62, R4.reuse, R7, R62 ;  /* 0x00000007043e7223 */ /* 0x040fe2000000003e */
[----:B------:R-:W-:Y:S01]  /*7200*/  FFMA R22, R4, R63, R22 ;  /* 0x0000003f04167223 */ /* 0x000fe20000000016 */
[----:B------:R-:W2:Y:S01]  /*7210*/  LDS.128 R48, [UR4+0x5e0] ;  /* 0x0005e004ff307984 */ /* 0x000ea20008000c00 */
[----:B---3--:R-:W-:Y:S01]  /*7220*/  FFMA R3, R16, R12, R3 ;  /* 0x0000000c10037223 */ /* 0x008fe20000000003 */
[C---:B------:R-:W-:Y:S01]  /*7230*/  FFMA R66, R4.reuse, R23, R66 ;  /* 0x0000001704427223 */ /* 0x040fe20000000042 */
[----:B------:R-:W-:Y:S01]  /*7240*/  FFMA R2, R4, R67, R2 ;  /* 0x0000004304027223 */ /* 0x000fe20000000002 */
[----:B------:R-:W3:Y:S01]  /*7250*/  LDS.128 R56, [UR4+0x640] ;  /* 0x00064004ff387984 */ /* 0x000ee20008000c00 */
[----:B----4-:R-:W-:Y:S01]  /*7260*/  FFMA R4, R12, R32, R5 ;  /* 0x000000200c047223 */ /* 0x010fe20000000005 */
[C---:B------:R-:W-:Y:S01]  /*7270*/  FFMA R7, R8.reuse, R7, R6 ;  /* 0x0000000708077223 */ /* 0x040fe20000000006 */
[----:B------:R-:W-:Y:S01]  /*7280*/  FFMA R11, R8, R11, R2 ;  /* 0x0000000b080b7223 */ /* 0x000fe20000000002 */
[----:B------:R-:W4:Y:S01]  /*7290*/  LDS.128 R40, [UR4+0x6a0] ;  /* 0x0006a004ff287984 */ /* 0x000f220008000c00 */
[----:B-----5:R-:W-:Y:S01]  /*72a0*/  FFMA R3, R32, R9, R3 ;  /* 0x0000000920037223 */ /* 0x020fe20000000003 */
[C---:B------:R-:W-:Y:S01]  /*72b0*/  FFMA R63, R8.reuse, R63, R62 ;  /* 0x0000003f083f7223 */ /* 0x040fe2000000003e */
[C---:B------:R-:W-:Y:S01]  /*72c0*/  FFMA R23, R8.reuse, R23, R22 ;  /* 0x0000001708177223 */ /* 0x040fe20000000016 */
[----:B------:R-:W5:Y:S01]  /*72d0*/  LDS R10, [R14+0x4480] ;  /* 0x004480000e0a7984 */ /* 0x000f620000000800 */
[-C--:B------:R-:W-:Y:S01]  /*72e0*/  FFMA R4, R9, R24.reuse, R4 ;  /* 0x0000001809047223 */ /* 0x080fe20000000004 */
[----:B------:R-:W-:Y:S01]  /*72f0*/  FFMA R67, R8, R67, R66 ;  /* 0x0000004308437223 */ /* 0x000fe20000000042 */
[----:B------:R-:W-:Y:S01]  /*7300*/  FFMA R2, R24, R15, R3 ;  /* 0x0000000f18027223 */ /* 0x000fe20000000003 */
[----:B------:R-:W5:Y:S01]  /*7310*/  LDS R6, [R14+0x2d00] ;  /* 0x002d00000e067984 */ /* 0x000f620000000800 */
[----:B------:R-:W-:Y:S01]  /*7320*/  FFMA R24, R12, R24, R7 ;  /* 0x000000180c187223 */ /* 0x000fe20000000007 */
[----:B------:R-:W-:-:S02]  /*7330*/  FFMA R4, R15, R28, R4 ;  /* 0x0000001c0f047223 */ /* 0x000fc40000000004 */
[----:B------:R-:W-:Y:S01]  /*7340*/  LDS.128 R44, [UR4+0x410] ;  /* 0x00041004ff2c7984 */ /* 0x000fe20008000c00 */
[-C--:B------:R-:W-:Y:S01]  /*7350*/  FFMA R24, R9, R28.reuse, R24 ;  /* 0x0000001c09187223 */ /* 0x080fe20000000018 */
[----:B------:R-:W-:Y:S01]  /*7360*/  FFMA R28, R12, R28, R63 ;  /* 0x0000001c0c1c7223 */ /* 0x000fe2000000003f */
[C---:B------:R-:W-:Y:S01]  /*7370*/  FFMA R2, R13.reuse, R17, R2 ;  /* 0x000000110d027223 */ /* 0x040fe20000000002 */
[-C--:B------:R-:W-:Y:S01]  /*7380*/  FFMA R3, R13, R33.reuse, R4 ;  /* 0x000000210d037223 */ /* 0x080fe20000000004 */
[----:B------:R-:W5:Y:S02]  /*7390*/  LDS R17, [R14+0x3900] ;  /* 0x003900000e117984 */ /* 0x000f640000000800 */
[C---:B-1----:R-:W-:Y:S01]  /*73a0*/  FFMA R4, R20.reuse, R33, R2 ;  /* 0x0000002114047223 */ /* 0x042fe20000000002 */
[-C--:B------:R-:W-:Y:S01]  /*73b0*/  FFMA R3, R20, R25.reuse, R3 ;  /* 0x0000001914037223 */ /* 0x080fe20000000003 */
[----:B------:R-:W1:Y:S01]  /*73c0*/  LDS R33, [R14+0x4500] ;  /* 0x004500000e217984 */ /* 0x000e620000000800 */
[CC--:B------:R-:W-:Y:S01]  /*73d0*/  FFMA R2, R12.reuse, R36.reuse, R23 ;  /* 0x000000240c027223 */ /* 0x0c0fe20000000017 */
[-C--:B------:R-:W-:Y:S01]  /*73e0*/  FFMA R28, R9, R36.reuse, R28 ;  /* 0x00000024091c7223 */ /* 0x080fe2000000001c */
[----:B------:R-:W-:Y:S01]  /*73f0*/  FFMA R24, R15, R36, R24 ;  /* 0x000000240f187223 */ /* 0x000fe20000000018 */
[----:B------:R-:W-:Y:S01]  /*7400*/  LDS.128 R60, [UR4+0x5f0] ;  /* 0x0005f004ff3c7984 */ /* 0x000fe20008000c00 */
[CC--:B--2---:R-:W-:Y:S01]  /*7410*/  FFMA R67, R12.reuse, R52.reuse, R67 ;  /* 0x000000340c437223 */ /* 0x0c4fe20000000043 */
[-C--:B------:R-:W-:Y:S01]  /*7420*/  FFMA R2, R9, R52.reuse, R2 ;  /* 0x0000003409027223 */ /* 0x080fe20000000002 */
[----:B------:R-:W-:Y:S01]  /*7430*/  FFMA R28, R15, R52, R28 ;  /* 0x000000340f1c7223 */ /* 0x000fe2000000001c */
[----:B------:R-:W-:Y:S01]  /*7440*/  FFMA R5, R13, R25, R24 ;  /* 0x000000190d057223 */ /* 0x000fe20000000018 */
[-C--:B------:R-:W-:Y:S01]  /*7450*/  FFMA R11, R12, R48.reuse, R11 ;  /* 0x000000300c0b7223 */ /* 0x080fe2000000000b */
[-C--:B------:R-:W-:Y:S01]  /*7460*/  FFMA R67, R9, R48.reuse, R67 ;  /* 0x0000003009437223 */ /* 0x080fe20000000043 */
[----:B------:R-:W-:Y:S01]  /*7470*/  FFMA R2, R15, R48, R2 ;  /* 0x000000300f027223 */ /* 0x000fe20000000002 */
[----:B------:R-:W-:Y:S01]  /*7480*/  FFMA R5, R20, R29, R5 ;  /* 0x0000001d14057223 */ /* 0x000fe20000000005 */
[-C--:B---3--:R-:W-:Y:S01]  /*7490*/  FFMA R11, R9, R56.reuse, R11 ;  /* 0x00000038090b7223 */ /* 0x088fe2000000000b */
[C---:B------:R-:W-:Y:S01]  /*74a0*/  FFMA R56, R15.reuse, R56, R67 ;  /* 0x000000380f387223 */ /* 0x040fe20000000043 */
[----:B------:R-:W-:Y:S02]  /*74b0*/  LDS R12, [R14+0x4580] ;  /* 0x004580000e0c7984 */ /* 0x000fe40000000800 */
[----:B----4-:R-:W-:Y:S01]  /*74c0*/  FFMA R40, R15, R40, R11 ;  /* 0x000000280f287223 */ /* 0x010fe2000000000b */
[C---:B------:R-:W-:Y:S01]  /*74d0*/  FFMA R56, R13.reuse, R53, R56 ;  /* 0x000000350d387223 */ /* 0x040fe20000000038 */
[----:B------:R-:W2:Y:S01]  /*74e0*/  LDS R15, [R14+0x2d80] ;  /* 0x002d80000e0f7984 */ /* 0x000ea20000000800 */
[CC--:B-----5:R-:W-:Y:S01]  /*74f0*/  FFMA R3, R10.reuse, R29.reuse, R3 ;  /* 0x0000001d0a037223 */ /* 0x0e0fe20000000003 */
[C---:B------:R-:W-:Y:S01]  /*7500*/  FFMA R29, R13.reuse, R29, R28 ;  /* 0x0000001d0d1d7223 */ /* 0x040fe2000000001c */
[----:B------:R-:W-:Y:S01]  /*7510*/  FFMA R5, R10, R37, R5 ;  /* 0x000000250a057223 */ /* 0x000fe20000000005 */
[CC--:B------:R-:W-:Y:S01]  /*7520*/  FFMA R40, R13.reuse, R49.reuse, R40 ;  /* 0x000000310d287223 */ /* 0x0c0fe20000000028 */
[C---:B------:R-:W-:Y:S01]  /*7530*/  FFMA R56, R20.reuse, R49, R56 ;  /* 0x0000003114387223 */ /* 0x040fe20000000038 */
[CC--:B------:R-:W-:Y:S01]  /*7540*/  FFMA R29, R20.reuse, R37.reuse, R29 ;  /* 0x00000025141d7223 */ /* 0x0c0fe2000000001d */
[----:B------:R-:W-:Y:S01]  /*7550*/  FFMA R37, R13, R37, R2 ;  /* 0x000000250d257223 */ /* 0x000fe20000000002 */
[----:B------:R-:W-:Y:S01]  /*7560*/  FFMA R40, R20, R57, R40 ;  /* 0x0000003914287223 */ /* 0x000fe20000000028 */
[----:B------:R-:W3:Y:S01]  /*7570*/  LDS R2, [R14+0x3980] ;  /* 0x003980000e027984 */ /* 0x000ee20000000800 */
[----:B------:R-:W-:Y:S01]  /*7580*/  FFMA R25, R10, R25, R4 ;  /* 0x000000190a197223 */ /* 0x000fe20000000004 */
[-C--:B------:R-:W-:Y:S01]  /*7590*/  FFMA R37, R20, R53.reuse, R37 ;  /* 0x0000003514257223 */ /* 0x080fe20000000025 */
        /* <DEDUP_REMOVED lines=11> */
[----:B------:R-:W4:Y:S01]  /*7650*/  LDS R28, [R14+0x2e00] ;  /* 0x002e00000e1c7984 */ /* 0x000f220000000800 */
[C---:B------:R-:W-:Y:S01]  /*7660*/  FFMA R13, R17.reuse, R30, R9 ;  /* 0x0000001e110d7223 */ /* 0x040fe20000000009 */
[C---:B------:R-:W-:Y:S01]  /*7670*/  FFMA R29, R17.reuse, R38, R29 ;  /* 0x00000026111d7223 */ /* 0x040fe2000000001d */
[C---:B------:R-:W-:Y:S01]  /*7680*/  FFMA R25, R17.reuse, R34, R25 ;  /* 0x0000002211197223 */ /* 0x040fe20000000019 */
[----:B------:R-:W5:Y:S01]  /*7690*/  LDS.128 R4, [UR4+0x3b0] ;  /* 0x0003b004ff047984 */ /* 0x000f620008000c00 */
[C---:B------:R-:W-:Y:S01]  /*76a0*/  FFMA R3, R17.reuse, R26, R3 ;  /* 0x0000001a11037223 */ /* 0x040fe20000000003 */
[----:B------:R-:W-:Y:S01]  /*76b0*/  FFMA R37, R17, R54, R37 ;  /* 0x0000003611257223 */ /* 0x000fe20000000025 */
[C---:B-1----:R-:W-:Y:S01]  /*76c0*/  FFMA R26, R33.reuse, R26, R25 ;  /* 0x0000001a211a7223 */ /* 0x042fe20000000019 */
[----:B------:R-:W1:Y:S01]  /*76d0*/  LDS R49, [R14+0x3a00] ;  /* 0x003a00000e317984 */ /* 0x000e620000000800 */
[----:B------:R-:W-:Y:S01]  /*76e0*/  FFMA R54, R33, R54, R29 ;  /* 0x0000003621367223 */ /* 0x000fe2000000001d */
[C---:B------:R-:W-:Y:S01]  /*76f0*/  FFMA R57, R17.reuse, R50, R57 ;  /* 0x0000003211397223 */ /* 0x040fe20000000039 */
[----:B------:R-:W-:Y:S01]  /*7700*/  FFMA R41, R17, R58, R41 ;  /* 0x0000003a11297223 */ /* 0x000fe20000000029 */
[----:B------:R-:W1:Y:S01]  /*7710*/  LDS.128 R8, [UR4+0x470] ;  /* 0x00047004ff087984 */ /* 0x000e620008000c00 */
[C---:B------:R-:W-:Y:S01]  /*7720*/  FFMA R30, R33.reuse, R30, R3 ;  /* 0x0000001e211e7223 */ /* 0x040fe20000000003 */
[C---:B------:R-:W-:Y:S01]  /*7730*/  FFMA R38, R33.reuse, R38, R13 ;  /* 0x0000002621267223 */ /* 0x040fe2000000000d */
[----:B------:R-:W-:Y:S01]  /*7740*/  FFMA R50, R33, R50, R37 ;  /* 0x0000003221327223 */ /* 0x000fe20000000025 */
[----:B------:R-:W1:Y:S01]  /*7750*/  LDS R53, [R14+0x4600] ;  /* 0x004600000e357984 */ /* 0x000e620000000800 */
[C---:B--2---:R-:W-:Y:S01]  /*7760*/  FFMA R26, R15.reuse, R19, R26 ;  /* 0x000000130f1a7223 */ /* 0x044fe2000000001a */
[----:B------:R-:W-:Y:S01]  /*7770*/  FFMA R3, R15, R35, R30 ;  /* 0x000000230f037223 */ /* 0x000fe2000000001e */
[C---:B------:R-:W-:Y:S01]  /*7780*/  FFMA R58, R33.reuse, R58, R57 ;  /* 0x0000003a213a7223 */ /* 0x040fe20000000039 */
[----:B------:R-:W2:Y:S01]  /*7790*/  LDS.128 R20, [UR4+0x4d0] ;  /* 0x0004d004ff147984 */ /* 0x000ea20008000c00 */
[----:B------:R-:W-:Y:S01]  /*77a0*/  FFMA R42, R33, R42, R41 ;  /* 0x0000002a212a7223 */ /* 0x000fe20000000029 */
[C---:B------:R-:W-:Y:S01]  /*77b0*/  FFMA R38, R15.reuse, R27, R38 ;  /* 0x0000001b0f267223 */ /* 0x040fe20000000026 */
[C---:B------:R-:W-:Y:S01]  /*77c0*/  FFMA R54, R15.reuse, R31, R54 ;  /* 0x0000001f0f367223 */ /* 0x040fe20000000036 */
[----:B------:R-:W2:Y:S01]  /*77d0*/  LDS R29, [R14+0x2e80] ;  /* 0x002e80000e1d7984 */ /* 0x000ea20000000800 */
[C---:B------:R-:W-:Y:S01]  /*77e0*/  FFMA R50, R15.reuse, R39, R50 ;  /* 0x000000270f327223 */ /* 0x040fe20000000032 */
[C---:B---3--:R-:W-:Y:S01]  /*77f0*/  FFMA R26, R2.reuse, R35, R26 ;  /* 0x00000023021a7223 */ /* 0x048fe2000000001a */
[----:B------:R-:W-:Y:S01]  /*7800*/  FFMA R13, R2, R27, R3 ;  /* 0x0000001b020d7223 */ /* 0x000fe20000000003 */
[----:B------:R-:W3:Y:S01]  /*7810*/  LDS.128 R16, [UR4+0x530] ;  /* 0x00053004ff107984 */ /* 0x000ee20008000c00 */
[C---:B------:R-:W-:Y:S01]  /*7820*/  FFMA R58, R15.reuse, R55, R58 ;  /* 0x000000370f3a7223 */ /* 0x040fe2000000003a */
[C---:B------:R-:W-:Y:S01]  /*7830*/  FFMA R3, R12.reuse, R27, R26 ;  /* 0x0000001b0c037223 */ /* 0x040fe2000000001a */
[----:B------:R-:W-:Y:S01]  /*7840*/  FFMA R42, R15, R51, R42 ;  /* 0x000000330f2a7223 */ /* 0x000fe2000000002a */
[----:B------:R-:W3:Y:S01]  /*7850*/  LDS R36, [R14+0x3a80] ;  /* 0x003a80000e247984 */ /* 0x000ee20000000800 */
[-C--:B------:R-:W-:Y:S01]  /*7860*/  FFMA R13, R12, R31.reuse, R13 ;  /* 0x0000001f0c0d7223 */ /* 0x080fe2000000000d */
[C---:B------:R-:W-:Y:S01]  /*7870*/  FFMA R38, R2.reuse, R31, R38 ;  /* 0x0000001f02267223 */ /* 0x040fe20000000026 */
[C---:B------:R-:W-:Y:S01]  /*7880*/  FFMA R54, R2.reuse, R39, R54 ;  /* 0x0000002702367223 */ /* 0x040fe20000000036 */
[----:B------:R-:W3:Y:S01]  /*7890*/  LDS.128 R64, [UR4+0x590] ;  /* 0x00059004ff407984 */ /* 0x000ee20008000c00 */
[C---:B------:R-:W-:Y:S01]  /*78a0*/  FFMA R50, R2.reuse, R55, R50 ;  /* 0x0000003702327223 */ /* 0x040fe20000000032 */
[C---:B------:R-:W-:Y:S01]  /*78b0*/  FFMA R58, R2.reuse, R51, R58 ;  /* 0x00000033023a7223 */ /* 0x040fe2000000003a */
[----:B------:R-:W-:Y:S01]  /*78c0*/  FFMA R42, R2, R59, R42 ;  /* 0x0000003b022a7223 */ /* 0x000fe2000000002a */
[----:B------:R-:W3:Y:S01]  /*78d0*/  LDS R30, [R14+0x4680] ;  /* 0x004680000e1e7984 */ /* 0x000ee20000000800 */
[----:B----4-:R-:W-:Y:S01]  /*78e0*/  FFMA R2, R28, R44, R13 ;  /* 0x0000002c1c027223 */ /* 0x010fe2000000000d */
[C---:B------:R-:W-:Y:S01]  /*78f0*/  FFMA R39, R12.reuse, R39, R38 ;  /* 0x000000270c277223 */ /* 0x040fe20000000026 */
[----:B------:R-:W-:Y:S01]  /*7900*/  FFMA R55, R12, R55, R54 ;  /* 0x000000370c377223 */ /* 0x000fe20000000036 */
[----:B------:R-:W4:Y:S01]  /*7910*/  LDS.128 R32, [UR4+0x650] ;  /* 0x00065004ff207984 */ /* 0x000f220008000c00 */
[----:B-----5:R-:W-:Y:S01]  /*7920*/  FFMA R3, R4, R28, R3 ;  /* 0x0000001c04037223 */ /* 0x020fe20000000003 */
[C---:B------:R-:W-:Y:S01]  /*7930*/  FFMA R51, R12.reuse, R51, R50 ;  /* 0x000000330c337223 */ /* 0x040fe20000000032 */
[----:B------:R-:W-:Y:S01]  /*7940*/  FFMA R59, R12, R59, R58 ;  /* 0x0000003b0c3b7223 */ /* 0x000fe2000000003a */
[----:B------:R-:W5:Y:S01]  /*7950*/  LDS.128 R24, [UR4+0x6b0] ;  /* 0x0006b004ff187984 */ /* 0x000f620008000c00 */
[----:B-1----:R-:W-:Y:S01]  /*7960*/  FFMA R3, R44, R49, R3 ;  /* 0x000000312c037223 */ /* 0x002fe20000000003 */
[----:B------:R-:W-:Y:S01]  /*7970*/  FFMA R43, R12, R43, R42 ;  /* 0x0000002b0c2b7223 */ /* 0x000fe2000000002a */
[----:B------:R-:W-:Y:S01]  /*7980*/  FFMA R4, R49, R8, R2 ;  /* 0x0000000831047223 */ /* 0x000fe20000000002 */
[----:B------:R-:W1:Y:S02]  /*7990*/  LDS R38, [R14+0x2f00] ;  /* 0x002f00000e267984 */ /* 0x000e640000000800 */
[----:B------:R-:W-:Y:S01]  /*79a0*/  FFMA R43, R28, R60, R43 ;  /* 0x0000003c1c2b7223 */ /* 0x000fe2000000002b */
[----:B------:R-:W-:Y:S01]  /*79b0*/  FFMA R2, R8, R53, R3 ;  /* 0x0000003508027223 */ /* 0x000fe20000000003 */
[----:B------:R-:W-:Y:S01]  /*79c0*/  FFMA R8, R28, R8, R39 ;  /* 0x000000081c087223 */ /* 0x000fe20000000027 */
[----:B------:R-:W1:Y:S01]  /*79d0*/  LDS R13, [R14+0x3b00] ;  /* 0x003b00000e0d7984 */ /* 0x000e620000000800 */
[----:B--2---:R-:W-:-:S02]  /*79e0*/  FFMA R4, R53, R20, R4 ;  /* 0x0000001435047223 */ /* 0x004fc40000000004 */
[-C--:B------:R-:W-:Y:S01]  /*79f0*/  FFMA R8, R49, R20.reuse, R8 ;  /* 0x0000001431087223 */ /* 0x080fe20000000008 */
[----:B------:R-:W2:Y:S01]  /*7a00*/  LDS R15, [R14+0x4700] ;  /* 0x004700000e0f7984 */ /* 0x000ea20000000800 */
[C---:B------:R-:W-:Y:S01]  /*7a10*/  FFMA R12, R29.reuse, R5, R2 ;  /* 0x000000051d0c7223 */ /* 0x040fe20000000002 */
[C---:B------:R-:W-:Y:S01]  /*7a20*/  FFMA R2, R28.reuse, R20, R55 ;  /* 0x000000141c027223 */ /* 0x040fe20000000037 */
[----:B------:R-:W-:Y:S01]  /*7a30*/  FFMA R3, R29, R45, R4 ;  /* 0x0000002d1d037223 */ /* 0x000fe20000000004 */
[-C--:B---3--:R-:W-:Y:S01]  /*7a40*/  FFMA R8, R53, R16.reuse, R8 ;  /* 0x0000001035087223 */ /* 0x088fe20000000008 */
[-C--:B------:R-:W-:Y:S01]  /*7a50*/  FFMA R4, R28, R16.reuse, R51 ;  /* 0x000000101c047223 */ /* 0x080fe20000000033 */
[----:B------:R-:W-:Y:S02]  /*7a60*/  FFMA R2, R49, R16, R2 ;  /* 0x0000001031027223 */ /* 0x000fe40000000002 */
[-C--:B------:R-:W-:Y:S01]  /*7a70*/  FFMA R5, R29, R9.reuse, R8 ;  /* 0x000000091d057223 */ /* 0x080fe20000000008 */
[C---:B------:R-:W-:Y:S01]  /*7a80*/  FFMA R3, R36.reuse, R9, R3 ;  /* 0x0000000924037223 */ /* 0x040fe20000000003 */
[C---:B------:R-:W-:Y:S01]  /*7a90*/  FFMA R12, R36.reuse, R45, R12 ;  /* 0x0000002d240c7223 */ /* 0x040fe2000000000c */
[----:B------:R-:W-:Y:S01]  /*7aa0*/  LDS R16, [R14+0x4780] ;  /* 0x004780000e107984 */ /* 0x000fe20000000800 */
[-C--:B------:R-:W-:Y:S01]  /*7ab0*/  FFMA R4, R49, R64.reuse, R4 ;  /* 0x0000004031047223 */ /* 0x080fe20000000004 */
[CC--:B------:R-:W-:Y:S01]  /*7ac0*/  FFMA R2, R53.reuse, R64.reuse, R2 ;  /* 0x0000004035027223 */ /* 0x0c0fe20000000002 */
[-C--:B------:R-:W-:Y:S01]  /*7ad0*/  FFMA R5, R36, R21.reuse, R5 ;  /* 0x0000001524057223 */ /* 0x080fe20000000005 */
[----:B------:R-:W-:Y:S01]  /*7ae0*/  FFMA R59, R28, R64, R59 ;  /* 0x000000401c3b7223 */ /* 0x000fe2000000003b */
[CC--:B------:R-:W-:Y:S01]  /*7af0*/  FFMA R3, R30.reuse, R21.reuse, R3 ;  /* 0x000000151e037223 */ /* 0x0c0fe20000000003 */
[----:B------:R-:W-:Y:S01]  /*7b00*/  FFMA R4, R53, R60, R4 ;  /* 0x0000003c35047223 */ /* 0x000fe20000000004 */
[C---:B------:R-:W-:Y:S01]  /*7b10*/  FFMA R21, R29.reuse, R21, R2 ;  /* 0x000000151d157223 */ /* 0x040fe20000000002 */
[C---:B------:R-:W-:Y:S01]  /*7b20*/  FFMA R5, R30.reuse, R17, R5 ;  /* 0x000000111e057223 */ /* 0x040fe20000000005 */
[----:B------:R-:W-:Y:S01]  /*7b30*/  FFMA R9, R30, R9, R12 ;  /* 0x000000091e097223 */ /* 0x000fe2000000000c */
[-C--:B------:R-:W-:Y:S01]  /*7b40*/  FFMA R4, R29, R17.reuse, R4 ;  /* 0x000000111d047223 */ /* 0x080fe20000000004 */
[C---:B------:R-:W-:Y:S01]  /*7b50*/  FFMA R21, R36.reuse, R17, R21 ;  /* 0x0000001124157223 */ /* 0x040fe20000000015 */
[----:B------:R-:W-:Y:S01]  /*7b60*/  LDS R12, [R14+0x3b80] ;  /* 0x003b80000e0c7984 */ /* 0x000fe20000000800 */
[C---:B----4-:R-:W-:Y:S01]  /*7b70*/  FFMA R43, R49.reuse, R32, R43 ;  /* 0x00000020312b7223 */ /* 0x050fe2000000002b */
[----:B------:R-:W-:Y:S01]  /*7b80*/  FFMA R59, R49, R60, R59 ;  /* 0x0000003c313b7223 */ /* 0x000fe2000000003b */
[----:B------:R-:W-:Y:S01]  /*7b90*/  FFMA R4, R36, R65, R4 ;  /* 0x0000004124047223 */ /* 0x000fe20000000004 */
[----:B------:R-:W3:Y:S01]  /*7ba0*/  LDS R17, [R14+0x2f80] ;  /* 0x002f80000e117984 */ /* 0x000ee20000000800 */
[----:B------:R-:W-:-:S04]  /*7bb0*/  DEPBAR.LE SB0, 0x1 ;  /* 0x000080400000791a */ /* 0x000fc80000000000 */
[----:B------:R-:W-:Y:S01]  /*7bc0*/  BAR.SYNC.DEFER_BLOCKING 0x0 ;  /* 0x0000000000007b1d */ /* 0x000fe20000010000 */
[C---:B-----5:R-:W-:Y:S01]  /*7bd0*/  FFMA R24, R53.reuse, R24, R43 ;  /* 0x0000001835187223 */ /* 0x060fe2000000002b */
[----:B------:R-:W-:Y:S01]  /*7be0*/  FFMA R32, R53, R32, R59 ;  /* 0x0000002035207223 */ /* 0x000fe2000000003b */
[----:B------:R-:W-:Y:S01]  /*7bf0*/  FFMA R21, R30, R65, R21 ;  /* 0x000000411e157223 */ /* 0x000fe20000000015 */
[C---:B-1----:R-:W-:Y:S01]  /*7c00*/  FFMA R2, R38.reuse, R46, R3 ;  /* 0x0000002e26027223 */ /* 0x042fe20000000003 */
[C---:B------:R-:W-:Y:S01]  /*7c10*/  FFMA R24, R29.reuse, R61, R24 ;  /* 0x0000003d1d187223 */ /* 0x040fe20000000018 */
[----:B------:R-:W-:Y:S01]  /*7c20*/  FFMA R32, R29, R65, R32 ;  /* 0x000000411d207223 */ /* 0x000fe20000000020 */
[C---:B------:R-:W-:Y:S01]  /*7c30*/  FFMA R9, R38.reuse, R6, R9 ;  /* 0x0000000626097223 */ /* 0x040fe20000000009 */
[----:B------:R-:W-:Y:S01]  /*7c40*/  FFMA R21, R38, R22, R21 ;  /* 0x0000001626157223 */ /* 0x000fe20000000015 */
[C---:B------:R-:W-:Y:S01]  /*7c50*/  FFMA R24, R36.reuse, R33, R24 ;  /* 0x0000002124187223 */ /* 0x040fe20000000018 */
        /* <DEDUP_REMOVED lines=10> */
[C---:B------:R-:W-:Y:S01]  /*7d00*/  FFMA R21, R13.reuse, R18, R21 ;  /* 0x000000120d157223 */ /* 0x040fe20000000015 */
[----:B------:R-:W-:Y:S01]  /*7d10*/  FFMA R2, R13, R34, R25 ;  /* 0x000000220d027223 */ /* 0x000fe20000000019 */
[----:B--2---:R-:W-:Y:S01]  /*7d20*/  FFMA R10, R15, R10, R9 ;  /* 0x0000000a0f0a7223 */ /* 0x004fe20000000009 */
[C---:B------:R-:W-:Y:S01]  /*7d30*/  FFMA R5, R13.reuse, R22, R5 ;  /* 0x000000160d057223 */ /* 0x040fe20000000005 */
[----:B------:R-:W-:Y:S01]  /*7d40*/  LDS R20, [R14+0x4800] ;  /* 0x004800000e147984 */ /* 0x000fe20000000800 */
[----:B------:R-:W-:Y:S01]  /*7d50*/  FFMA R61, R13, R66, R61 ;  /* 0x000000420d3d7223 */ /* 0x000fe2000000003d */
[C---:B------:R-:W-:Y:S01]  /*7d60*/  FFMA R22, R15.reuse, R22, R3 ;  /* 0x000000160f167223 */ /* 0x040fe20000000003 */
[C---:B------:R-:W-:Y:S01]  /*7d70*/  FFMA R66, R15.reuse, R66, R21 ;  /* 0x000000420f427223 */ /* 0x040fe20000000015 */
[----:B------:R-:W1:Y:S01]  /*7d80*/  LDS.128 R28, [UR4+0x6c0] ;  /* 0x0006c004ff1c7984 */ /* 0x000e620008000c00 */
[----:B------:R-:W-:Y:S01]  /*7d90*/  FFMA R18, R15, R18, R5 ;  /* 0x000000120f127223 */ /* 0x000fe20000000005 */
[-C--:B------:R-:W-:Y:S01]  /*7da0*/  FFMA R33, R13, R62.reuse, R33 ;  /* 0x0000003e0d217223 */ /* 0x080fe20000000021 */
[C---:B------:R-:W-:Y:S01]  /*7db0*/  FFMA R62, R15.reuse, R62, R61 ;  /* 0x0000003e0f3e7223 */ /* 0x040fe2000000003d */
[----:B------:R-:W2:Y:S01]  /*7dc0*/  LDS.128 R48, [UR4+0x720] ;  /* 0x00072004ff307984 */ /* 0x000ea20008000c00 */
[C---:B------:R-:W-:Y:S01]  /*7dd0*/  FFMA R2, R15.reuse, R26, R2 ;  /* 0x0000001a0f027223 */ /* 0x040fe20000000002 */
[----:B------:R-:W-:Y:S01]  /*7de0*/  FFMA R34, R15, R34, R33 ;  /* 0x000000220f227223 */ /* 0x000fe20000000021 */
[C---:B---3--:R-:W-:Y:S01]  /*7df0*/  FFMA R10, R17.reuse, R7, R10 ;  /* 0x00000007110a7223 */ /* 0x048fe2000000000a */
[----:B------:R-:W3:Y:S01]  /*7e00*/  LDS R25, [R14+0x5400] ;  /* 0x005400000e197984 */ /* 0x000ee20000000800 */
[C---:B------:R-:W-:Y:S01]  /*7e10*/  FFMA R3, R17.reuse, R47, R22 ;  /* 0x0000002f11037223 */ /* 0x040fe20000000016 */
[C---:B------:R-:W-:Y:S01]  /*7e20*/  FFMA R18, R17.reuse, R11, R18 ;  /* 0x0000000b11127223 */ /* 0x040fe20000000012 */
[C---:B------:R-:W-:Y:S01]  /*7e30*/  FFMA R10, R12.reuse, R47, R10 ;  /* 0x0000002f0c0a7223 */ /* 0x040fe2000000000a */
[----:B------:R-:W4:Y:S01]  /*7e40*/  LDS.128 R36, [UR4+0x780] ;  /* 0x00078004ff247984 */ /* 0x000f220008000c00 */
[----:B------:R-:W-:Y:S01]  /*7e50*/  FFMA R13, R12, R11, R3 ;  /* 0x0000000b0c0d7223 */ /* 0x000fe20000000003 */
[C---:B------:R-:W-:Y:S01]  /*7e60*/  FFMA R66, R17.reuse, R23, R66 ;  /* 0x0000001711427223 */ /* 0x040fe20000000042 */
[C---:B------:R-:W-:Y:S01]  /*7e70*/  FFMA R3, R16.reuse, R11, R10 ;  /* 0x0000000b10037223 */ /* 0x040fe2000000000a */
[----:B------:R-:W5:Y:S01]  /*7e80*/  LDS R65, [R14+0x6000] ;  /* 0x006000000e417984 */ /* 0x000f620000000800 */
[C---:B------:R-:W-:Y:S01]  /*7e90*/  FFMA R62, R17.reuse, R19, R62 ;  /* 0x00000013113e7223 */ /* 0x040fe2000000003e */
[C---:B------:R-:W-:Y:S01]  /*7ea0*/  FFMA R34, R17.reuse, R67, R34 ;  /* 0x0000004311227223 */ /* 0x040fe20000000022 */
[----:B------:R-:W-:Y:S01]  /*7eb0*/  FFMA R2, R17, R63, R2 ;  /* 0x0000003f11027223 */ /* 0x000fe20000000002 */
[----:B------:R-:W5:Y:S01]  /*7ec0*/  LDS.128 R40, [UR4+0x7e0] ;  /* 0x0007e004ff287984 */ /* 0x000f620008000c00 */
[-C--:B------:R-:W-:Y:S01]  /*7ed0*/  FFMA R13, R16, R23.reuse, R13 ;  /* 0x00000017100d7223 */ /* 0x080fe2000000000d */
[C---:B------:R-:W-:Y:S01]  /*7ee0*/  FFMA R18, R12.reuse, R23, R18 ;  /* 0x000000170c127223 */ /* 0x040fe20000000012 */
[C---:B------:R-:W-:Y:S01]  /*7ef0*/  FFMA R66, R12.reuse, R19, R66 ;  /* 0x000000130c427223 */ /* 0x040fe20000000042 */
[----:B------:R-:W5:Y:S01]  /*7f00*/  LDS R21, [R14+0x4880] ;  /* 0x004880000e157984 */ /* 0x000f620000000800 */
[C---:B------:R-:W-:Y:S01]  /*7f10*/  FFMA R62, R12.reuse, R67, R62 ;  /* 0x000000430c3e7223 */ /* 0x040fe2000000003e */
[C---:B------:R-:W-:Y:S01]  /*7f20*/  FFMA R34, R12.reuse, R63, R34 ;  /* 0x0000003f0c227223 */ /* 0x040fe20000000022 */
[----:B------:R-:W-:Y:S01]  /*7f30*/  FFMA R2, R12, R35, R2 ;  /* 0x000000230c027223 */ /* 0x000fe20000000002 */
[----:B------:R-:W5:Y:S01]  /*7f40*/  LDS R24, [R14+0x5480] ;  /* 0x005480000e187984 */ /* 0x000f620000000800 */
[C---:B------:R-:W-:Y:S01]  /*7f50*/  FFMA R19, R16.reuse, R19, R18 ;  /* 0x0000001310137223 */ /* 0x040fe20000000012 */
[C---:B------:R-:W-:Y:S01]  /*7f60*/  FFMA R67, R16.reuse, R67, R66 ;  /* 0x0000004310437223 */ /* 0x040fe20000000042 */
[C---:B------:R-:W-:Y:S01]  /*7f70*/  FFMA R27, R16.reuse, R27, R2 ;  /* 0x0000001b101b7223 */ /* 0x040fe20000000002 */
[----:B------:R-:W5:Y:S01]  /*7f80*/  LDS.128 R44, [UR4+0x900] ;  /* 0x00090004ff2c7984 */ /* 0x000f620008000c00 */
[C---:B------:R-:W-:Y:S01]  /*7f90*/  FFMA R63, R16.reuse, R63, R62 ;  /* 0x0000003f103f7223 */ /* 0x040fe2000000003e */
[----:B------:R-:W-:-:S02]  /*7fa0*/  FFMA R35, R16, R35, R34 ;  /* 0x0000002310237223 */ /* 0x000fc40000000022 */
        /* <DEDUP_REMOVED lines=15> */
[----:B------:R-:W5:Y:S01]  /*80a0*/  LDS R15, [R14+0x5500] ;  /* 0x005500000e0f7984 */ /* 0x000f620000000800 */
[C---:B------:R-:W-:Y:S01]  /*80b0*/  FFMA R2, R21.reuse, R29, R2 ;  /* 0x0000001d15027223 */ /* 0x040fe20000000002 */
[----:B------:R-:W-:-:S03]  /*80c0*/  FFMA R3, R21, R49, R12 ;  /* 0x0000003115037223 */ /* 0x000fc6000000000c */
[C---:B------:R-:W-:Y:S01]  /*80d0*/  FFMA R12, R24.reuse, R49, R2 ;  /* 0x00000031180c7223 */ /* 0x040fe20000000002 */
[-C--:B------:R-:W-:Y:S01]  /*80e0*/  FFMA R3, R24, R37.reuse, R3 ;  /* 0x0000002518037223 */ /* 0x080fe20000000003 */
[----:B------:R-:W5:Y:S01]  /*80f0*/  LDS R49, [R14+0x6100] ;  /* 0x006100000e317984 */ /* 0x000f620000000800 */
[C---:B------:R-:W-:Y:S01]  /*8100*/  FFMA R27, R20.reuse, R44, R27 ;  /* 0x0000002c141b7223 */ /* 0x040fe2000000001b */
[CC--:B------:R-:W-:Y:S01]  /*8110*/  FFMA R2, R20.reuse, R4.reuse, R63 ;  /* 0x0000000414027223 */ /* 0x0c0fe2000000003f */
[-C--:B------:R-:W-:Y:S01]  /*8120*/  FFMA R40, R25, R4.reuse, R40 ;  /* 0x0000000419287223 */ /* 0x080fe20000000028 */
[----:B------:R-:W-:Y:S01]  /*8130*/  FFMA R36, R65, R4, R36 ;  /* 0x0000000441247223 */ /* 0x000fe20000000024 */
[----:B------:R-:W-:Y:S01]  /*8140*/  LDS.128 R60, [UR4+0x8b0] ;  /* 0x0008b004ff3c7984 */ /* 0x000fe20008000c00 */
[-C--:B------:R-:W-:Y:S01]  /*8150*/  FFMA R35, R20, R52.reuse, R35 ;  /* 0x0000003414237223 */ /* 0x080fe20000000023 */
[-C--:B------:R-:W-:Y:S01]  /*8160*/  FFMA R2, R25, R52.reuse, R2 ;  /* 0x0000003419027223 */ /* 0x080fe20000000002 */
[----:B------:R-:W-:Y:S01]  /*8170*/  FFMA R40, R65, R52, R40 ;  /* 0x0000003441287223 */ /* 0x000fe20000000028 */
[----:B------:R-:W-:Y:S01]  /*8180*/  LDS R4, [R14+0x5580] ;  /* 0x005580000e047984 */ /* 0x000fe20000000800 */
[C---:B-1----:R-:W-:Y:S01]  /*8190*/  FFMA R27, R25.reuse, R56, R27 ;  /* 0x00000038191b7223 */ /* 0x042fe2000000001b */
[-C--:B------:R-:W-:Y:S01]  /*81a0*/  FFMA R35, R25, R44.reuse, R35 ;  /* 0x0000002c19237223 */ /* 0x080fe20000000023 */
[----:B------:R-:W-:Y:S01]  /*81b0*/  FFMA R2, R65, R44, R2 ;  /* 0x0000002c41027223 */ /* 0x000fe20000000002 */
[----:B------:R-:W-:Y:S01]  /*81c0*/  FFMA R13, R21, R37, R36 ;  /* 0x00000025150d7223 */ /* 0x000fe20000000024 */
[C---:B--2---:R-:W-:Y:S01]  /*81d0*/  FFMA R8, R65.reuse, R8, R27 ;  /* 0x0000000841087223 */ /* 0x044fe2000000001b */
[----:B------:R-:W-:-:S02]  /*81e0*/  FFMA R56, R65, R56, R35 ;  /* 0x0000003841387223 */ /* 0x000fc40000000023 */
[----:B------:R-:W1:Y:S01]  /*81f0*/  LDS R65, [R14+0x4980] ;  /* 0x004980000e417984 */ /* 0x000e620000000800 */
[C---:B------:R-:W-:Y:S01]  /*8200*/  FFMA R8, R21.reuse, R45, R8 ;  /* 0x0000002d15087223 */ /* 0x040fe20000000008 */
[-C--:B------:R-:W-:Y:S01]  /*8210*/  FFMA R13, R24, R41.reuse, R13 ;  /* 0x00000029180d7223 */ /* 0x080fe2000000000d */
[-C--:B---3--:R-:W-:Y:S01]  /*8220*/  FFMA R3, R22, R41.reuse, R3 ;  /* 0x0000002916037223 */ /* 0x088fe20000000003 */
[C---:B------:R-:W-:Y:S01]  /*8230*/  FFMA R41, R21.reuse, R41, R40 ;  /* 0x0000002915297223 */ /* 0x040fe20000000028 */
[----:B------:R-:W-:Y:S01]  /*8240*/  FFMA R8, R24, R57, R8 ;  /* 0x0000003918087223 */ /* 0x000fe20000000008 */
[----:B------:R-:W-:Y:S01]  /*8250*/  FFMA R13, R22, R5, R13 ;  /* 0x00000005160d7223 */ /* 0x000fe2000000000d */
[C---:B------:R-:W-:Y:S01]  /*8260*/  FFMA R56, R21.reuse, R53, R56 ;  /* 0x0000003515387223 */ /* 0x040fe20000000038 */
[----:B------:R-:W-:Y:S01]  /*8270*/  FFMA R41, R24, R5, R41 ;  /* 0x0000000518297223 */ /* 0x000fe20000000029 */
[----:B------:R-:W-:Y:S01]  /*8280*/  FFMA R9, R22, R9, R8 ;  /* 0x0000000916097223 */ /* 0x000fe20000000008 */
[----:B------:R-:W-:Y:S01]  /*8290*/  FFMA R5, R21, R5, R2 ;  /* 0x0000000515057223 */ /* 0x000fe20000000002 */
[----:B------:R-:W2:Y:S01]  /*82a0*/  LDS R8, [R14+0x6180] ;  /* 0x006180000e087984 */ /* 0x000ea20000000800 */
[----:B------:R-:W-:Y:S01]  /*82b0*/  FFMA R56, R24, R45, R56 ;  /* 0x0000002d18387223 */ /* 0x000fe20000000038 */
[----:B------:R-:W-:Y:S01]  /*82c0*/  FFMA R37, R22, R37, R12 ;  /* 0x0000002516257223 */ /* 0x000fe2000000000c */
[-C--:B------:R-:W-:Y:S01]  /*82d0*/  FFMA R5, R24, R53.reuse, R5 ;  /* 0x0000003518057223 */ /* 0x080fe20000000005 */
[C---:B------:R-:W-:Y:S01]  /*82e0*/  FFMA R41, R22.reuse, R53, R41 ;  /* 0x0000003516297223 */ /* 0x040fe20000000029 */
[----:B------:R-:W-:Y:S01]  /*82f0*/  FFMA R57, R22, R57, R56 ;  /* 0x0000003916397223 */ /* 0x000fe20000000038 */
[----:B----4-:R-:W-:Y:S01]  /*8300*/  FFMA R9, R16, R46, R9 ;  /* 0x0000002e10097223 */ /* 0x010fe20000000009 */
[----:B------:R-:W-:Y:S01]  /*8310*/  FFMA R5, R22, R45, R5 ;  /* 0x0000002d16057223 */ /* 0x000fe20000000005 */
[C---:B------:R-:W-:Y:S01]  /*8320*/  FFMA R37, R16.reuse, R30, R37 ;  /* 0x0000001e10257223 */ /* 0x040fe20000000025 */
[C---:B------:R-:W-:Y:S01]  /*8330*/  FFMA R3, R16.reuse, R50, R3 ;  /* 0x0000003210037223 */ /* 0x040fe20000000003 */
[C---:B------:R-:W-:Y:S01]  /*8340*/  FFMA R13, R16.reuse, R38, R13 ;  /* 0x00000026100d7223 */ /* 0x040fe2000000000d */
[C---:B------:R-:W-:Y:S01]  /*8350*/  FFMA R41, R16.reuse, R42, R41 ;  /* 0x0000002a10297223 */ /* 0x040fe20000000029 */
[C---:B------:R-:W-:Y:S01]  /*8360*/  FFMA R5, R16.reuse, R6, R5 ;  /* 0x0000000610057223 */ /* 0x040fe20000000005 */
[----:B------:R-:W-:Y:S01]  /*8370*/  FFMA R57, R16, R54, R57 ;  /* 0x0000003610397223 */ /* 0x000fe20000000039 */
[----:B------:R-:W-:Y:S01]  /*8380*/  LDS R12, [R14+0x4a00] ;  /* 0x004a00000e0c7984 */ /* 0x000fe20000000800 */
[C---:B-----5:R-:W-:Y:S01]  /*8390*/  FFMA R2, R15.reuse, R58, R9 ;  /* 0x0000003a0f027223 */ /* 0x060fe20000000009 */
[C---:B------:R-:W-:Y:S01]  /*83a0*/  FFMA R37, R15.reuse, R50, R37 ;  /* 0x000000320f257223 */ /* 0x040fe20000000025 */
[C---:B------:R-:W-:Y:S01]  /*83b0*/  FFMA R13, R15.reuse, R42, R13 ;  /* 0x0000002a0f0d7223 */ /* 0x040fe2000000000d */
[----:B------:R-:W3:Y:S01]  /*83c0*/  LDS.128 R16, [UR4+0x6d0] ;  /* 0x0006d004ff107984 */ /* 0x000ee20008000c00 */
        /* <DEDUP_REMOVED lines=9> */
[----:B------:R-:W-:Y:S01]  /*8460*/  FFMA R54, R49, R54, R41 ;  /* 0x0000003631367223 */ /* 0x000fe20000000029 */
[----:B-1----:R-:W-:Y:S01]  /*8470*/  FFMA R38, R65, R31, R38 ;  /* 0x0000001f41267223 */ /* 0x002fe20000000026 */
[----:B------:R-:W1:Y:S01]  /*8480*/  LDS.128 R20, [UR4+0x790] ;  /* 0x00079004ff147984 */ /* 0x000e620008000c00 */
[C---:B------:R-:W-:Y:S01]  /*8490*/  FFMA R46, R49.reuse, R46, R5 ;  /* 0x0000002e312e7223 */ /* 0x040fe20000000005 */
[C---:B------:R-:W-:Y:S01]  /*84a0*/  FFMA R58, R49.reuse, R58, R57 ;  /* 0x0000003a313a7223 */ /* 0x040fe20000000039 */
[----:B------:R-:W-:Y:S01]  /*84b0*/  FFMA R2, R49, R10, R2 ;  /* 0x0000000a31027223 */ /* 0x000fe20000000002 */
[----:B------:R-:W1:Y:S01]  /*84c0*/  LDS R15, [R14+0x6200] ;  /* 0x006200000e0f7984 */ /* 0x000e620000000800 */
[CC--:B------:R-:W-:Y:S01]  /*84d0*/  FFMA R3, R65.reuse, R51.reuse, R42 ;  /* 0x0000003341037223 */ /* 0x0c0fe2000000002a */
[C---:B------:R-:W-:Y:S01]  /*84e0*/  FFMA R38, R4.reuse, R51, R38 ;  /* 0x0000003304267223 */ /* 0x040fe20000000026 */
[C---:B------:R-:W-:Y:S01]  /*84f0*/  FFMA R6, R65.reuse, R39, R6 ;  /* 0x0000002741067223 */ /* 0x040fe20000000006 */
[----:B------:R-:W1:Y:S01]  /*8500*/  LDS.128 R24, [UR4+0x7f0] ;  /* 0x0007f004ff187984 */ /* 0x000e620008000c00 */
[C---:B------:R-:W-:Y:S01]  /*8510*/  FFMA R54, R65.reuse, R43, R54 ;  /* 0x0000002b41367223 */ /* 0x040fe20000000036 */
[C---:B------:R-:W-:Y:S01]  /*8520*/  FFMA R46, R65.reuse, R7, R46 ;  /* 0x00000007412e7223 */ /* 0x040fe2000000002e */
[C---:B------:R-:W-:Y:S01]  /*8530*/  FFMA R58, R65.reuse, R55, R58 ;  /* 0x00000037413a7223 */ /* 0x040fe2000000003a */
[----:B------:R-:W1:Y:S01]  /*8540*/  LDS R13, [R14+0x4a80] ;  /* 0x004a80000e0d7984 */ /* 0x000e620000000800 */
[----:B------:R-:W-:Y:S01]  /*8550*/  FFMA R2, R65, R47, R2 ;  /* 0x0000002f41027223 */ /* 0x000fe20000000002 */
[-C--:B------:R-:W-:Y:S01]  /*8560*/  FFMA R5, R4, R39.reuse, R3 ;  /* 0x0000002704057223 */ /* 0x080fe20000000003 */
[----:B--2---:R-:W-:Y:S01]  /*8570*/  FFMA R3, R8, R39, R38 ;  /* 0x0000002708037223 */ /* 0x004fe20000000026 */
[----:B------:R-:W2:Y:S01]  /*8580*/  LDS R40, [R14+0x5680] ;  /* 0x005680000e287984 */ /* 0x000ea20000000800 */
[-C--:B------:R-:W-:Y:S01]  /*8590*/  FFMA R6, R4, R43.reuse, R6 ;  /* 0x0000002b04067223 */ /* 0x080fe20000000006 */
[----:B------:R-:W-:Y:S01]  /*85a0*/  FFMA R5, R8, R43, R5 ;  /* 0x0000002b08057223 */ /* 0x000fe20000000005 */
[C---:B------:R-:W-:Y:S01]  /*85b0*/  FFMA R54, R4.reuse, R7, R54 ;  /* 0x0000000704367223 */ /* 0x040fe20000000036 */
[----:B------:R-:W2:Y:S01]  /*85c0*/  LDS.128 R28, [UR4+0x850] ;  /* 0x00085004ff1c7984 */ /* 0x000ea20008000c00 */
[C---:B------:R-:W-:Y:S01]  /*85d0*/  FFMA R46, R4.reuse, R55, R46 ;  /* 0x00000037042e7223 */ /* 0x040fe2000000002e */
[C---:B------:R-:W-:Y:S01]  /*85e0*/  FFMA R58, R4.reuse, R47, R58 ;  /* 0x0000002f043a7223 */ /* 0x040fe2000000003a */
[----:B------:R-:W-:Y:S01]  /*85f0*/  FFMA R2, R4, R59, R2 ;  /* 0x0000003b04027223 */ /* 0x000fe20000000002 */
[----:B------:R-:W2:Y:S01]  /*8600*/  LDS.128 R48, [UR4+0x910] ;  /* 0x00091004ff307984 */ /* 0x000ea20008000c00 */
[C---:B------:R-:W-:Y:S01]  /*8610*/  FFMA R7, R8.reuse, R7, R6 ;  /* 0x0000000708077223 */ /* 0x040fe20000000006 */
[C---:B------:R-:W-:Y:S01]  /*8620*/  FFMA R55, R8.reuse, R55, R54 ;  /* 0x0000003708377223 */ /* 0x040fe20000000036 */
[----:B------:R-:W-:Y:S01]  /*8630*/  FFMA R11, R8, R11, R2 ;  /* 0x0000000b080b7223 */ /* 0x000fe20000000002 */
[----:B------:R-:W2:Y:S01]  /*8640*/  LDS.128 R64, [UR4+0x970] ;  /* 0x00097004ff407984 */ /* 0x000ea20008000c00 */
[----:B---3--:R-:W-:Y:S01]  /*8650*/  FFMA R3, R16, R12, R3 ;  /* 0x0000000c10037223 */ /* 0x008fe20000000003 */
[C---:B------:R-:W-:Y:S01]  /*8660*/  FFMA R47, R8.reuse, R47, R46 ;  /* 0x0000002f082f7223 */ /* 0x040fe2000000002e */
[----:B------:R-:W-:Y:S01]  /*8670*/  FFMA R59, R8, R59, R58 ;  /* 0x0000003b083b7223 */ /* 0x000fe2000000003a */
[----:B------:R-:W3:Y:S01]  /*8680*/  LDS.128 R36, [UR4+0x9d0] ;  /* 0x0009d004ff247984 */ /* 0x000ee20008000c00 */
[----:B----4-:R-:W-:-:S02]  /*8690*/  FFMA R4, R12, R32, R5 ;  /* 0x000000200c047223 */ /* 0x010fc40000000005 */
[----:B------:R-:W-:Y:S01]  /*86a0*/  FFMA R59, R12, R60, R59 ;  /* 0x0000003c0c3b7223 */ /* 0x000fe2000000003b */
[----:B------:R-:W4:Y:S01]  /*86b0*/  LDS R10, [R14+0x6280] ;  /* 0x006280000e0a7984 */ /* 0x000f220000000800 */
[----:B-----5:R-:W-:Y:S01]  /*86c0*/  FFMA R3, R32, R9, R3 ;  /* 0x0000000920037223 */ /* 0x020fe20000000003 */
[-C--:B-1----:R-:W-:Y:S02]  /*86d0*/  FFMA R4, R9, R20.reuse, R4 ;  /* 0x0000001409047223 */ /* 0x082fe40000000004 */
[----:B------:R-:W1:Y:S01]  /*86e0*/  LDS R6, [R14+0x4b00] ;  /* 0x004b00000e067984 */ /* 0x000e620000000800 */
[----:B------:R-:W-:Y:S01]  /*86f0*/  FFMA R2, R20, R15, R3 ;  /* 0x0000000f14027223 */ /* 0x000fe20000000003 */
[----:B------:R-:W-:Y:S01]  /*8700*/  FFMA R20, R12, R20, R7 ;  /* 0x000000140c147223 */ /* 0x000fe20000000007 */
[----:B------:R-:W-:-:S03]  /*8710*/  FFMA R4, R15, R24, R4 ;  /* 0x000000180f047223 */ /* 0x000fc60000000004 */
[-C--:B------:R-:W-:Y:S01]  /*8720*/  FFMA R20, R9, R24.reuse, R20 ;  /* 0x0000001809147223 */ /* 0x080fe20000000014 */
[----:B------:R-:W-:Y:S01]  /*8730*/  FFMA R24, R12, R24, R55 ;  /* 0x000000180c187223 */ /* 0x000fe20000000037 */
[C---:B------:R-:W-:Y:S01]  /*8740*/  FFMA R2, R13.reuse, R17, R2 ;  /* 0x000000110d027223 */ /* 0x040fe20000000002 */
[-C--:B------:R-:W-:Y:S01]  /*8750*/  FFMA R3, R13, R33.reuse, R4 ;  /* 0x000000210d037223 */ /* 0x080fe20000000004 */
[----:B------:R-:W5:Y:S02]  /*8760*/  LDS R17, [R14+0x5700] ;  /* 0x005700000e117984 */ /* 0x000f640000000800 */
[C---:B--2---:R-:W-:Y:S01]  /*8770*/  FFMA R4, R40.reuse, R33, R2 ;  /* 0x0000002128047223 */ /* 0x044fe20000000002 */
[-C--:B------:R-:W-:Y:S01]  /*8780*/  FFMA R3, R40, R21.reuse, R3 ;  /* 0x0000001528037223 */ /* 0x080fe20000000003 */
[----:B------:R-:W2:Y:S01]  /*8790*/  LDS R33, [R14+0x6300] ;  /* 0x006300000e217984 */ /* 0x000ea20000000800 */
[CC--:B------:R-:W-:Y:S01]  /*87a0*/  FFMA R2, R12.reuse, R28.reuse, R47 ;  /* 0x0000001c0c027223 */ /* 0x0c0fe2000000002f */
[-C--:B------:R-:W-:Y:S01]  /*87b0*/  FFMA R24, R9, R28.reuse, R24 ;  /* 0x0000001c09187223 */ /* 0x080fe20000000018 */
[----:B------:R-:W-:Y:S01]  /*87c0*/  FFMA R20, R15, R28, R20 ;  /* 0x0000001c0f147223 */ /* 0x000fe20000000014 */
[----:B------:R-:W-:Y:S01]  /*87d0*/  LDS.128 R44, [UR4+0x740] ;  /* 0x00074004ff2c7984 */ /* 0x000fe20008000c00 */
[----:B------:R-:W-:Y:S01]  /*87e0*/  FFMA R11, R12, R48, R11 ;  /* 0x000000300c0b7223 */ /* 0x000fe2000000000b */
[C---:B------:R-:W-:Y:S01]  /*87f0*/  FFMA R2, R9.reuse, R60, R2 ;  /* 0x0000003c09027223 */ /* 0x040fe20000000002 */
[----:B------:R-:W-:Y:S01]  /*8800*/  FFMA R59, R9, R48, R59 ;  /* 0x00000030093b7223 */ /* 0x000fe2000000003b */
[----:B------:R-:W-:Y:S01]  /*8810*/  FFMA R24, R15, R60, R24 ;  /* 0x0000003c0f187223 */ /* 0x000fe20000000018 */
[----:B------:R-:W-:Y:S01]  /*8820*/  FFMA R11, R9, R64, R11 ;  /* 0x00000040090b7223 */ /* 0x000fe2000000000b */
[C---:B------:R-:W-:Y:S01]  /*8830*/  FFMA R2, R15.reuse, R48, R2 ;  /* 0x000000300f027223 */ /* 0x040fe20000000002 */
[C---:B------:R-:W-:Y:S01]  /*8840*/  FFMA R64, R15.reuse, R64, R59 ;  /* 0x000000400f407223 */ /* 0x040fe2000000003b */
[----:B------:R-:W-:Y:S01]  /*8850*/  LDS R12, [R14+0x5780] ;  /* 0x005780000e0c7984 */ /* 0x000fe20000000800 */
[----:B---3--:R-:W-:Y:S01]  /*8860*/  FFMA R36, R15, R36, R11 ;  /* 0x000000240f247223 */ /* 0x008fe2000000000b */
[C---:B------:R-:W-:Y:S01]  /*8870*/  FFMA R5, R13.reuse, R21, R20 ;  /* 0x000000150d057223 */ /* 0x040fe20000000014 */
[C---:B------:R-:W-:Y:S01]  /*8880*/  FFMA R64, R13.reuse, R61, R64 ;  /* 0x0000003d0d407223 */ /* 0x040fe20000000040 */
[----:B------:R-:W3:Y:S01]  /*8890*/  LDS R15, [R14+0x4b80] ;  /* 0x004b80000e0f7984 */ /* 0x000ee20000000800 */
[-C--:B----4-:R-:W-:Y:S01]  /*88a0*/  FFMA R3, R10, R25.reuse, R3 ;  /* 0x000000190a037223 */ /* 0x090fe20000000003 */
[-C--:B------:R-:W-:Y:S01]  /*88b0*/  FFMA R5, R40, R25.reuse, R5 ;  /* 0x0000001928057223 */ /* 0x080fe20000000005 */
[C---:B------:R-:W-:Y:S01]  /*88c0*/  FFMA R25, R13.reuse, R25, R24 ;  /* 0x000000190d197223 */ /* 0x040fe20000000018 */
[C---:B------:R-:W-:Y:S01]  /*88d0*/  FFMA R21, R10.reuse, R21, R4 ;  /* 0x000000150a157223 */ /* 0x040fe20000000004 */
[----:B------:R-:W4:Y:S01]  /*88e0*/  LDS R24, [R14+0x6380] ;  /* 0x006380000e187984 */ /* 0x000f220000000800 */
[-C--:B------:R-:W-:Y:S01]  /*88f0*/  FFMA R5, R10, R29.reuse, R5 ;  /* 0x0000001d0a057223 */ /* 0x080fe20000000005 */
[CC--:B------:R-:W-:Y:S01]  /*8900*/  FFMA R25, R40.reuse, R29.reuse, R25 ;  /* 0x0000001d28197223 */ /* 0x0c0fe20000000019 */
[C---:B------:R-:W-:Y:S01]  /*8910*/  FFMA R29, R13.reuse, R29, R2 ;  /* 0x0000001d0d1d7223 */ /* 0x040fe20000000002 */
[-C--:B------:R-:W-:Y:S01]  /*8920*/  FFMA R36, R13, R49.reuse, R36 ;  /* 0x000000310d247223 */ /* 0x080fe20000000024 */
[----:B------:R-:W-:Y:S01]  /*8930*/  FFMA R64, R40, R49, R64 ;  /* 0x0000003128407223 */ /* 0x000fe20000000040 */
[----:B-1----:R-:W-:Y:S01]  /*8940*/  FFMA R21, R6, R18, R21 ;  /* 0x0000001206157223 */ /* 0x002fe20000000015 */
[C---:B------:R-:W-:Y:S01]  /*8950*/  FFMA R29, R40.reuse, R61, R29 ;  /* 0x0000003d281d7223 */ /* 0x040fe2000000001d */
[----:B------:R-:W-:Y:S01]  /*8960*/  FFMA R36, R40, R65, R36 ;  /* 0x0000004128247223 */ /* 0x000fe20000000024 */
[-C--:B------:R-:W-:Y:S01]  /*8970*/  FFMA R3, R6, R34.reuse, R3 ;  /* 0x0000002206037223 */ /* 0x080fe20000000003 */
[C---:B------:R-:W-:Y:S01]  /*8980*/  FFMA R25, R10.reuse, R61, R25 ;  /* 0x0000003d0a197223 */ /* 0x040fe20000000019 */
[C---:B------:R-:W-:Y:S01]  /*8990*/  FFMA R29, R10.reuse, R49, R29 ;  /* 0x000000310a1d7223 */ /* 0x040fe2000000001d */
[C---:B------:R-:W-:Y:S01]  /*89a0*/  FFMA R65, R10.reuse, R65, R64 ;  /* 0x000000410a417223 */ /* 0x040fe20000000040 */
[----:B------:R-:W-:Y:S01]  /*89b0*/  FFMA R37, R10, R37, R36 ;  /* 0x000000250a257223 */ /* 0x000fe20000000024 */
[C---:B-----5:R-:W-:Y:S01]  /*89c0*/  FFMA R21, R17.reuse, R34, R21 ;  /* 0x0000002211157223 */ /* 0x060fe20000000015 */
        /* <DEDUP_REMOVED lines=14> */
[C---:B------:R-:W-:Y:S01]  /*8ab0*/  FFMA R26, R33.reuse, R26, R3 ;  /* 0x0000001a211a7223 */ /* 0x040fe20000000003 */
[C---:B------:R-:W-:Y:S01]  /*8ac0*/  FFMA R30, R33.reuse, R30, R13 ;  /* 0x0000001e211e7223 */ /* 0x040fe2000000000d */
[----:B------:R-:W2:Y:S01]  /*8ad0*/  LDS R37, [R14+0x5800] ;  /* 0x005800000e257984 */ /* 0x000ea20000000800 */
[C---:B------:R-:W-:Y:S01]  /*8ae0*/  FFMA R62, R33.reuse, R62, R25 ;  /* 0x0000003e213e7223 */ /* 0x040fe20000000019 */
[C---:B------:R-:W-:Y:S01]  /*8af0*/  FFMA R50, R33.reuse, R50, R29 ;  /* 0x0000003221327223 */ /* 0x040fe2000000001d */
[----:B------:R-:W-:Y:S01]  /*8b00*/  FFMA R66, R33, R66, R65 ;  /* 0x0000004221427223 */ /* 0x000fe20000000041 */
[----:B---3--:R-:W-:Y:S01]  /*8b10*/  FFMA R22, R15, R19, R22 ;  /* 0x000000130f167223 */ /* 0x008fe20000000016 */
[----:B------:R-:W-:Y:S01]  /*8b20*/  FFMA R2, R33, R38, R2 ;  /* 0x0000002621027223 */ /* 0x000fe20000000002 */
[CC--:B------:R-:W-:Y:S01]  /*8b30*/  FFMA R3, R15.reuse, R35.reuse, R26 ;  /* 0x000000230f037223 */ /* 0x0c0fe2000000001a */
[----:B------:R-:W3:Y:S01]  /*8b40*/  LDS.128 R8, [UR4+0x7a0] ;  /* 0x0007a004ff087984 */ /* 0x000ee20008000c00 */
[C---:B------:R-:W-:Y:S01]  /*8b50*/  FFMA R22, R12.reuse, R35, R22 ;  /* 0x000000230c167223 */ /* 0x040fe20000000016 */
[CC--:B------:R-:W-:Y:S01]  /*8b60*/  FFMA R30, R15.reuse, R23.reuse, R30 ;  /* 0x000000170f1e7223 */ /* 0x0c0fe2000000001e */
[-C--:B------:R-:W-:Y:S01]  /*8b70*/  FFMA R13, R12, R23.reuse, R3 ;  /* 0x000000170c0d7223 */ /* 0x080fe20000000003 */
[----:B------:R-:W5:Y:S01]  /*8b80*/  LDS.128 R32, [UR4+0x920] ;  /* 0x00092004ff207984 */ /* 0x000f620008000c00 */
[----:B----4-:R-:W-:Y:S01]  /*8b90*/  FFMA R3, R24, R23, R22 ;  /* 0x0000001718037223 */ /* 0x010fe20000000016 */
[C---:B------:R-:W-:Y:S01]  /*8ba0*/  FFMA R2, R15.reuse, R51, R2 ;  /* 0x000000330f027223 */ /* 0x040fe20000000002 */
[C---:B------:R-:W-:Y:S01]  /*8bb0*/  FFMA R62, R15.reuse, R27, R62 ;  /* 0x0000001b0f3e7223 */ /* 0x040fe2000000003e */
[----:B------:R-:W4:Y:S01]  /*8bc0*/  LDS R49, [R14+0x6400] ;  /* 0x006400000e317984 */ /* 0x000f220000000800 */
[C---:B------:R-:W-:Y:S01]  /*8bd0*/  FFMA R50, R15.reuse, R31, R50 ;  /* 0x0000001f0f327223 */ /* 0x040fe20000000032 */
[----:B------:R-:W-:Y:S01]  /*8be0*/  FFMA R2, R12, R67, R2 ;  /* 0x000000430c027223 */ /* 0x000fe20000000002 */
[----:B------:R-:W-:Y:S01]  /*8bf0*/  FFMA R66, R15, R63, R66 ;  /* 0x0000003f0f427223 */ /* 0x000fe20000000042 */
[----:B------:R-:W4:Y:S01]  /*8c00*/  LDS.128 R56, [UR4+0x980] ;  /* 0x00098004ff387984 */ /* 0x000f220008000c00 */
[-C--:B------:R-:W-:Y:S01]  /*8c10*/  FFMA R13, R24, R27.reuse, R13 ;  /* 0x0000001b180d7223 */ /* 0x080fe2000000000d */
[----:B------:R-:W-:Y:S01]  /*8c20*/  FFMA R30, R12, R27, R30 ;  /* 0x0000001b0c1e7223 */ /* 0x000fe2000000001e */
[----:B------:R-:W-:Y:S01]  /*8c30*/  FFMA R39, R24, R39, R2 ;  /* 0x0000002718277223 */ /* 0x000fe20000000002 */
[----:B------:R-:W4:Y:S01]  /*8c40*/  LDS.128 R40, [UR4+0x800] ;  /* 0x00080004ff287984 */ /* 0x000f220008000c00 */
[C---:B------:R-:W-:Y:S01]  /*8c50*/  FFMA R62, R12.reuse, R31, R62 ;  /* 0x0000001f0c3e7223 */ /* 0x040fe2000000003e */
[C---:B------:R-:W-:Y:S01]  /*8c60*/  FFMA R50, R12.reuse, R63, R50 ;  /* 0x0000003f0c327223 */ /* 0x040fe20000000032 */
[----:B------:R-:W-:Y:S01]  /*8c70*/  FFMA R66, R12, R51, R66 ;  /* 0x000000330c427223 */ /* 0x000fe20000000042 */
[----:B------:R-:W4:Y:S01]  /*8c80*/  LDS R25, [R14+0x4c80] ;  /* 0x004c80000e197984 */ /* 0x000f220000000800 */
[C---:B------:R-:W-:Y:S01]  /*8c90*/  FFMA R31, R24.reuse, R31, R30 ;  /* 0x0000001f181f7223 */ /* 0x040fe2000000001e */
[C---:B------:R-:W-:Y:S01]  /*8ca0*/  FFMA R63, R24.reuse, R63, R62 ;  /* 0x0000003f183f7223 */ /* 0x040fe2000000003e */
[C---:B------:R-:W-:Y:S01]  /*8cb0*/  FFMA R51, R24.reuse, R51, R50 ;  /* 0x0000003318337223 */ /* 0x040fe20000000032 */
[----:B------:R-:W4:Y:S01]  /*8cc0*/  LDS.128 R20, [UR4+0x9e0] ;  /* 0x0009e004ff147984 */ /* 0x000f220008000c00 */
[----:B------:R-:W-:-:S03]  /*8cd0*/  FFMA R67, R24, R67, R66 ;  /* 0x0000004318437223 */ /* 0x000fc60000000042 */
[----:B------:R-:W4:Y:S01]  /*8ce0*/  LDS R36, [R14+0x5880] ;  /* 0x005880000e247984 */ /* 0x000f220000000800 */
[----:B-1----:R-:W-:Y:S01]  /*8cf0*/  FFMA R3, R4, R28, R3 ;  /* 0x0000001c04037223 */ /* 0x002fe20000000003 */
[----:B------:R-:W-:Y:S02]  /*8d00*/  FFMA R4, R28, R44, R13 ;  /* 0x0000002c1c047223 */ /* 0x000fe4000000000d */
[----:B------:R-:W1:Y:S01]  /*8d10*/  LDS.128 R16, [UR4+0x860] ;  /* 0x00086004ff107984 */ /* 0x000e620008000c00 */
[----:B--2---:R-:W-:-:S03]  /*8d20*/  FFMA R3, R44, R37, R3 ;  /* 0x000000252c037223 */ /* 0x004fc60000000003 */
[----:B------:R-:W2:Y:S04]  /*8d30*/  LDS.128 R52, [UR4+0x8c0] ;  /* 0x0008c004ff347984 */ /* 0x000ea80008000c00 */
[----:B------:R-:W2:Y:S01]  /*8d40*/  LDS R26, [R14+0x6480] ;  /* 0x006480000e1a7984 */ /* 0x000ea20000000800 */
[----:B---3--:R-:W-:-:S03]  /*8d50*/  FFMA R4, R37, R8, R4 ;  /* 0x0000000825047223 */ /* 0x008fc60000000004 */
[----:B------:R-:W3:Y:S01]  /*8d60*/  LDS R12, [R14+0x4d00] ;  /* 0x004d00000e0c7984 */ /* 0x000ee20000000800 */
[----:B-----5:R-:W-:-:S03]  /*8d70*/  FFMA R39, R28, R32, R39 ;  /* 0x000000201c277223 */ /* 0x020fc60000000027 */
[----:B------:R-:W5:Y:S01]  /*8d80*/  LDS R13, [R14+0x5900] ;  /* 0x005900000e0d7984 */ /* 0x000f620000000800 */
[----:B----4-:R-:W-:Y:S01]  /*8d90*/  FFMA R2, R8, R49, R3 ;  /* 0x0000003108027223 */ /* 0x010fe20000000003 */
[C---:B------:R-:W-:Y:S01]  /*8da0*/  FFMA R8, R28.reuse, R8, R31 ;  /* 0x000000081c087223 */ /* 0x040fe2000000001f */
[----:B------:R-:W-:Y:S01]  /*8db0*/  FFMA R39, R37, R56, R39 ;  /* 0x0000003825277223 */ /* 0x000fe20000000027 */
[----:B------:R-:W4:Y:S01]  /*8dc0*/  LDS R15, [R14+0x6500] ;  /* 0x006500000e0f7984 */ /* 0x000f220000000800 */
[-C--:B------:R-:W-:Y:S01]  /*8dd0*/  FFMA R4, R49, R40.reuse, R4 ;  /* 0x0000002831047223 */ /* 0x080fe20000000004 */
[-C--:B------:R-:W-:Y:S01]  /*8de0*/  FFMA R8, R37, R40.reuse, R8 ;  /* 0x0000002825087223 */ /* 0x080fe20000000008 */
[----:B------:R-:W-:Y:S01]  /*8df0*/  FFMA R40, R28, R40, R63 ;  /* 0x000000281c287223 */ /* 0x000fe2000000003f */
[----:B------:R-:W4:Y:S01]  /*8e00*/  LDS R65, [R14+0x4d80] ;  /* 0x004d80000e417984 */ /* 0x000f220000000800 */
[C---:B------:R-:W-:Y:S01]  /*8e10*/  FFMA R2, R25.reuse, R5, R2 ;  /* 0x0000000519027223 */ /* 0x040fe20000000002 */
[----:B------:R-:W-:-:S02]  /*8e20*/  FFMA R3, R25, R45, R4 ;  /* 0x0000002d19037223 */ /* 0x000fc40000000004 */
[----:B------:R-:W-:Y:S01]  /*8e30*/  LDS.128 R60, [UR4+0x8d0] ;  /* 0x0008d004ff3c7984 */ /* 0x000fe20008000c00 */
[----:B------:R-:W-:Y:S01]  /*8e40*/  FFMA R20, R49, R20, R39 ;  /* 0x0000001431147223 */ /* 0x000fe20000000027 */
[----:B------:R-:W-:-:S03]  /*8e50*/  FFMA R4, R36, R45, R2 ;  /* 0x0000002d24047223 */ /* 0x000fc60000000002 */
[----:B------:R-:W-:Y:S01]  /*8e60*/  FFMA R20, R25, R33, R20 ;  /* 0x0000002119147223 */ /* 0x000fe20000000014 */
[----:B------:R-:W-:Y:S01]  /*8e70*/  FFMA R3, R36, R9, R3 ;  /* 0x0000000924037223 */ /* 0x000fe20000000003 */
[-C--:B-1----:R-:W-:Y:S01]  /*8e80*/  FFMA R8, R49, R16.reuse, R8 ;  /* 0x0000001031087223 */ /* 0x082fe20000000008 */
[-C--:B------:R-:W-:Y:S01]  /*8e90*/  FFMA R2, R28, R16.reuse, R51 ;  /* 0x000000101c027223 */ /* 0x080fe20000000033 */
[----:B------:R-:W-:Y:S01]  /*8ea0*/  FFMA R40, R37, R16, R40 ;  /* 0x0000001025287223 */ /* 0x000fe20000000028 */
[----:B------:R-:W-:Y:S01]  /*8eb0*/  FFMA R20, R36, R57, R20 ;  /* 0x0000003924147223 */ /* 0x000fe20000000014 */
[----:B------:R-:W1:Y:S01]  /*8ec0*/  LDS R16, [R14+0x5980] ;  /* 0x005980000e107984 */ /* 0x000e620000000800 */
[-C--:B--2---:R-:W-:Y:S01]  /*8ed0*/  FFMA R67, R28, R52.reuse, R67 ;  /* 0x000000341c437223 */ /* 0x084fe20000000043 */
[----:B------:R-:W-:Y:S01]  /*8ee0*/  FFMA R5, R25, R9, R8 ;  /* 0x0000000919057223 */ /* 0x000fe20000000008 */
[-C--:B------:R-:W-:Y:S01]  /*8ef0*/  FFMA R40, R49, R52.reuse, R40 ;  /* 0x0000003431287223 */ /* 0x080fe20000000028 */
[----:B------:R-:W-:Y:S01]  /*8f00*/  FFMA R21, R26, R21, R20 ;  /* 0x000000151a157223 */ /* 0x000fe20000000014 */
[C---:B------:R-:W-:Y:S01]  /*8f10*/  FFMA R2, R37.reuse, R52, R2 ;  /* 0x0000003425027223 */ /* 0x040fe20000000002 */
[----:B------:R-:W2:Y:S01]  /*8f20*/  LDS R20, [R14+0x6580] ;  /* 0x006580000e147984 */ /* 0x000ea20000000800 */
[-C--:B------:R-:W-:Y:S01]  /*8f30*/  FFMA R67, R37, R32.reuse, R67 ;  /* 0x0000002025437223 */ /* 0x080fe20000000043 */
[-C--:B------:R-:W-:Y:S01]  /*8f40*/  FFMA R5, R36, R41.reuse, R5 ;  /* 0x0000002924057223 */ /* 0x080fe20000000005 */
        /* <DEDUP_REMOVED lines=8> */
[C---:B------:R-:W-:Y:S01]  /*8fd0*/  FFMA R9, R26.reuse, R9, R4 ;  /* 0x000000091a097223 */ /* 0x040fe20000000004 */
[-C--:B------:R-:W-:Y:S01]  /*8fe0*/  FFMA R41, R26, R53.reuse, R41 ;  /* 0x000000351a297223 */ /* 0x080fe20000000029 */
[C---:B------:R-:W-:Y:S01]  /*8ff0*/  FFMA R17, R36.reuse, R53, R17 ;  /* 0x0000003524117223 */ /* 0x040fe20000000011 */
[-C--:B------:R-:W-:Y:S01]  /*9000*/  FFMA R56, R36, R33.reuse, R56 ;  /* 0x0000002124387223 */ /* 0x080fe20000000038 */
[C---:B---3--:R-:W-:Y:S01]  /*9010*/  FFMA R9, R12.reuse, R6, R9 ;  /* 0x000000060c097223 */ /* 0x048fe20000000009 */
[----:B------:R-:W-:Y:S01]  /*9020*/  FFMA R3, R12, R46, R3 ;  /* 0x0000002e0c037223 */ /* 0x000fe20000000003 */
[C---:B------:R-:W-:Y:S01]  /*9030*/  FFMA R17, R26.reuse, R33, R17 ;  /* 0x000000211a117223 */ /* 0x040fe20000000011 */
[----:B------:R-:W-:Y:S01]  /*9040*/  FFMA R57, R26, R57, R56 ;  /* 0x000000391a397223 */ /* 0x000fe20000000038 */
[C---:B------:R-:W-:Y:S01]  /*9050*/  FFMA R21, R12.reuse, R34, R21 ;  /* 0x000000220c157223 */ /* 0x040fe20000000015 */
[C---:B-----5:R-:W-:Y:S01]  /*9060*/  FFMA R9, R13.reuse, R46, R9 ;  /* 0x0000002e0d097223 */ /* 0x060fe20000000009 */
[C---:B------:R-:W-:Y:S01]  /*9070*/  FFMA R5, R12.reuse, R10, R5 ;  /* 0x0000000a0c057223 */ /* 0x040fe20000000005 */
[C---:B------:R-:W-:Y:S01]  /*9080*/  FFMA R41, R12.reuse, R42, R41 ;  /* 0x0000002a0c297223 */ /* 0x040fe20000000029 */
[C---:B------:R-:W-:Y:S01]  /*9090*/  FFMA R17, R12.reuse, R18, R17 ;  /* 0x000000120c117223 */ /* 0x040fe20000000011 */
[----:B------:R-:W-:Y:S01]  /*90a0*/  FFMA R57, R12, R54, R57 ;  /* 0x000000360c397223 */ /* 0x000fe20000000039 */
[----:B------:R-:W-:Y:S01]  /*90b0*/  LDS.128 R24, [UR4+0x6f0] ;  /* 0x0006f004ff187984 */ /* 0x000fe20008000c00 */
[-C--:B------:R-:W-:Y:S01]  /*90c0*/  FFMA R3, R13, R10.reuse, R3 ;  /* 0x0000000a0d037223 */ /* 0x080fe20000000003 */
[----:B----4-:R-:W-:Y:S01]  /*90d0*/  FFMA R10, R15, R10, R9 ;  /* 0x0000000a0f0a7223 */ /* 0x010fe20000000009 */
[C---:B------:R-:W-:Y:S01]  /*90e0*/  FFMA R2, R13.reuse, R58, R21 ;  /* 0x0000003a0d027223 */ /* 0x040fe20000000015 */
[----:B------:R-:W3:Y:S01]  /*90f0*/  LDS R12, [R14+0x4e00] ;  /* 0x004e00000e0c7984 */ /* 0x000ee20000000800 */
[C---:B------:R-:W-:Y:S01]  /*9100*/  FFMA R5, R13.reuse, R42, R5 ;  /* 0x0000002a0d057223 */ /* 0x040fe20000000005 */
[C---:B------:R-:W-:Y:S01]  /*9110*/  FFMA R41, R13.reuse, R18, R41 ;  /* 0x000000120d297223 */ /* 0x040fe20000000029 */
[C---:B------:R-:W-:Y:S01]  /*9120*/  FFMA R17, R13.reuse, R54, R17 ;  /* 0x000000360d117223 */ /* 0x040fe20000000011 */
[----:B------:R-:W4:Y:S01]  /*9130*/  LDS.128 R48, [UR4+0x750] ;  /* 0x00075004ff307984 */ /* 0x000f220008000c00 */
[----:B------:R-:W-:Y:S01]  /*9140*/  FFMA R57, R13, R34, R57 ;  /* 0x000000220d397223 */ /* 0x000fe20000000039 */
[----:B------:R-:W-:Y:S01]  /*9150*/  FFMA R42, R15, R42, R3 ;  /* 0x0000002a0f2a7223 */ /* 0x000fe20000000003 */
[----:B------:R-:W-:Y:S01]  /*9160*/  FFMA R10, R65, R7, R10 ;  /* 0x00000007410a7223 */ /* 0x000fe2000000000a */
[----:B------:R-:W5:Y:S01]  /*9170*/  LDS R21, [R14+0x5a00] ;  /* 0x005a00000e157984 */ /* 0x000f620000000800 */
[C---:B------:R-:W-:Y:S01]  /*9180*/  FFMA R18, R15.reuse, R18, R5 ;  /* 0x000000120f127223 */ /* 0x040fe20000000005 */
        /* <DEDUP_REMOVED lines=10> */
[----:B------:R-:W1:Y:S01]  /*9230*/  LDS.128 R36, [UR4+0x810] ;  /* 0x00081004ff247984 */ /* 0x000e620008000c00 */
[C---:B------:R-:W-:Y:S01]  /*9240*/  FFMA R34, R65.reuse, R19, R34 ;  /* 0x0000001341227223 */ /* 0x040fe20000000022 */
[C---:B------:R-:W-:Y:S01]  /*9250*/  FFMA R58, R65.reuse, R55, R58 ;  /* 0x00000037413a7223 */ /* 0x040fe2000000003a */
[----:B------:R-:W-:Y:S01]  /*9260*/  FFMA R2, R65, R35, R2 ;  /* 0x0000002341027223 */ /* 0x000fe20000000002 */
[----:B------:R-:W1:Y:S01]  /*9270*/  LDS.128 R44, [UR4+0x930] ;  /* 0x00093004ff2c7984 */ /* 0x000e620008000c00 */
[-C--:B------:R-:W-:Y:S01]  /*9280*/  FFMA R13, R16, R11.reuse, R3 ;  /* 0x0000000b100d7223 */ /* 0x080fe20000000003 */
[----:B--2---:R-:W-:Y:S01]  /*9290*/  FFMA R3, R20, R11, R10 ;  /* 0x0000000b14037223 */ /* 0x004fe2000000000a */
[-C--:B------:R-:W-:Y:S01]  /*92a0*/  FFMA R18, R16, R43.reuse, R18 ;  /* 0x0000002b10127223 */ /* 0x080fe20000000012 */
[----:B------:R-:W2:Y:S01]  /*92b0*/  LDS R41, [R14+0x4e80] ;  /* 0x004e80000e297984 */ /* 0x000ea20000000800 */
[----:B------:R-:W-:Y:S01]  /*92c0*/  FFMA R13, R20, R43, R13 ;  /* 0x0000002b140d7223 */ /* 0x000fe2000000000d */
[C---:B------:R-:W-:Y:S01]  /*92d0*/  FFMA R54, R16.reuse, R19, R54 ;  /* 0x0000001310367223 */ /* 0x040fe20000000036 */
[C---:B------:R-:W-:Y:S01]  /*92e0*/  FFMA R34, R16.reuse, R55, R34 ;  /* 0x0000003710227223 */ /* 0x040fe20000000022 */
[----:B------:R-:W2:Y:S01]  /*92f0*/  LDS.128 R64, [UR4+0x990] ;  /* 0x00099004ff407984 */ /* 0x000ea20008000c00 */
[C---:B------:R-:W-:Y:S01]  /*9300*/  FFMA R58, R16.reuse, R35, R58 ;  /* 0x00000023103a7223 */ /* 0x040fe2000000003a */
[----:B------:R-:W-:Y:S01]  /*9310*/  FFMA R2, R16, R59, R2 ;  /* 0x0000003b10027223 */ /* 0x000fe20000000002 */
[C---:B------:R-:W-:Y:S01]  /*9320*/  FFMA R19, R20.reuse, R19, R18 ;  /* 0x0000001314137223 */ /* 0x040fe20000000012 */
[----:B------:R-:W2:Y:S01]  /*9330*/  LDS R32, [R14+0x5a80] ;  /* 0x005a80000e207984 */ /* 0x000ea20000000800 */
[C---:B------:R-:W-:Y:S01]  /*9340*/  FFMA R55, R20.reuse, R55, R54 ;  /* 0x0000003714377223 */ /* 0x040fe20000000036 */
[C---:B------:R-:W-:Y:S01]  /*9350*/  FFMA R23, R20.reuse, R23, R2 ;  /* 0x0000001714177223 */ /* 0x040fe20000000002 */
[----:B------:R-:W-:Y:S01]  /*9360*/  FFMA R35, R20, R35, R34 ;  /* 0x0000002314237223 */ /* 0x000fe20000000022 */
[----:B------:R-:W2:Y:S01]  /*9370*/  LDS.128 R8, [UR4+0x9f0] ;  /* 0x0009f004ff087984 */ /* 0x000ea20008000c00 */
[----:B---3--:R-:W-:Y:S01]  /*9380*/  FFMA R3, R24, R12, R3 ;  /* 0x0000000c18037223 */ /* 0x008fe20000000003 */
[----:B------:R-:W-:-:S02]  /*9390*/  FFMA R59, R20, R59, R58 ;  /* 0x0000003b143b7223 */ /* 0x000fc4000000003a */
[----:B------:R-:W3:Y:S01]  /*93a0*/  LDS.128 R4, [UR4+0x870] ;  /* 0x00087004ff047984 */ /* 0x000ee20008000c00 */
[C---:B----4-:R-:W-:Y:S01]  /*93b0*/  FFMA R16, R12.reuse, R48, R13 ;  /* 0x000000300c107223 */ /* 0x050fe2000000000d */
[----:B------:R-:W-:Y:S02]  /*93c0*/  FFMA R59, R12, R60, R59 ;  /* 0x0000003c0c3b7223 */ /* 0x000fe4000000003b */
[----:B------:R-:W4:Y:S01]  /*93d0*/  LDS R22, [R14+0x6680] ;  /* 0x006680000e167984 */ /* 0x000f220000000800 */
[----:B-----5:R-:W-:Y:S01]  /*93e0*/  FFMA R3, R48, R21, R3 ;  /* 0x0000001530037223 */ /* 0x020fe20000000003 */
[----:B------:R-:W-:Y:S02]  /*93f0*/  FFMA R16, R21, R28, R16 ;  /* 0x0000001c15107223 */ /* 0x000fe40000000010 */
[----:B------:R-:W5:Y:S01]  /*9400*/  LDS R18, [R14+0x4f00] ;  /* 0x004f00000e127984 */ /* 0x000f620000000800 */
[----:B------:R-:W-:-:S03]  /*9410*/  FFMA R2, R28, R33, R3 ;  /* 0x000000211c027223 */ /* 0x000fc60000000003 */
[----:B------:R-:W5:Y:S01]  /*9420*/  LDS R15, [R14+0x5b00] ;  /* 0x005b00000e0f7984 */ /* 0x000f620000000800 */
[C---:B------:R-:W-:Y:S01]  /*9430*/  FFMA R28, R12.reuse, R28, R19 ;  /* 0x0000001c0c1c7223 */ /* 0x040fe20000000013 */
[-C--:B-1----:R-:W-:Y:S02]  /*9440*/  FFMA R16, R33, R36.reuse, R16 ;  /* 0x0000002421107223 */ /* 0x082fe40000000010 */
[----:B------:R-:W-:Y:S01]  /*9450*/  LDS R57, [R14+0x4f80] ;  /* 0x004f80000e397984 */ /* 0x000fe20000000800 */
[CC--:B------:R-:W-:Y:S01]  /*9460*/  FFMA R28, R21.reuse, R36.reuse, R28 ;  /* 0x00000024151c7223 */ /* 0x0c0fe2000000001c */
[C---:B------:R-:W-:Y:S01]  /*9470*/  FFMA R36, R12.reuse, R36, R55 ;  /* 0x000000240c247223 */ /* 0x040fe20000000037 */
[-C--:B------:R-:W-:Y:S01]  /*9480*/  FFMA R23, R12, R44.reuse, R23 ;  /* 0x0000002c0c177223 */ /* 0x080fe20000000017 */
[----:B------:R-:W-:Y:S01]  /*9490*/  FFMA R59, R21, R44, R59 ;  /* 0x0000002c153b7223 */ /* 0x000fe2000000003b */
[----:B------:R-:W-:Y:S01]  /*94a0*/  LDS.128 R52, [UR4+0x8e0] ;  /* 0x0008e004ff347984 */ /* 0x000fe20008000c00 */
[C---:B--2---:R-:W-:Y:S01]  /*94b0*/  FFMA R2, R41.reuse, R25, R2 ;  /* 0x0000001929027223 */ /* 0x044fe20000000002 */
[-C--:B------:R-:W-:Y:S01]  /*94c0*/  FFMA R3, R41, R49.reuse, R16 ;  /* 0x0000003129037223 */ /* 0x080fe20000000010 */
[-C--:B------:R-:W-:Y:S01]  /*94d0*/  FFMA R23, R21, R64.reuse, R23 ;  /* 0x0000004015177223 */ /* 0x080fe20000000017 */
[----:B------:R-:W-:Y:S01]  /*94e0*/  FFMA R64, R33, R64, R59 ;  /* 0x0000004021407223 */ /* 0x000fe2000000003b */
[C---:B------:R-:W-:Y:S01]  /*94f0*/  FFMA R16, R32.reuse, R49, R2 ;  /* 0x0000003120107223 */ /* 0x040fe20000000002 */
[----:B------:R-:W-:Y:S01]  /*9500*/  FFMA R3, R32, R29, R3 ;  /* 0x0000001d20037223 */ /* 0x000fe20000000003 */
[----:B------:R-:W1:Y:S01]  /*9510*/  LDS R49, [R14+0x6700] ;  /* 0x006700000e317984 */ /* 0x000e620000000800 */
[----:B------:R-:W-:Y:S01]  /*9520*/  FFMA R64, R41, R61, R64 ;  /* 0x0000003d29407223 */ /* 0x000fe20000000040 */
[----:B------:R-:W-:-:S03]  /*9530*/  FFMA R8, R33, R8, R23 ;  /* 0x0000000821087223 */ /* 0x000fc60000000017 */
[-C--:B------:R-:W-:Y:S01]  /*9540*/  FFMA R64, R32, R45.reuse, R64 ;  /* 0x0000002d20407223 */ /* 0x080fe20000000040 */
[-C--:B---3--:R-:W-:Y:S01]  /*9550*/  FFMA R28, R33, R4.reuse, R28 ;  /* 0x00000004211c7223 */ /* 0x088fe2000000001c */
[-C--:B------:R-:W-:Y:S01]  /*9560*/  FFMA R36, R21, R4.reuse, R36 ;  /* 0x0000000415247223 */ /* 0x080fe20000000024 */
[C---:B------:R-:W-:Y:S01]  /*9570*/  FFMA R8, R41.reuse, R45, R8 ;  /* 0x0000002d29087223 */ /* 0x040fe20000000008 */
[----:B------:R-:W-:Y:S01]  /*9580*/  FFMA R2, R12, R4, R35 ;  /* 0x000000040c027223 */ /* 0x000fe20000000023 */
[----:B------:R-:W-:Y:S01]  /*9590*/  FFMA R13, R41, R29, R28 ;  /* 0x0000001d290d7223 */ /* 0x000fe2000000001c */
[----:B------:R-:W2:Y:S01]  /*95a0*/  LDS R4, [R14+0x5b80] ;  /* 0x005b80000e047984 */ /* 0x000ea20000000800 */
[-C--:B------:R-:W-:Y:S01]  /*95b0*/  FFMA R36, R33, R60.reuse, R36 ;  /* 0x0000003c21247223 */ /* 0x080fe20000000024 */
[C---:B------:R-:W-:Y:S01]  /*95c0*/  FFMA R8, R32.reuse, R65, R8 ;  /* 0x0000004120087223 */ /* 0x040fe20000000008 */
[----:B------:R-:W-:Y:S01]  /*95d0*/  FFMA R2, R21, R60, R2 ;  /* 0x0000003c15027223 */ /* 0x000fe20000000002 */
[-C--:B------:R-:W-:Y:S01]  /*95e0*/  FFMA R13, R32, R37.reuse, R13 ;  /* 0x00000025200d7223 */ /* 0x080fe2000000000d */
[CC--:B----4-:R-:W-:Y:S01]  /*95f0*/  FFMA R3, R22.reuse, R37.reuse, R3 ;  /* 0x0000002516037223 */ /* 0x0d0fe20000000003 */
[----:B------:R-:W-:Y:S01]  /*9600*/  FFMA R37, R41, R37, R36 ;  /* 0x0000002529257223 */ /* 0x000fe20000000024 */
[----:B------:R-:W-:Y:S01]  /*9610*/  FFMA R2, R33, R44, R2 ;  /* 0x0000002c21027223 */ /* 0x000fe20000000002 */
[C---:B------:R-:W-:Y:S01]  /*9620*/  FFMA R9, R22.reuse, R9, R8 ;  /* 0x0000000916097223 */ /* 0x040fe20000000008 */
[-C--:B------:R-:W-:Y:S01]  /*9630*/  FFMA R13, R22, R5.reuse, R13 ;  /* 0x00000005160d7223 */ /* 0x080fe2000000000d */
[----:B------:R-:W3:Y:S01]  /*9640*/  LDS R8, [R14+0x6780] ;  /* 0x006780000e087984 */ /* 0x000ee20000000800 */
[-C--:B------:R-:W-:Y:S01]  /*9650*/  FFMA R37, R32, R5.reuse, R37 ;  /* 0x0000000520257223 */ /* 0x080fe20000000025 */
[----:B------:R-:W-:Y:S01]  /*9660*/  FFMA R5, R41, R5, R2 ;  /* 0x0000000529057223 */ /* 0x000fe20000000002 */
[C---:B------:R-:W-:Y:S01]  /*9670*/  FFMA R29, R22.reuse, R29, R16 ;  /* 0x0000001d161d7223 */ /* 0x040fe20000000010 */
[C---:B------:R-:W-:Y:S01]  /*9680*/  FFMA R65, R22.reuse, R65, R64 ;  /* 0x0000004116417223 */ /* 0x040fe20000000040 */
[-C--:B------:R-:W-:Y:S01]  /*9690*/  FFMA R37, R22, R61.reuse, R37 ;  /* 0x0000003d16257223 */ /* 0x080fe20000000025 */
[----:B------:R-:W-:Y:S01]  /*96a0*/  FFMA R5, R32, R61, R5 ;  /* 0x0000003d20057223 */ /* 0x000fe20000000005 */
[C---:B-----5:R-:W-:Y:S01]  /*96b0*/  FFMA R9, R18.reuse, R46, R9 ;  /* 0x0000002e12097223 */ /* 0x060fe20000000009 */
[C---:B------:R-:W-:Y:S01]  /*96c0*/  FFMA R29, R18.reuse, R26, R29 ;  /* 0x0000001a121d7223 */ /* 0x040fe2000000001d */
[----:B------:R-:W-:Y:S01]  /*96d0*/  FFMA R3, R18, R50, R3 ;  /* 0x0000003212037223 */ /* 0x000fe20000000003 */
[----:B------:R-:W-:Y:S01]  /*96e0*/  FFMA R5, R22, R45, R5 ;  /* 0x0000002d16057223 */ /* 0x000fe20000000005 */
        /* <DEDUP_REMOVED lines=8> */
[----:B------:R-:W4:Y:S01]  /*9770*/  LDS.128 R16, [UR4+0x700] ;  /* 0x00070004ff107984 */ /* 0x000f220008000c00 */
[C---:B------:R-:W-:Y:S01]  /*9780*/  FFMA R3, R15.reuse, R30, R3 ;  /* 0x0000001e0f037223 */ /* 0x040fe20000000003 */
[C---:B------:R-:W-:Y:S01]  /*9790*/  FFMA R37, R15.reuse, R6, R37 ;  /* 0x000000060f257223 */ /* 0x040fe20000000025 */
[C---:B------:R-:W-:Y:S01]  /*97a0*/  FFMA R5, R15.reuse, R62, R5 ;  /* 0x0000003e0f057223 */ /* 0x040fe20000000005 */
[----:B------:R-:W5:Y:S01]  /*97b0*/  LDS.128 R40, [UR4+0x760] ;  /* 0x00076004ff287984 */ /* 0x000f620008000c00 */
[----:B------:R-:W-:Y:S01]  /*97c0*/  FFMA R65, R15, R46, R65 ;  /* 0x0000002e0f417223 */ /* 0x000fe20000000041 */
[C---:B-1----:R-:W-:Y:S01]  /*97d0*/  FFMA R30, R49.reuse, R30, R29 ;  /* 0x0000001e311e7223 */ /* 0x042fe2000000001d */
[C---:B------:R-:W-:Y:S01]  /*97e0*/  FFMA R6, R49.reuse, R6, R13 ;  /* 0x0000000631067223 */ /* 0x040fe2000000000d */
[----:B------:R-:W1:Y:S01]  /*97f0*/  LDS R9, [R14+0x5c00] ;  /* 0x005c00000e097984 */ /* 0x000e620000000800 */
[----:B------:R-:W-:Y:S01]  /*9800*/  FFMA R38, R49, R38, R3 ;  /* 0x0000002631267223 */ /* 0x000fe20000000003 */
[----:B------:R-:W-:Y:S01]  /*9810*/  FFMA R30, R57, R27, R30 ;  /* 0x0000001b391e7223 */ /* 0x000fe2000000001e */
[C---:B------:R-:W-:Y:S01]  /*9820*/  FFMA R62, R49.reuse, R62, R37 ;  /* 0x0000003e313e7223 */ /* 0x040fe20000000025 */
[----:B------:R-:W1:Y:S01]  /*9830*/  LDS.128 R20, [UR4+0x7c0] ;  /* 0x0007c004ff147984 */ /* 0x000e620008000c00 */
[C---:B------:R-:W-:Y:S01]  /*9840*/  FFMA R46, R49.reuse, R46, R5 ;  /* 0x0000002e312e7223 */ /* 0x040fe20000000005 */
[C---:B------:R-:W-:Y:S01]  /*9850*/  FFMA R66, R49.reuse, R66, R65 ;  /* 0x0000004231427223 */ /* 0x040fe20000000041 */
[----:B------:R-:W-:Y:S01]  /*9860*/  FFMA R2, R49, R10, R2 ;  /* 0x0000000a31027223 */ /* 0x000fe20000000002 */
[----:B------:R-:W1:Y:S01]  /*9870*/  LDS R15, [R14+0x6800] ;  /* 0x006800000e0f7984 */ /* 0x000e620000000800 */
[CC--:B------:R-:W-:Y:S01]  /*9880*/  FFMA R3, R57.reuse, R51.reuse, R38 ;  /* 0x0000003339037223 */ /* 0x0c0fe20000000026 */
[C---:B--2---:R-:W-:Y:S01]  /*9890*/  FFMA R30, R4.reuse, R51, R30 ;  /* 0x00000033041e7223 */ /* 0x044fe2000000001e */
[C---:B------:R-:W-:Y:S01]  /*98a0*/  FFMA R6, R57.reuse, R31, R6 ;  /* 0x0000001f39067223 */ /* 0x040fe20000000006 */
[----:B------:R-:W2:Y:S01]  /*98b0*/  LDS.128 R32, [UR4+0x820] ;  /* 0x00082004ff207984 */ /* 0x000ea20008000c00 */
[C---:B------:R-:W-:Y:S01]  /*98c0*/  FFMA R62, R57.reuse, R39, R62 ;  /* 0x00000027393e7223 */ /* 0x040fe2000000003e */
[C---:B------:R-:W-:Y:S01]  /*98d0*/  FFMA R46, R57.reuse, R7, R46 ;  /* 0x00000007392e7223 */ /* 0x040fe2000000002e */
[C---:B------:R-:W-:Y:S01]  /*98e0*/  FFMA R66, R57.reuse, R63, R66 ;  /* 0x0000003f39427223 */ /* 0x040fe20000000042 */
[----:B------:R-:W2:Y:S01]  /*98f0*/  LDS R13, [R14+0x5080] ;  /* 0x005080000e0d7984 */ /* 0x000ea20000000800 */
[----:B------:R-:W-:Y:S01]  /*9900*/  FFMA R2, R57, R47, R2 ;  /* 0x0000002f39027223 */ /* 0x000fe20000000002 */
[-C--:B------:R-:W-:Y:S01]  /*9910*/  FFMA R5, R4, R31.reuse, R3 ;  /* 0x0000001f04057223 */ /* 0x080fe20000000003 */
[----:B---3--:R-:W-:Y:S01]  /*9920*/  FFMA R3, R8, R31, R30 ;  /* 0x0000001f08037223 */ /* 0x008fe2000000001e */
[----:B------:R-:W3:Y:S01]  /*9930*/  LDS R36, [R14+0x5c80] ;  /* 0x005c80000e247984 */ /* 0x000ee20000000800 */
[-C--:B------:R-:W-:Y:S01]  /*9940*/  FFMA R6, R4, R39.reuse, R6 ;  /* 0x0000002704067223 */ /* 0x080fe20000000006 */
[----:B------:R-:W-:Y:S01]  /*9950*/  FFMA R5, R8, R39, R5 ;  /* 0x0000002708057223 */ /* 0x000fe20000000005 */
[C---:B------:R-:W-:Y:S01]  /*9960*/  FFMA R62, R4.reuse, R7, R62 ;  /* 0x00000007043e7223 */ /* 0x040fe2000000003e */
[----:B------:R-:W3:Y:S01]  /*9970*/  LDS.128 R24, [UR4+0x880] ;  /* 0x00088004ff187984 */ /* 0x000ee20008000c00 */
[C---:B------:R-:W-:Y:S01]  /*9980*/  FFMA R46, R4.reuse, R63, R46 ;  /* 0x0000003f042e7223 */ /* 0x040fe2000000002e */
[C---:B------:R-:W-:Y:S01]  /*9990*/  FFMA R66, R4.reuse, R47, R66 ;  /* 0x0000002f04427223 */ /* 0x040fe20000000042 */
[----:B------:R-:W-:Y:S01]  /*99a0*/  FFMA R2, R4, R67, R2 ;  /* 0x0000004304027223 */ /* 0x000fe20000000002 */
[----:B------:R-:W3:Y:S01]  /*99b0*/  LDS.128 R48, [UR4+0x940] ;  /* 0x00094004ff307984 */ /* 0x000ee20008000c00 */
[C---:B------:R-:W-:Y:S01]  /*99c0*/  FFMA R7, R8.reuse, R7, R6 ;  /* 0x0000000708077223 */ /* 0x040fe20000000006 */
[C---:B------:R-:W-:Y:S01]  /*99d0*/  FFMA R63, R8.reuse, R63, R62 ;  /* 0x0000003f083f7223 */ /* 0x040fe2000000003e */
[----:B------:R-:W-:Y:S01]  /*99e0*/  FFMA R11, R8, R11, R2 ;  /* 0x0000000b080b7223 */ /* 0x000fe20000000002 */
[----:B------:R-:W3:Y:S01]  /*99f0*/  LDS.128 R56, [UR4+0x9a0] ;  /* 0x0009a004ff387984 */ /* 0x000ee20008000c00 */
[----:B----4-:R-:W-:Y:S01]  /*9a00*/  FFMA R3, R16, R12, R3 ;  /* 0x0000000c10037223 */ /* 0x010fe20000000003 */
[C---:B------:R-:W-:Y:S01]  /*9a10*/  FFMA R47, R8.reuse, R47, R46 ;  /* 0x0000002f082f7223 */ /* 0x040fe2000000002e */
[----:B------:R-:W-:Y:S01]  /*9a20*/  FFMA R67, R8, R67, R66 ;  /* 0x0000004308437223 */ /* 0x000fe20000000042 */
[----:B------:R-:W4:Y:S01]  /*9a30*/  LDS.128 R28, [UR4+0xa00] ;  /* 0x000a0004ff1c7984 */ /* 0x000f220008000c00 */
[----:B-----5:R-:W-:-:S02]  /*9a40*/  FFMA R4, R12, R40, R5 ;  /* 0x000000280c047223 */ /* 0x020fc40000000005 */
[----:B------:R-:W-:Y:S01]  /*9a50*/  FFMA R67, R12, R52, R67 ;  /* 0x000000340c437223 */ /* 0x000fe20000000043 */
[----:B------:R-:W5:Y:S01]  /*9a60*/  LDS R10, [R14+0x6880] ;  /* 0x006880000e0a7984 */ /* 0x000f620000000800 */
[----:B-1----:R-:W-:Y:S01]  /*9a70*/  FFMA R3, R40, R9, R3 ;  /* 0x0000000928037223 */ /* 0x002fe20000000003 */
[-C--:B------:R-:W-:Y:S02]  /*9a80*/  FFMA R4, R9, R20.reuse, R4 ;  /* 0x0000001409047223 */ /* 0x080fe40000000004 */
[----:B------:R-:W1:Y:S01]  /*9a90*/  LDS R6, [R14+0x5100] ;  /* 0x005100000e067984 */ /* 0x000e620000000800 */
[----:B------:R-:W-:Y:S01]  /*9aa0*/  FFMA R2, R20, R15, R3 ;  /* 0x0000000f14027223 */ /* 0x000fe20000000003 */
[----:B------:R-:W-:Y:S01]  /*9ab0*/  FFMA R20, R12, R20, R7 ;  /* 0x000000140c147223 */ /* 0x000fe20000000007 */
[----:B--2---:R-:W-:-:S03]  /*9ac0*/  FFMA R4, R15, R32, R4 ;  /* 0x000000200f047223 */ /* 0x004fc60000000004 */
[-C--:B------:R-:W-:Y:S01]  /*9ad0*/  FFMA R20, R9, R32.reuse, R20 ;  /* 0x0000002009147223 */ /* 0x080fe20000000014 */
[----:B------:R-:W-:Y:S01]  /*9ae0*/  FFMA R32, R12, R32, R63 ;  /* 0x000000200c207223 */ /* 0x000fe2000000003f */
[C---:B------:R-:W-:Y:S01]  /*9af0*/  FFMA R2, R13.reuse, R17, R2 ;  /* 0x000000110d027223 */ /* 0x040fe20000000002 */
[-C--:B------:R-:W-:Y:S01]  /*9b00*/  FFMA R3, R13, R41.reuse, R4 ;  /* 0x000000290d037223 */ /* 0x080fe20000000004 */
[----:B------:R-:W2:Y:S02]  /*9b10*/  LDS R17, [R14+0x5d00] ;  /* 0x005d00000e117984 */ /* 0x000ea40000000800 */
[C---:B---3--:R-:W-:Y:S01]  /*9b20*/  FFMA R4, R36.reuse, R41, R2 ;  /* 0x0000002924047223 */ /* 0x048fe20000000002 */
[-C--:B------:R-:W-:Y:S01]  /*9b30*/  FFMA R3, R36, R21.reuse, R3 ;  /* 0x0000001524037223 */ /* 0x080fe20000000003 */
[----:B------:R-:W3:Y:S01]  /*9b40*/  LDS R41, [R14+0x6900] ;  /* 0x006900000e297984 */ /* 0x000ee20000000800 */
        /* <DEDUP_REMOVED lines=10> */
[----:B------:R-:W-:Y:S01]  /*9bf0*/  FFMA R56, R15, R56, R67 ;  /* 0x000000380f387223 */ /* 0x000fe20000000043 */
[----:B------:R-:W-:Y:S01]  /*9c00*/  FFMA R5, R13, R21, R20 ;  /* 0x000000150d057223 */ /* 0x000fe20000000014 */
[----:B----4-:R-:W-:Y:S01]  /*9c10*/  FFMA R28, R15, R28, R11 ;  /* 0x0000001c0f1c7223 */ /* 0x010fe2000000000b */
[----:B------:R-:W-:Y:S01]  /*9c20*/  LDS R12, [R14+0x6980] ;  /* 0x006980000e0c7984 */ /* 0x000fe20000000800 */
[C---:B------:R-:W-:Y:S01]  /*9c30*/  FFMA R56, R13.reuse, R53, R56 ;  /* 0x000000350d387223 */ /* 0x040fe20000000038 */
[-C--:B------:R-:W-:Y:S01]  /*9c40*/  FFMA R5, R36, R33.reuse, R5 ;  /* 0x0000002124057223 */ /* 0x080fe20000000005 */
[CC--:B-----5:R-:W-:Y:S01]  /*9c50*/  FFMA R3, R10.reuse, R33.reuse, R3 ;  /* 0x000000210a037223 */ /* 0x0e0fe20000000003 */
[----:B------:R-:W4:Y:S01]  /*9c60*/  LDS R15, [R14+0x5180] ;  /* 0x005180000e0f7984 */ /* 0x000f220000000800 */
[C---:B------:R-:W-:Y:S01]  /*9c70*/  FFMA R33, R13.reuse, R33, R32 ;  /* 0x000000210d217223 */ /* 0x040fe20000000020 */
[----:B------:R-:W-:Y:S01]  /*9c80*/  FFMA R5, R10, R25, R5 ;  /* 0x000000190a057223 */ /* 0x000fe20000000005 */
[CC--:B------:R-:W-:Y:S01]  /*9c90*/  FFMA R28, R13.reuse, R49.reuse, R28 ;  /* 0x000000310d1c7223 */ /* 0x0c0fe2000000001c */
[C---:B------:R-:W-:Y:S01]  /*9ca0*/  FFMA R56, R36.reuse, R49, R56 ;  /* 0x0000003124387223 */ /* 0x040fe20000000038 */
[CC--:B------:R-:W-:Y:S01]  /*9cb0*/  FFMA R33, R36.reuse, R25.reuse, R33 ;  /* 0x0000001924217223 */ /* 0x0c0fe20000000021 */
[----:B------:R-:W-:Y:S01]  /*9cc0*/  FFMA R25, R13, R25, R2 ;  /* 0x000000190d197223 */ /* 0x000fe20000000002 */
[----:B------:R-:W-:Y:S01]  /*9cd0*/  FFMA R28, R36, R57, R28 ;  /* 0x00000039241c7223 */ /* 0x000fe2000000001c */
[----:B------:R-:W5:Y:S01]  /*9ce0*/  LDS R2, [R14+0x5d80] ;  /* 0x005d80000e027984 */ /* 0x000f620000000800 */
[----:B------:R-:W-:Y:S01]  /*9cf0*/  FFMA R21, R10, R21, R4 ;  /* 0x000000150a157223 */ /* 0x000fe20000000004 */
[-C--:B------:R-:W-:Y:S01]  /*9d00*/  FFMA R25, R36, R53.reuse, R25 ;  /* 0x0000003524197223 */ /* 0x080fe20000000019 */
        /* <DEDUP_REMOVED lines=11> */
[----:B------:R-:W1:Y:S01]  /*9dc0*/  LDS R24, [R14+0x5200] ;  /* 0x005200000e187984 */ /* 0x000e620000000800 */
[C---:B--2---:R-:W-:Y:S01]  /*9dd0*/  FFMA R13, R17.reuse, R34, R9 ;  /* 0x00000022110d7223 */ /* 0x044fe20000000009 */
[C---:B------:R-:W-:Y:S01]  /*9de0*/  FFMA R33, R17.reuse, R26, R33 ;  /* 0x0000001a11217223 */ /* 0x040fe20000000021 */
[C---:B------:R-:W-:Y:S01]  /*9df0*/  FFMA R21, R17.reuse, R42, R21 ;  /* 0x0000002a11157223 */ /* 0x040fe20000000015 */
[----:B------:R-:W2:Y:S01]  /*9e00*/  LDS.128 R4, [UR4+0x710] ;  /* 0x00071004ff047984 */ /* 0x000ea20008000c00 */
[C---:B------:R-:W-:Y:S01]  /*9e10*/  FFMA R3, R17.reuse, R22, R3 ;  /* 0x0000001611037223 */ /* 0x040fe20000000003 */
[----:B------:R-:W-:Y:S01]  /*9e20*/  FFMA R25, R17, R54, R25 ;  /* 0x0000003611197223 */ /* 0x000fe20000000019 */
[C---:B---3--:R-:W-:Y:S01]  /*9e30*/  FFMA R22, R41.reuse, R22, R21 ;  /* 0x0000001629167223 */ /* 0x048fe20000000015 */
[----:B------:R-:W3:Y:S01]  /*9e40*/  LDS R49, [R14+0x5e00] ;  /* 0x005e00000e317984 */ /* 0x000ee20000000800 */
[----:B------:R-:W-:Y:S01]  /*9e50*/  FFMA R54, R41, R54, R33 ;  /* 0x0000003629367223 */ /* 0x000fe20000000021 */
[C---:B------:R-:W-:Y:S01]  /*9e60*/  FFMA R57, R17.reuse, R50, R57 ;  /* 0x0000003211397223 */ /* 0x040fe20000000039 */
[----:B------:R-:W-:Y:S01]  /*9e70*/  FFMA R29, R17, R58, R29 ;  /* 0x0000003a111d7223 */ /* 0x000fe2000000001d */
[----:B------:R-:W3:Y:S01]  /*9e80*/  LDS.128 R8, [UR4+0x7d0] ;  /* 0x0007d004ff087984 */ /* 0x000ee20008000c00 */
[C---:B------:R-:W-:Y:S01]  /*9e90*/  FFMA R34, R41.reuse, R34, R3 ;  /* 0x0000002229227223 */ /* 0x040fe20000000003 */
[C---:B------:R-:W-:Y:S01]  /*9ea0*/  FFMA R26, R41.reuse, R26, R13 ;  /* 0x0000001a291a7223 */ /* 0x040fe2000000000d */
[C---:B------:R-:W-:Y:S01]  /*9eb0*/  FFMA R50, R41.reuse, R50, R25 ;  /* 0x0000003229327223 */ /* 0x040fe20000000019 */
[----:B------:R-:W3:Y:S01]  /*9ec0*/  LDS R53, [R14+0x6a00] ;  /* 0x006a00000e357984 */ /* 0x000ee20000000800 */
[----:B------:R-:W-:Y:S01]  /*9ed0*/  FFMA R58, R41, R58, R57 ;  /* 0x0000003a293a7223 */ /* 0x000fe20000000039 */
[C---:B----4-:R-:W-:Y:S01]  /*9ee0*/  FFMA R22, R15.reuse, R19, R22 ;  /* 0x000000130f167223 */ /* 0x050fe20000000016 */
[----:B------:R-:W-:Y:S01]  /*9ef0*/  FFMA R3, R15, R43, R34 ;  /* 0x0000002b0f037223 */ /* 0x000fe20000000022 */
[----:B------:R-:W4:Y:S01]  /*9f00*/  LDS.128 R36, [UR4+0x830] ;  /* 0x00083004ff247984 */ /* 0x000f220008000c00 */
[----:B------:R-:W-:Y:S01]  /*9f10*/  FFMA R30, R41, R30, R29 ;  /* 0x0000001e291e7223 */ /* 0x000fe2000000001d */
[C---:B------:R-:W-:Y:S01]  /*9f20*/  FFMA R26, R15.reuse, R23, R26 ;  /* 0x000000170f1a7223 */ /* 0x040fe2000000001a */
[C---:B------:R-:W-:Y:S01]  /*9f30*/  FFMA R54, R15.reuse, R35, R54 ;  /* 0x000000230f367223 */ /* 0x040fe20000000036 */
[----:B------:R-:W4:Y:S01]  /*9f40*/  LDS R33, [R14+0x5280] ;  /* 0x005280000e217984 */ /* 0x000f220000000800 */
[C---:B------:R-:W-:Y:S01]  /*9f50*/  FFMA R50, R15.reuse, R27, R50 ;  /* 0x0000001b0f327223 */ /* 0x040fe20000000032 */
[C---:B-----5:R-:W-:Y:S01]  /*9f60*/  FFMA R22, R2.reuse, R43, R22 ;  /* 0x0000002b02167223 */ /* 0x060fe20000000016 */
[----:B------:R-:W-:Y:S01]  /*9f70*/  FFMA R13, R2, R23, R3 ;  /* 0x00000017020d7223 */ /* 0x000fe20000000003 */
[----:B------:R-:W5:Y:S01]  /*9f80*/  LDS.128 R16, [UR4+0x890] ;  /* 0x00089004ff107984 */ /* 0x000f620008000c00 */
[C---:B------:R-:W-:Y:S01]  /*9f90*/  FFMA R58, R15.reuse, R55, R58 ;  /* 0x000000370f3a7223 */ /* 0x040fe2000000003a */
[C---:B------:R-:W-:Y:S01]  /*9fa0*/  FFMA R3, R12.reuse, R23, R22 ;  /* 0x000000170c037223 */ /* 0x040fe20000000016 */
[----:B------:R-:W-:Y:S01]  /*9fb0*/  FFMA R30, R15, R51, R30 ;  /* 0x000000330f1e7223 */ /* 0x000fe2000000001e */
[----:B------:R-:W5:Y:S01]  /*9fc0*/  LDS R28, [R14+0x5e80] ;  /* 0x005e80000e1c7984 */ /* 0x000f620000000800 */
[-C--:B------:R-:W-:Y:S01]  /*9fd0*/  FFMA R13, R12, R35.reuse, R13 ;  /* 0x000000230c0d7223 */ /* 0x080fe2000000000d */
[C---:B------:R-:W-:Y:S01]  /*9fe0*/  FFMA R26, R2.reuse, R35, R26 ;  /* 0x00000023021a7223 */ /* 0x040fe2000000001a */
[C---:B------:R-:W-:Y:S01]  /*9ff0*/  FFMA R54, R2.reuse, R27, R54 ;  /* 0x0000001b02367223 */ /* 0x040fe20000000036 */
[----:B------:R-:W5:Y:S01]  /*a000*/  LDS.128 R64, [UR4+0x8f0] ;  /* 0x0008f004ff407984 */ /* 0x000f620008000c00 */
[C---:B------:R-:W-:Y:S01]  /*a010*/  FFMA R50, R2.reuse, R55, R50 ;  /* 0x0000003702327223 */ /* 0x040fe20000000032 */
[C---:B------:R-:W-:Y:S01]  /*a020*/  FFMA R58, R2.reuse, R51, R58 ;  /* 0x00000033023a7223 */ /* 0x040fe2000000003a */
[----:B------:R-:W-:Y:S01]  /*a030*/  FFMA R30, R2, R59, R30 ;  /* 0x0000003b021e7223 */ /* 0x000fe2000000001e */
[----:B------:R-:W5:Y:S01]  /*a040*/  LDS R32, [R14+0x6a80] ;  /* 0x006a80000e207984 */ /* 0x000f620000000800 */
[----:B-1----:R-:W-:Y:S01]  /*a050*/  FFMA R2, R24, R44, R13 ;  /* 0x0000002c18027223 */ /* 0x002fe2000000000d */
[C---:B------:R-:W-:Y:S01]  /*a060*/  FFMA R27, R12.reuse, R27, R26 ;  /* 0x0000001b0c1b7223 */ /* 0x040fe2000000001a */
[----:B------:R-:W-:Y:S01]  /*a070*/  FFMA R55, R12, R55, R54 ;  /* 0x000000370c377223 */ /* 0x000fe20000000036 */
[----:B------:R-:W1:Y:S01]  /*a080*/  LDS.128 R60, [UR4+0x950] ;  /* 0x00095004ff3c7984 */ /* 0x000e620008000c00 */
[----:B--2---:R-:W-:Y:S01]  /*a090*/  FFMA R3, R4, R24, R3 ;  /* 0x0000001804037223 */ /* 0x004fe20000000003 */
[C---:B------:R-:W-:Y:S01]  /*a0a0*/  FFMA R51, R12.reuse, R51, R50 ;  /* 0x000000330c337223 */ /* 0x040fe20000000032 */
[----:B------:R-:W-:Y:S01]  /*a0b0*/  FFMA R59, R12, R59, R58 ;  /* 0x0000003b0c3b7223 */ /* 0x000fe2000000003a */
[----:B------:R-:W2:Y:S01]  /*a0c0*/  LDS.128 R40, [UR4+0x9b0] ;  /* 0x0009b004ff287984 */ /* 0x000ea20008000c00 */
[----:B---3--:R-:W-:Y:S01]  /*a0d0*/  FFMA R3, R44, R49, R3 ;  /* 0x000000312c037223 */ /* 0x008fe20000000003 */
[----:B------:R-:W-:-:S02]  /*a0e0*/  FFMA R31, R12, R31, R30 ;  /* 0x0000001f0c1f7223 */ /* 0x000fc4000000001e */
[----:B------:R-:W3:Y:S01]  /*a0f0*/  LDS.128 R20, [UR4+0xa10] ;  /* 0x000a1004ff147984 */ /* 0x000ee20008000c00 */
[-C--:B------:R-:W-:Y:S01]  /*a100*/  FFMA R4, R49, R8.reuse, R2 ;  /* 0x0000000831047223 */ /* 0x080fe20000000002 */
[----:B------:R-:W-:Y:S01]  /*a110*/  FFMA R2, R8, R53, R3 ;  /* 0x0000003508027223 */ /* 0x000fe20000000003 */
[C---:B------:R-:W-:Y:S01]  /*a120*/  FFMA R8, R24.reuse, R8, R27 ;  /* 0x0000000818087223 */ /* 0x040fe2000000001b */
[----:B------:R-:W3:Y:S01]  /*a130*/  LDS R26, [R14+0x5300] ;  /* 0x005300000e1a7984 */ /* 0x000ee20000000800 */
[-C--:B----4-:R-:W-:Y:S02]  /*a140*/  FFMA R4, R53, R36.reuse, R4 ;  /* 0x0000002435047223 */ /* 0x090fe40000000004 */
[-C--:B------:R-:W-:Y:S01]  /*a150*/  FFMA R8, R49, R36.reuse, R8 ;  /* 0x0000002431087223 */ /* 0x080fe20000000008 */
[----:B------:R-:W4:Y:S01]  /*a160*/  LDS R13, [R14+0x5f00] ;  /* 0x005f00000e0d7984 */ /* 0x000f220000000800 */
[C---:B------:R-:W-:Y:S01]  /*a170*/  FFMA R12, R33.reuse, R5, R2 ;  /* 0x00000005210c7223 */ /* 0x040fe20000000002 */
[C---:B------:R-:W-:Y:S01]  /*a180*/  FFMA R2, R24.reuse, R36, R55 ;  /* 0x0000002418027223 */ /* 0x040fe20000000037 */
[----:B------:R-:W-:Y:S01]  /*a190*/  FFMA R3, R33, R45, R4 ;  /* 0x0000002d21037223 */ /* 0x000fe20000000004 */
[----:B------:R-:W4:Y:S01]  /*a1a0*/  LDS R15, [R14+0x6b00] ;  /* 0x006b00000e0f7984 */ /* 0x000f220000000800 */
[-C--:B-----5:R-:W-:Y:S01]  /*a1b0*/  FFMA R8, R53, R16.reuse, R8 ;  /* 0x0000001035087223 */ /* 0x0a0fe20000000008 */
[-C--:B------:R-:W-:Y:S01]  /*a1c0*/  FFMA R4, R24, R16.reuse, R51 ;  /* 0x0000001018047223 */ /* 0x080fe20000000033 */
[----:B------:R-:W-:-:S02]  /*a1d0*/  FFMA R2, R49, R16, R2 ;  /* 0x0000001031027223 */ /* 0x000fc40000000002 */
[-C--:B------:R-:W-:Y:S01]  /*a1e0*/  FFMA R5, R33, R9.reuse, R8 ;  /* 0x0000000921057223 */ /* 0x080fe20000000008 */
[C---:B------:R-:W-:Y:S01]  /*a1f0*/  FFMA R3, R28.reuse, R9, R3 ;  /* 0x000000091c037223 */ /* 0x040fe20000000003 */
[C---:B------:R-:W-:Y:S01]  /*a200*/  FFMA R12, R28.reuse, R45, R12 ;  /* 0x0000002d1c0c7223 */ /* 0x040fe2000000000c */
[----:B------:R-:W-:Y:S01]  /*a210*/  LDS R16, [R14+0x6b80] ;  /* 0x006b80000e107984 */ /* 0x000fe20000000800 */
[-C--:B------:R-:W-:Y:S01]  /*a220*/  FFMA R4, R49, R64.reuse, R4 ;  /* 0x0000004031047223 */ /* 0x080fe20000000004 */
[-C--:B------:R-:W-:Y:S01]  /*a230*/  FFMA R2, R53, R64.reuse, R2 ;  /* 0x0000004035027223 */ /* 0x080fe20000000002 */
[-C--:B------:R-:W-:Y:S01]  /*a240*/  FFMA R5, R28, R37.reuse, R5 ;  /* 0x000000251c057223 */ /* 0x080fe20000000005 */
[----:B------:R-:W-:Y:S01]  /*a250*/  FFMA R59, R24, R64, R59 ;  /* 0x00000040183b7223 */ /* 0x000fe2000000003b */
[CC--:B------:R-:W-:Y:S01]  /*a260*/  FFMA R3, R32.reuse, R37.reuse, R3 ;  /* 0x0000002520037223 */ /* 0x0c0fe20000000003 */
[----:B------:R-:W-:Y:S01]  /*a270*/  FFMA R37, R33, R37, R2 ;  /* 0x0000002521257223 */ /* 0x000fe20000000002 */
[C---:B------:R-:W-:Y:S01]  /*a280*/  FFMA R5, R32.reuse, R17, R5 ;  /* 0x0000001120057223 */ /* 0x040fe20000000005 */
[----:B------:R-:W-:Y:S01]  /*a290*/  FFMA R9, R32, R9, R12 ;  /* 0x0000000920097223 */ /* 0x000fe2000000000c */
[-C--:B-1----:R-:W-:Y:S01]  /*a2a0*/  FFMA R4, R53, R60.reuse, R4 ;  /* 0x0000003c35047223 */ /* 0x082fe20000000004 */
[-C--:B------:R-:W-:Y:S01]  /*a2b0*/  FFMA R37, R28, R17.reuse, R37 ;  /* 0x000000111c257223 */ /* 0x080fe20000000025 */
[-C--:B------:R-:W-:Y:S01]  /*a2c0*/  FFMA R31, R24, R60.reuse, R31 ;  /* 0x0000003c181f7223 */ /* 0x080fe2000000001f */
[----:B------:R-:W-:Y:S01]  /*a2d0*/  LDS R12, [R14+0x5f80] ;  /* 0x005f80000e0c7984 */ /* 0x000fe20000000800 */
[----:B------:R-:W-:Y:S01]  /*a2e0*/  FFMA R4, R33, R17, R4 ;  /* 0x0000001121047223 */ /* 0x000fe20000000004 */
[C---:B------:R-:W-:Y:S01]  /*a2f0*/  FFMA R59, R49.reuse, R60, R59 ;  /* 0x0000003c313b7223 */ /* 0x040fe2000000003b */
[----:B--2---:R-:W-:Y:S01]  /*a300*/  FFMA R31, R49, R40, R31 ;  /* 0x00000028311f7223 */ /* 0x004fe2000000001f */
[----:B------:R-:W1:Y:S01]  /*a310*/  LDS R17, [R14+0x5380] ;  /* 0x005380000e117984 */ /* 0x000e620000000800 */
[----:B------:R-:W-:-:S04]  /*a320*/  DEPBAR.LE SB0, 0x0 ;  /* 0x000080000000791a */ /* 0x000fc80000000000 */
[----:B------:R-:W-:Y:S01]  /*a330*/  BAR.SYNC.DEFER_BLOCKING 0x0 ;  /* 0x0000000000007b1d */ /* 0x000fe20000010000 */
[C---:B---3--:R-:W-:Y:S01]  /*a340*/  FFMA R20, R53.reuse, R20, R31 ;  /* 0x0000001435147223 */ /* 0x048fe2000000001f */
[----:B------:R-:W-:Y:S01]  /*a350*/  FFMA R40, R53, R40, R59 ;  /* 0x0000002835287223 */ /* 0x000fe2000000003b */
[-C--:B------:R-:W-:Y:S01]  /*a360*/  FFMA R4, R28, R65.reuse, R4 ;  /* 0x000000411c047223 */ /* 0x080fe20000000004 */
[----:B------:R-:W-:Y:S01]  /*a370*/  FFMA R37, R32, R65, R37 ;  /* 0x0000004120257223 */ /* 0x000fe20000000025 */
[C---:B------:R-:W-:Y:S01]  /*a380*/  FFMA R20, R33.reuse, R61, R20 ;  /* 0x0000003d21147223 */ /* 0x040fe20000000014 */
[----:B------:R-:W-:Y:S01]  /*a390*/  FFMA R40, R33, R65, R40 ;  /* 0x0000004121287223 */ /* 0x000fe20000000028 */
[C---:B------:R-:W-:Y:S01]  /*a3a0*/  FFMA R2, R26.reuse, R46, R3 ;  /* 0x0000002e1a027223 */ /* 0x040fe20000000003 */
[----:B------:R-:W-:Y:S01]  /*a3b0*/  FFMA R9, R26, R6, R9 ;  /* 0x000000061a097223 */ /* 0x000fe20000000009 */
[C---:B------:R-:W-:Y:S01]  /*a3c0*/  FFMA R20, R28.reuse, R41, R20 ;  /* 0x000000291c147223 */ /* 0x040fe20000000014 */
[-C--:B------:R-:W-:Y:S01]  /*a3d0*/  FFMA R40, R28, R61.reuse, R40 ;  /* 0x0000003d1c287223 */ /* 0x080fe20000000028 */
[----:B------:R-:W-:Y:S01]  /*a3e0*/  FFMA R61, R32, R61, R4 ;  /* 0x0000003d203d7223 */ /* 0x000fe20000000004 */
[----:B------:R-:W-:Y:S01]  /*a3f0*/  FFMA R5, R26, R10, R5 ;  /* 0x0000000a1a057223 */ /* 0x000fe20000000005 */
[C---:B------:R-:W-:Y:S01]  /*a400*/  FFMA R21, R32.reuse, R21, R20 ;  /* 0x0000001520157223 */ /* 0x040fe20000000014 */
[----:B------:R-:W-:Y:S01]  /*a410*/  FFMA R41, R32, R41, R40 ;  /* 0x0000002920297223 */ /* 0x000fe20000000028 */
[C---:B------:R-:W-:Y:S01]  /*a420*/  FFMA R37, R26.reuse, R38, R37 ;  /* 0x000000261a257223 */ /* 0x040fe20000000025 */
[C---:B------:R-:W-:Y:S01]  /*a430*/  FFMA R61, R26.reuse, R18, R61 ;  /* 0x000000121a3d7223 */ /* 0x040fe2000000003d */
[C---:B------:R-:W-:Y:S01]  /*a440*/  FFMA R21, R26.reuse, R62, R21 ;  /* 0x0000003e1a157223 */ /* 0x040fe20000000015 */
[----:B------:R-:W-:Y:S01]  /*a450*/  FFMA R41, R26, R66, R41 ;  /* 0x000000421a297223 */ /* 0x000fe20000000029 */
[C---:B----4-:R-:W-:Y:S01]  /*a460*/  FFMA R3, R13.reuse, R10, R2 ;  /* 0x0000000a0d037223 */ /* 0x050fe20000000002 */
[C---:B------:R-:W-:Y:S01]  /*a470*/  FFMA R9, R13.reuse, R46, R9 ;  /* 0x0000002e0d097223 */ /* 0x040fe20000000009 */
[C---:B------:R-:W-:Y:S01]  /*a480*/  FFMA R2, R13.reuse, R42, R21 ;  /* 0x0000002a0d027223 */ /* 0x040fe20000000015 */
[C---:B------:R-:W-:Y:S01]  /*a490*/  FFMA R37, R13.reuse, R18, R37 ;  /* 0x000000120d257223 */ /* 0x040fe20000000025 */
[----:B------:R-:W-:Y:S01]  /*a4a0*/  FFMA R5, R13, R38, R5 ;  /* 0x000000260d057223 */ /* 0x000fe20000000005 */
[----:B------:R-:W-:Y:S01]  /*a4b0*/  LDS R20, [R14+0x6c00] ;  /* 0x006c00000e147984 */ /* 0x000fe20000000800 */
[----:B------:R-:W-:Y:S01]  /*a4c0*/  FFMA R10, R15, R10, R9 ;  /* 0x0000000a0f0a7223 */ /* 0x000fe20000000009 */
[----:B------:R-:W-:Y:S01]  /*a4d0*/  FFMA R61, R13, R66, R61 ;  /* 0x000000420d3d7223 */ /* 0x000fe2000000003d */
[C---:B------:R-:W-:Y:S01]  /*a4e0*/  FFMA R38, R15.reuse, R38, R3 ;  /* 0x000000260f267223 */ /* 0x040fe20000000003 */
[----:B------:R-:W2:Y:S01]  /*a4f0*/  LDS.128 R24, [UR4+0xa20] ;  /* 0x000a2004ff187984 */ /* 0x000ea20008000c00 */
[C---:B------:R-:W-:Y:S01]  /*a500*/  FFMA R66, R15.reuse, R66, R37 ;  /* 0x000000420f427223 */ /* 0x040fe20000000025 */
[----:B------:R-:W-:Y:S01]  /*a510*/  FFMA R18, R15, R18, R5 ;  /* 0x000000120f127223 */ /* 0x000fe20000000005 */
[-C--:B------:R-:W-:Y:S01]  /*a520*/  FFMA R41, R13, R62.reuse, R41 ;  /* 0x0000003e0d297223 */ /* 0x080fe20000000029 */
[----:B------:R-:W3:Y:S01]  /*a530*/  LDS.128 R48, [UR4+0xa80] ;  /* 0x000a8004ff307984 */ /* 0x000ee20008000c00 */
[C---:B------:R-:W-:Y:S01]  /*a540*/  FFMA R62, R15.reuse, R62, R61 ;  /* 0x0000003e0f3e7223 */ /* 0x040fe2000000003d */
[----:B------:R-:W-:Y:S01]  /*a550*/  FFMA R2, R15, R22, R2 ;  /* 0x000000160f027223 */ /* 0x000fe20000000002 */
[C---:B-1----:R-:W-:Y:S01]  /*a560*/  FFMA R10, R17.reuse, R7, R10 ;  /* 0x00000007110a7223 */ /* 0x042fe2000000000a */
[----:B------:R-:W1:Y:S01]  /*a570*/  LDS R21, [R14+0x7800] ;  /* 0x007800000e157984 */ /* 0x000e620000000800 */
[C---:B------:R-:W-:Y:S01]  /*a580*/  FFMA R3, R17.reuse, R47, R38 ;  /* 0x0000002f11037223 */ /* 0x040fe20000000026 */
[----:B------:R-:W-:Y:S01]  /*a590*/  FFMA R18, R17, R11, R18 ;  /* 0x0000000b11127223 */ /* 0x000fe20000000012 */
[C---:B------:R-:W-:Y:S01]  /*a5a0*/  FFMA R10, R12.reuse, R47, R10 ;  /* 0x0000002f0c0a7223 */ /* 0x040fe2000000000a */
[----:B------:R-:W4:Y:S01]  /*a5b0*/  LDS.128 R28, [UR4+0xae0] ;  /* 0x000ae004ff1c7984 */ /* 0x000f220008000c00 */
[-C--:B------:R-:W-:Y:S01]  /*a5c0*/  FFMA R13, R12, R11.reuse, R3 ;  /* 0x0000000b0c0d7223 */ /* 0x080fe20000000003 */
[----:B------:R-:W-:Y:S01]  /*a5d0*/  FFMA R42, R15, R42, R41 ;  /* 0x0000002a0f2a7223 */ /* 0x000fe20000000029 */
[C---:B------:R-:W-:Y:S01]  /*a5e0*/  FFMA R3, R16.reuse, R11, R10 ;  /* 0x0000000b10037223 */ /* 0x040fe2000000000a */
[----:B------:R-:W5:Y:S01]  /*a5f0*/  LDS R65, [R14+0x8400] ;  /* 0x008400000e417984 */ /* 0x000f620000000800 */
[C---:B------:R-:W-:Y:S01]  /*a600*/  FFMA R66, R17.reuse, R39, R66 ;  /* 0x0000002711427223 */ /* 0x040fe20000000042 */
[C---:B------:R-:W-:Y:S01]  /*a610*/  FFMA R62, R17.reuse, R19, R62 ;  /* 0x00000013113e7223 */ /* 0x040fe2000000003e */
[C---:B------:R-:W-:Y:S01]  /*a620*/  FFMA R42, R17.reuse, R67, R42 ;  /* 0x00000043112a7223 */ /* 0x040fe2000000002a */
[----:B------:R-:W5:Y:S01]  /*a630*/  LDS.128 R32, [UR4+0xb40] ;  /* 0x000b4004ff207984 */ /* 0x000f620008000c00 */
[----:B------:R-:W-:Y:S01]  /*a640*/  FFMA R2, R17, R63, R2 ;  /* 0x0000003f11027223 */ /* 0x000fe20000000002 */
[-C--:B------:R-:W-:Y:S01]  /*a650*/  FFMA R13, R16, R39.reuse, R13 ;  /* 0x00000027100d7223 */ /* 0x080fe2000000000d */
[C---:B------:R-:W-:Y:S01]  /*a660*/  FFMA R18, R12.reuse, R39, R18 ;  /* 0x000000270c127223 */ /* 0x040fe20000000012 */
[----:B------:R-:W5:Y:S01]  /*a670*/  LDS R37, [R14+0x6c80] ;  /* 0x006c80000e257984 */ /* 0x000f620000000800 */
[C---:B------:R-:W-:Y:S01]  /*a680*/  FFMA R66, R12.reuse, R19, R66 ;  /* 0x000000130c427223 */ /* 0x040fe20000000042 */
[C---:B------:R-:W-:Y:S01]  /*a690*/  FFMA R62, R12.reuse, R67, R62 ;  /* 0x000000430c3e7223 */ /* 0x040fe2000000003e */
[C---:B------:R-:W-:Y:S01]  /*a6a0*/  FFMA R42, R12.reuse, R63, R42 ;  /* 0x0000003f0c2a7223 */ /* 0x040fe2000000002a */
        /* <DEDUP_REMOVED lines=8> */
[----:B------:R-:W5:Y:S04]  /*a730*/  LDS.128 R4, [UR4+0xba0] ;  /* 0x000ba004ff047984 */ /* 0x000f680008000c00 */
[----:B------:R-:W5:Y:S01]  /*a740*/  LDS.128 R52, [UR4+0xc00] ;  /* 0x000c0004ff347984 */ /* 0x000f620008000c00 */
[----:B--2---:R-:W-:-:S03]  /*a750*/  FFMA R3, R24, R20, R3 ;  /* 0x0000001418037223 */ /* 0x004fc60000000003 */
[----:B------:R-:W2:Y:S01]  /*a760*/  LDS.128 R56, [UR4+0xcc0] ;  /* 0x000cc004ff387984 */ /* 0x000ea20008000c00 */
[----:B---3--:R-:W-:-:S03]  /*a770*/  FFMA R12, R20, R48, R13 ;  /* 0x00000030140c7223 */ /* 0x008fc6000000000d */
[----:B------:R-:W3:Y:S01]  /*a780*/  LDS.128 R8, [UR4+0xd20] ;  /* 0x000d2004ff087984 */ /* 0x000ee20008000c00 */
[----:B-1----:R-:W-:-:S03]  /*a790*/  FFMA R3, R48, R21, R3 ;  /* 0x0000001530037223 */ /* 0x002fc60000000003 */
[----:B------:R-:W1:Y:S01]  /*a7a0*/  LDS R22, [R14+0x8480] ;  /* 0x008480000e167984 */ /* 0x000e620000000800 */
        /* <DEDUP_REMOVED lines=22> */
[C---:B--2---:R-:W-:Y:S01]  /*a910*/  FFMA R23, R21.reuse, R56, R23 ;  /* 0x0000003815177223 */ /* 0x044fe20000000017 */
[-C--:B------:R-:W-:Y:S01]  /*a920*/  FFMA R43, R21, R44.reuse, R43 ;  /* 0x0000002c152b7223 */ /* 0x080fe2000000002b */
[----:B------:R-:W-:Y:S01]  /*a930*/  FFMA R2, R65, R44, R2 ;  /* 0x0000002c41027223 */ /* 0x000fe20000000002 */
[----:B------:R-:W-:Y:S01]  /*a940*/  FFMA R13, R37, R29, R28 ;  /* 0x0000001d250d7223 */ /* 0x000fe2000000001c */
[C---:B---3--:R-:W-:Y:S01]  /*a950*/  FFMA R8, R65.reuse, R8, R23 ;  /* 0x0000000841087223 */ /* 0x048fe20000000017 */
[----:B------:R-:W-:-:S02]  /*a960*/  FFMA R56, R65, R56, R43 ;  /* 0x0000003841387223 */ /* 0x000fc4000000002b */
[----:B------:R-:W2:Y:S01]  /*a970*/  LDS R65, [R14+0x6d80] ;  /* 0x006d80000e417984 */ /* 0x000ea20000000800 */
[C---:B------:R-:W-:Y:S01]  /*a980*/  FFMA R8, R37.reuse, R45, R8 ;  /* 0x0000002d25087223 */ /* 0x040fe20000000008 */
[-C--:B------:R-:W-:Y:S01]  /*a990*/  FFMA R13, R36, R33.reuse, R13 ;  /* 0x00000021240d7223 */ /* 0x080fe2000000000d */
[-C--:B-1----:R-:W-:Y:S01]  /*a9a0*/  FFMA R3, R22, R33.reuse, R3 ;  /* 0x0000002116037223 */ /* 0x082fe20000000003 */
[C---:B------:R-:W-:Y:S01]  /*a9b0*/  FFMA R33, R37.reuse, R33, R32 ;  /* 0x0000002125217223 */ /* 0x040fe20000000020 */
[----:B------:R-:W-:Y:S01]  /*a9c0*/  FFMA R8, R36, R57, R8 ;  /* 0x0000003924087223 */ /* 0x000fe20000000008 */
[----:B------:R-:W-:Y:S01]  /*a9d0*/  FFMA R13, R22, R5, R13 ;  /* 0x00000005160d7223 */ /* 0x000fe2000000000d */
[C---:B------:R-:W-:Y:S01]  /*a9e0*/  FFMA R56, R37.reuse, R53, R56 ;  /* 0x0000003525387223 */ /* 0x040fe20000000038 */
[----:B------:R-:W-:Y:S01]  /*a9f0*/  FFMA R33, R36, R5, R33 ;  /* 0x0000000524217223 */ /* 0x000fe20000000021 */
[----:B------:R-:W-:Y:S01]  /*aa00*/  FFMA R9, R22, R9, R8 ;  /* 0x0000000916097223 */ /* 0x000fe20000000008 */
[----:B------:R-:W-:Y:S01]  /*aa10*/  FFMA R5, R37, R5, R2 ;  /* 0x0000000525057223 */ /* 0x000fe20000000002 */
[----:B------:R-:W1:Y:S01]  /*aa20*/  LDS R8, [R14+0x8580] ;  /* 0x008580000e087984 */ /* 0x000e620000000800 */
        /* <DEDUP_REMOVED lines=28> */
[----:B--2---:R-:W-:Y:S01]  /*abf0*/  FFMA R30, R65, R27, R30 ;  /* 0x0000001b411e7223 */ /* 0x004fe2000000001e */
[----:B------:R-:W2:Y:S01]  /*ac00*/  LDS.128 R20, [UR4+0xaf0] ;  /* 0x000af004ff147984 */ /* 0x000ea20008000c00 */
[C---:B------:R-:W-:Y:S01]  /*ac10*/  FFMA R46, R49.reuse, R46, R5 ;  /* 0x0000002e312e7223 */ /* 0x040fe20000000005 */
[C---:B------:R-:W-:Y:S01]  /*ac20*/  FFMA R58, R49.reuse, R58, R57 ;  /* 0x0000003a313a7223 */ /* 0x040fe20000000039 */
[----:B------:R-:W-:Y:S01]  /*ac30*/  FFMA R2, R49, R10, R2 ;  /* 0x0000000a31027223 */ /* 0x000fe20000000002 */
[----:B------:R-:W2:Y:S01]  /*ac40*/  LDS R15, [R14+0x8600] ;  /* 0x008600000e0f7984 */ /* 0x000ea20000000800 */
[CC--:B------:R-:W-:Y:S01]  /*ac50*/  FFMA R3, R65.reuse, R51.reuse, R34 ;  /* 0x0000003341037223 */ /* 0x0c0fe20000000022 */
[C---:B------:R-:W-:Y:S01]  /*ac60*/  FFMA R30, R4.reuse, R51, R30 ;  /* 0x00000033041e7223 */ /* 0x040fe2000000001e */
        /* <DEDUP_REMOVED lines=8> */
[----:B-1----:R-:W-:Y:S01]  /*acf0*/  FFMA R3, R8, R31, R30 ;  /* 0x0000001f08037223 */ /* 0x002fe2000000001e */
[----:B------:R-:W1:Y:S01]  /*ad00*/  LDS R32, [R14+0x7a80] ;  /* 0x007a80000e207984 */ /* 0x000e620000000800 */
[-C--:B------:R-:W-:Y:S01]  /*ad10*/  FFMA R6, R4, R35.reuse, R6 ;  /* 0x0000002304067223 */ /* 0x080fe20000000006 */
[----:B------:R-:W-:Y:S01]  /*ad20*/  FFMA R5, R8, R35, R5 ;  /* 0x0000002308057223 */ /* 0x000fe20000000005 */
[C---:B------:R-:W-:Y:S01]  /*ad30*/  FFMA R54, R4.reuse, R7, R54 ;  /* 0x0000000704367223 */ /* 0x040fe20000000036 */
[----:B------:R-:W1:Y:S01]  /*ad40*/  LDS.128 R24, [UR4+0xbb0] ;  /* 0x000bb004ff187984 */ /* 0x000e620008000c00 */
[C---:B------:R-:W-:Y:S01]  /*ad50*/  FFMA R46, R4.reuse, R55, R46 ;  /* 0x00000037042e7223 */ /* 0x040fe2000000002e */
[C---:B------:R-:W-:Y:S01]  /*ad60*/  FFMA R58, R4.reuse, R47, R58 ;  /* 0x0000002f043a7223 */ /* 0x040fe2000000003a */
[----:B------:R-:W-:Y:S01]  /*ad70*/  FFMA R2, R4, R59, R2 ;  /* 0x0000003b04027223 */ /* 0x000fe20000000002 */
[----:B------:R-:W1:Y:S01]  /*ad80*/  LDS.128 R48, [UR4+0xc70] ;  /* 0x000c7004ff307984 */ /* 0x000e620008000c00 */
[C---:B------:R-:W-:Y:S01]  /*ad90*/  FFMA R7, R8.reuse, R7, R6 ;  /* 0x0000000708077223 */ /* 0x040fe20000000006 */
[C---:B------:R-:W-:Y:S01]  /*ada0*/  FFMA R55, R8.reuse, R55, R54 ;  /* 0x0000003708377223 */ /* 0x040fe20000000036 */
[----:B------:R-:W-:Y:S01]  /*adb0*/  FFMA R11, R8, R11, R2 ;  /* 0x0000000b080b7223 */ /* 0x000fe20000000002 */
[----:B------:R-:W1:Y:S01]  /*adc0*/  LDS.128 R64, [UR4+0xcd0] ;  /* 0x000cd004ff407984 */ /* 0x000e620008000c00 */
        /* <DEDUP_REMOVED lines=8> */
[-C--:B--2---:R-:W-:Y:S02]  /*ae50*/  FFMA R4, R9, R20.reuse, R4 ;  /* 0x0000001409047223 */ /* 0x084fe40000000004 */
[----:B------:R-:W2:Y:S01]  /*ae60*/  LDS R6, [R14+0x6f00] ;  /* 0x006f00000e067984 */ /* 0x000ea20000000800 */
        /* <DEDUP_REMOVED lines=30> */
[----:B------:R-:W4:Y:S01]  /*b050*/  LDS R24, [R14+0x8780] ;  /* 0x008780000e187984 */ /* 0x000f220000000800 */
[C---:B------:R-:W-:Y:S01]  /*b060*/  FFMA R21, R10.reuse, R21, R4 ;  /* 0x000000150a157223 */ /* 0x040fe20000000004 */
[-C--:B------:R-:W-:Y:S01]  /*b070*/  FFMA R5, R10, R25.reuse, R5 ;  /* 0x000000190a057223 */ /* 0x080fe20000000005 */
[CC--:B------:R-:W-:Y:S01]  /*b080*/  FFMA R37, R32.reuse, R25.reuse, R37 ;  /* 0x0000001920257223 */ /* 0x0c0fe20000000025 */
[C---:B------:R-:W-:Y:S01]  /*b090*/  FFMA R25, R13.reuse, R25, R2 ;  /* 0x000000190d197223 */ /* 0x040fe20000000002 */
[-C--:B------:R-:W-:Y:S01]  /*b0a0*/  FFMA R28, R13, R49.reuse, R28 ;  /* 0x000000310d1c7223 */ /* 0x080fe2000000001c */
[----:B------:R-:W-:Y:S01]  /*b0b0*/  FFMA R64, R32, R49, R64 ;  /* 0x0000003120407223 */ /* 0x000fe20000000040 */
[----:B--2---:R-:W-:Y:S01]  /*b0c0*/  FFMA R21, R6, R18, R21 ;  /* 0x0000001206157223 */ /* 0x004fe20000000015 */
        /* <DEDUP_REMOVED lines=14> */
[----:B-1----:R-:W-:Y:S01]  /*b1b0*/  FFMA R22, R41, R22, R21 ;  /* 0x0000001629167223 */ /* 0x002fe20000000015 */
        /* <DEDUP_REMOVED lines=64> */
[----:B------:R-:W-:-:S03]  /*b5c0*/  FFMA R20, R49, R20, R31 ;  /* 0x0000001431147223 */ /* 0x000fc6000000001f */
[----:B------:R-:W-:Y:S01]  /*b5d0*/  LDS.128 R60, [UR4+0xc30] ;  /* 0x000c3004ff3c7984 */ /* 0x000fe20008000c00 */
[C---:B------:R-:W-:Y:S01]  /*b5e0*/  FFMA R4, R36.reuse, R45, R2 ;  /* 0x0000002d24047223 */ /* 0x040fe20000000002 */
        /* <DEDUP_REMOVED lines=12> */
[-C--:B------:R-:W-:Y:S01]  /*b6b0*/  FFMA R67, R29, R40.reuse, R67 ;  /* 0x000000281d437223 */ /* 0x080fe20000000043 */
[----:B------:R-:W2:Y:S01]  /*b6c0*/  LDS R20, [R14+0x8980] ;  /* 0x008980000e147984 */ /* 0x000ea20000000800 */
        /* <DEDUP_REMOVED lines=22> */
[C---:B-----5:R-:W-:Y:S01]  /*b830*/  FFMA R9, R13.reuse, R46, R9 ;  /* 0x0000002e0d097223 */ /* 0x060fe20000000009 */
[----:B------:R-:W3:Y:S01]  /*b840*/  LDS R12, [R14+0x7200] ;  /* 0x007200000e0c7984 */ /* 0x000ee20000000800 */
[C---:B------:R-:W-:Y:S01]  /*b850*/  FFMA R3, R13.reuse, R10, R3 ;  /* 0x0000000a0d037223 */ /* 0x040fe20000000003 */
[----:B------:R-:W-:Y:S01]  /*b860*/  FFMA R2, R13, R58, R21 ;  /* 0x0000003a0d027223 */ /* 0x000fe20000000015 */
[----:B----4-:R-:W-:Y:S01]  /*b870*/  FFMA R10, R15, R10, R9 ;  /* 0x0000000a0f0a7223 */ /* 0x010fe20000000009 */
[----:B------:R-:W4:Y:S01]  /*b880*/  LDS.128 R48, [UR4+0xab0] ;  /* 0x000ab004ff307984 */ /* 0x000f220008000c00 */
[C---:B------:R-:W-:Y:S01]  /*b890*/  FFMA R5, R13.reuse, R34, R5 ;  /* 0x000000220d057223 */ /* 0x040fe20000000005 */
[C---:B------:R-:W-:Y:S01]  /*b8a0*/  FFMA R33, R13.reuse, R18, R33 ;  /* 0x000000120d217223 */ /* 0x040fe20000000021 */
[C---:B------:R-:W-:Y:S01]  /*b8b0*/  FFMA R17, R13.reuse, R54, R17 ;  /* 0x000000360d117223 */ /* 0x040fe20000000011 */
[----:B------:R-:W5:Y:S01]  /*b8c0*/  LDS R21, [R14+0x7e00] ;  /* 0x007e00000e157984 */ /* 0x000f620000000800 */
[----:B------:R-:W-:Y:S01]  /*b8d0*/  FFMA R57, R13, R42, R57 ;  /* 0x0000002a0d397223 */ /* 0x000fe20000000039 */
[----:B------:R-:W-:Y:S01]  /*b8e0*/  FFMA R34, R15, R34, R3 ;  /* 0x000000220f227223 */ /* 0x000fe20000000003 */
[----:B------:R-:W-:Y:S01]  /*b8f0*/  FFMA R10, R65, R7, R10 ;  /* 0x00000007410a7223 */ /* 0x000fe2000000000a */
[----:B------:R-:W5:Y:S01]  /*b900*/  LDS.128 R28, [UR4+0xb10] ;  /* 0x000b1004ff1c7984 */ /* 0x000f620008000c00 */
[C---:B------:R-:W-:Y:S01]  /*b910*/  FFMA R18, R15.reuse, R18, R5 ;  /* 0x000000120f127223 */ /* 0x040fe20000000005 */
[C---:B------:R-:W-:Y:S01]  /*b920*/  FFMA R54, R15.reuse, R54, R33 ;  /* 0x000000360f367223 */ /* 0x040fe20000000021 */
[C---:B------:R-:W-:Y:S01]  /*b930*/  FFMA R42, R15.reuse, R42, R17 ;  /* 0x0000002a0f2a7223 */ /* 0x040fe20000000011 */
[----:B------:R-:W5:Y:S01]  /*b940*/  LDS R41, [R14+0x8a00] ;  /* 0x008a00000e297984 */ /* 0x000f620000000800 */
[C---:B------:R-:W-:Y:S01]  /*b950*/  FFMA R58, R15.reuse, R58, R57 ;  /* 0x0000003a0f3a7223 */ /* 0x040fe20000000039 */
[----:B------:R-:W-:Y:S01]  /*b960*/  FFMA R2, R15, R22, R2 ;  /* 0x000000160f027223 */ /* 0x000fe20000000002 */
[CC--:B------:R-:W-:Y:S01]  /*b970*/  FFMA R3, R65.reuse, R47.reuse, R34 ;  /* 0x0000002f41037223 */ /* 0x0c0fe20000000022 */
[----:B------:R-:W5:Y:S01]  /*b980*/  LDS.128 R36, [UR4+0xb70] ;  /* 0x000b7004ff247984 */ /* 0x000f620008000c00 */
        /* <DEDUP_REMOVED lines=27> */
[----:B------:R-:W4:Y:S01]  /*bb40*/  LDS R22, [R14+0x8a80] ;  /* 0x008a80000e167984 */ /* 0x000f220000000800 */
[----:B-----5:R-:W-:-:S02]  /*bb50*/  FFMA R3, R48, R21, R3 ;  /* 0x0000001530037223 */ /* 0x020fc40000000003 */
[----:B------:R-:W-:Y:S01]  /*bb60*/  FFMA R59, R12, R60, R59 ;  /* 0x0000003c0c3b7223 */ /* 0x000fe2000000003b */
[----:B------:R-:W5:Y:S01]  /*bb70*/  LDS R18, [R14+0x7300] ;  /* 0x007300000e127984 */ /* 0x000f620000000800 */
[-C--:B------:R-:W-:Y:S01]  /*bb80*/  FFMA R16, R21, R28.reuse, R16 ;  /* 0x0000001c15107223 */ /* 0x080fe20000000010 */
[----:B------:R-:W-:Y:S02]  /*bb90*/  FFMA R2, R28, R41, R3 ;  /* 0x000000291c027223 */ /* 0x000fe40000000003 */
[----:B------:R-:W5:Y:S01]  /*bba0*/  LDS R15, [R14+0x7f00] ;  /* 0x007f00000e0f7984 */ /* 0x000f620000000800 */
[C---:B------:R-:W-:Y:S01]  /*bbb0*/  FFMA R28, R12.reuse, R28, R19 ;  /* 0x0000001c0c1c7223 */ /* 0x040fe20000000013 */
[-C--:B------:R-:W-:Y:S02]  /*bbc0*/  FFMA R16, R41, R36.reuse, R16 ;  /* 0x0000002429107223 */ /* 0x080fe40000000010 */
[----:B------:R-:W-:Y:S01]  /*bbd0*/  LDS R57, [R14+0x7380] ;  /* 0x007380000e397984 */ /* 0x000fe20000000800 */
[-C--:B------:R-:W-:Y:S01]  /*bbe0*/  FFMA R28, R21, R36.reuse, R28 ;  /* 0x00000024151c7223 */ /* 0x080fe2000000001c */
[C---:B------:R-:W-:Y:S01]  /*bbf0*/  FFMA R36, R12.reuse, R36, R55 ;  /* 0x000000240c247223 */ /* 0x040fe20000000037 */
[C---:B-1----:R-:W-:Y:S01]  /*bc00*/  FFMA R2, R33.reuse, R25, R2 ;  /* 0x0000001921027223 */ /* 0x042fe20000000002 */
[-C--:B------:R-:W-:Y:S01]  /*bc10*/  FFMA R3, R33, R49.reuse, R16 ;  /* 0x0000003121037223 */ /* 0x080fe20000000010 */
[----:B------:R-:W-:Y:S01]  /*bc20*/  LDS.128 R52, [UR4+0xc40] ;  /* 0x000c4004ff347984 */ /* 0x000fe20008000c00 */
[-C--:B------:R-:W-:Y:S01]  /*bc30*/  FFMA R23, R12, R44.reuse, R23 ;  /* 0x0000002c0c177223 */ /* 0x080fe20000000017 */
[C---:B------:R-:W-:Y:S01]  /*bc40*/  FFMA R59, R21.reuse, R44, R59 ;  /* 0x0000002c153b7223 */ /* 0x040fe2000000003b */
[C---:B--2---:R-:W-:Y:S01]  /*bc50*/  FFMA R16, R32.reuse, R49, R2 ;  /* 0x0000003120107223 */ /* 0x044fe20000000002 */
[----:B------:R-:W-:Y:S01]  /*bc60*/  FFMA R3, R32, R29, R3 ;  /* 0x0000001d20037223 */ /* 0x000fe20000000003 */
[----:B------:R-:W1:Y:S01]  /*bc70*/  LDS R49, [R14+0x8b00] ;  /* 0x008b00000e317984 */ /* 0x000e620000000800 */
[-C--:B------:R-:W-:Y:S01]  /*bc80*/  FFMA R23, R21, R64.reuse, R23 ;  /* 0x0000004015177223 */ /* 0x080fe20000000017 */
[C---:B------:R-:W-:Y:S01]  /*bc90*/  FFMA R64, R41.reuse, R64, R59 ;  /* 0x0000004029407223 */ /* 0x040fe2000000003b */
[-C--:B------:R-:W-:Y:S01]  /*bca0*/  FFMA R28, R41, R4.reuse, R28 ;  /* 0x00000004291c7223 */ /* 0x080fe2000000001c */
[-C--:B------:R-:W-:Y:S01]  /*bcb0*/  FFMA R36, R21, R4.reuse, R36 ;  /* 0x0000000415247223 */ /* 0x080fe20000000024 */
[----:B------:R-:W-:Y:S01]  /*bcc0*/  FFMA R2, R12, R4, R43 ;  /* 0x000000040c027223 */ /* 0x000fe2000000002b */
[----:B------:R-:W-:Y:S01]  /*bcd0*/  FFMA R64, R33, R61, R64 ;  /* 0x0000003d21407223 */ /* 0x000fe20000000040 */
[----:B---3--:R-:W-:Y:S01]  /*bce0*/  FFMA R8, R41, R8, R23 ;  /* 0x0000000829087223 */ /* 0x008fe20000000017 */
[----:B------:R-:W-:Y:S01]  /*bcf0*/  FFMA R13, R33, R29, R28 ;  /* 0x0000001d210d7223 */ /* 0x000fe2000000001c */
[-C--:B------:R-:W-:Y:S01]  /*bd00*/  FFMA R36, R41, R60.reuse, R36 ;  /* 0x0000003c29247223 */ /* 0x080fe20000000024 */
[----:B------:R-:W-:Y:S01]  /*bd10*/  FFMA R2, R21, R60, R2 ;  /* 0x0000003c15027223 */ /* 0x000fe20000000002 */
[C---:B------:R-:W-:Y:S01]  /*bd20*/  FFMA R8, R33.reuse, R45, R8 ;  /* 0x0000002d21087223 */ /* 0x040fe20000000008 */
[----:B------:R-:W2:Y:S01]  /*bd30*/  LDS R4, [R14+0x7f80] ;  /* 0x007f80000e047984 */ /* 0x000ea20000000800 */
[-C--:B------:R-:W-:Y:S01]  /*bd40*/  FFMA R13, R32, R37.reuse, R13 ;  /* 0x00000025200d7223 */ /* 0x080fe2000000000d */
[-C--:B----4-:R-:W-:Y:S01]  /*bd50*/  FFMA R3, R22, R37.reuse, R3 ;  /* 0x0000002516037223 */ /* 0x090fe20000000003 */
[----:B------:R-:W-:Y:S01]  /*bd60*/  FFMA R37, R33, R37, R36 ;  /* 0x0000002521257223 */ /* 0x000fe20000000024 */
[----:B------:R-:W-:Y:S01]  /*bd70*/  FFMA R8, R32, R65, R8 ;  /* 0x0000004120087223 */ /* 0x000fe20000000008 */
[----:B------:R-:W-:Y:S01]  /*bd80*/  FFMA R2, R41, R44, R2 ;  /* 0x0000002c29027223 */ /* 0x000fe20000000002 */
[-C--:B------:R-:W-:Y:S01]  /*bd90*/  FFMA R13, R22, R5.reuse, R13 ;  /* 0x00000005160d7223 */ /* 0x080fe2000000000d */
[----:B------:R-:W-:Y:S01]  /*bda0*/  FFMA R37, R32, R5, R37 ;  /* 0x0000000520257223 */ /* 0x000fe20000000025 */
[----:B------:R-:W-:Y:S01]  /*bdb0*/  FFMA R9, R22, R9, R8 ;  /* 0x0000000916097223 */ /* 0x000fe20000000008 */
[----:B------:R-:W-:Y:S01]  /*bdc0*/  FFMA R5, R33, R5, R2 ;  /* 0x0000000521057223 */ /* 0x000fe20000000002 */
[----:B------:R-:W3:Y:S01]  /*bdd0*/  LDS R8, [R14+0x8b80] ;  /* 0x008b80000e087984 */ /* 0x000ee20000000800 */
[----:B------:R-:W-:Y:S01]  /*bde0*/  FFMA R64, R32, R45, R64 ;  /* 0x0000002d20407223 */ /* 0x000fe20000000040 */
[----:B------:R-:W-:Y:S01]  /*bdf0*/  FFMA R29, R22, R29, R16 ;  /* 0x0000001d161d7223 */ /* 0x000fe20000000010 */
[-C--:B------:R-:W-:Y:S01]  /*be00*/  FFMA R5, R32, R61.reuse, R5 ;  /* 0x0000003d20057223 */ /* 0x080fe20000000005 */
[C---:B------:R-:W-:Y:S01]  /*be10*/  FFMA R37, R22.reuse, R61, R37 ;  /* 0x0000003d16257223 */ /* 0x040fe20000000025 */
[----:B------:R-:W-:Y:S01]  /*be20*/  FFMA R65, R22, R65, R64 ;  /* 0x0000004116417223 */ /* 0x000fe20000000040 */
[----:B-----5:R-:W-:Y:S01]  /*be30*/  FFMA R9, R18, R46, R9 ;  /* 0x0000002e12097223 */ /* 0x020fe20000000009 */
        /* <DEDUP_REMOVED lines=20> */
[C---:B------:R-:W-:Y:S01]  /*bf80*/  FFMA R38, R49.reuse, R38, R3 ;  /* 0x0000002631267223 */ /* 0x040fe20000000003 */
[----:B------:R-:W-:Y:S01]  /*bf90*/  FFMA R62, R49, R62, R37 ;  /* 0x0000003e313e7223 */ /* 0x000fe20000000025 */
[----:B------:R-:W-:Y:S01]  /*bfa0*/  FFMA R30, R57, R27, R30 ;  /* 0x0000001b391e7223 */ /* 0x000fe2000000001e */
        /* <DEDUP_REMOVED lines=8> */
[----:B------:R-:W2:Y:S01]  /*c030*/  LDS R13, [R14+0x7480] ;  /* 0x007480000e0d7984 */ /* 0x000ea20000000800 */
[C---:B------:R-:W-:Y:S01]  /*c040*/  FFMA R62, R57.reuse, R39, R62 ;  /* 0x00000027393e7223 */ /* 0x040fe2000000003e */
[C---:B------:R-:W-:Y:S01]  /*c050*/  FFMA R46, R57.reuse, R7, R46 ;  /* 0x00000007392e7223 */ /* 0x040fe2000000002e */
[C---:B------:R-:W-:Y:S01]  /*c060*/  FFMA R66, R57.reuse, R63, R66 ;  /* 0x0000003f39427223 */ /* 0x040fe20000000042 */
[----:B------:R-:W2:Y:S01]  /*c070*/  LDS.128 R20, [UR4+0xb80] ;  /* 0x000b8004ff147984 */ /* 0x000ea20008000c00 */
[----:B------:R-:W-:Y:S01]  /*c080*/  FFMA R2, R57, R47, R2 ;  /* 0x0000002f39027223 */ /* 0x000fe20000000002 */
[-C--:B------:R-:W-:Y:S01]  /*c090*/  FFMA R5, R4, R31.reuse, R3 ;  /* 0x0000001f04057223 */ /* 0x080fe20000000003 */
[----:B---3--:R-:W-:Y:S01]  /*c0a0*/  FFMA R3, R8, R31, R30 ;  /* 0x0000001f08037223 */ /* 0x008fe2000000001e */
[----:B------:R-:W3:Y:S01]  /*c0b0*/  LDS.128 R24, [UR4+0xbe0] ;  /* 0x000be004ff187984 */ /* 0x000ee20008000c00 */
[-C--:B------:R-:W-:Y:S01]  /*c0c0*/  FFMA R6, R4, R39.reuse, R6 ;  /* 0x0000002704067223 */ /* 0x080fe20000000006 */
[----:B------:R-:W-:Y:S01]  /*c0d0*/  FFMA R5, R8, R39, R5 ;  /* 0x0000002708057223 */ /* 0x000fe20000000005 */
[C---:B------:R-:W-:Y:S01]  /*c0e0*/  FFMA R62, R4.reuse, R7, R62 ;  /* 0x00000007043e7223 */ /* 0x040fe2000000003e */
[----:B------:R-:W3:Y:S01]  /*c0f0*/  LDS R36, [R14+0x8080] ;  /* 0x008080000e247984 */ /* 0x000ee20000000800 */
[----:B------:R-:W-:Y:S01]  /*c100*/  FFMA R2, R4, R67, R2 ;  /* 0x0000004304027223 */ /* 0x000fe20000000002 */
[----:B------:R-:W-:Y:S01]  /*c110*/  FFMA R7, R8, R7, R6 ;  /* 0x0000000708077223 */ /* 0x000fe20000000006 */
[C---:B------:R-:W-:Y:S01]  /*c120*/  FFMA R46, R4.reuse, R63, R46 ;  /* 0x0000003f042e7223 */ /* 0x040fe2000000002e */
[----:B------:R-:W3:Y:S01]  /*c130*/  LDS.128 R48, [UR4+0xca0] ;  /* 0x000ca004ff307984 */ /* 0x000ee20008000c00 */
[----:B------:R-:W-:Y:S01]  /*c140*/  FFMA R66, R4, R47, R66 ;  /* 0x0000002f04427223 */ /* 0x000fe20000000042 */
        /* <DEDUP_REMOVED lines=9> */
[----:B------:R-:W5:Y:S01]  /*c1e0*/  LDS.128 R28, [UR4+0xd60] ;  /* 0x000d6004ff1c7984 */ /* 0x000f620008000c00 */
[----:B-1----:R-:W-:-:S03]  /*c1f0*/  FFMA R3, R40, R9, R3 ;  /* 0x0000000928037223 */ /* 0x002fc60000000003 */
[----:B------:R-:W1:Y:S01]  /*c200*/  LDS R6, [R14+0x7500] ;  /* 0x007500000e067984 */ /* 0x000e620000000800 */
[-C--:B------:R-:W-:Y:S01]  /*c210*/  FFMA R4, R9, R32.reuse, R4 ;  /* 0x0000002009047223 */ /* 0x080fe20000000004 */
[----:B------:R-:W-:Y:S01]  /*c220*/  FFMA R2, R32, R15, R3 ;  /* 0x0000000f20027223 */ /* 0x000fe20000000003 */
[----:B------:R-:W-:-:S03]  /*c230*/  FFMA R32, R12, R32, R7 ;  /* 0x000000200c207223 */ /* 0x000fc60000000007 */
[----:B--2---:R-:W-:Y:S02]  /*c240*/  FFMA R2, R13, R17, R2 ;  /* 0x000000110d027223 */ /* 0x004fe40000000002 */
[----:B------:R-:W2:Y:S01]  /*c250*/  LDS R17, [R14+0x8100] ;  /* 0x008100000e117984 */ /* 0x000ea20000000800 */
[-C--:B------:R-:W-:Y:S01]  /*c260*/  FFMA R4, R15, R20.reuse, R4 ;  /* 0x000000140f047223 */ /* 0x080fe20000000004 */
[-C--:B------:R-:W-:Y:S01]  /*c270*/  FFMA R32, R9, R20.reuse, R32 ;  /* 0x0000001409207223 */ /* 0x080fe20000000020 */
[----:B------:R-:W-:Y:S02]  /*c280*/  FFMA R20, R12, R20, R63 ;  /* 0x000000140c147223 */ /* 0x000fe4000000003f */
[-C--:B------:R-:W-:Y:S01]  /*c290*/  FFMA R3, R13, R41.reuse, R4 ;  /* 0x000000290d037223 */ /* 0x080fe20000000004 */
[-C--:B---3--:R-:W-:Y:S01]  /*c2a0*/  FFMA R32, R15, R24.reuse, R32 ;  /* 0x000000180f207223 */ /* 0x088fe20000000020 */
[-C--:B------:R-:W-:Y:S01]  /*c2b0*/  FFMA R20, R9, R24.reuse, R20 ;  /* 0x0000001809147223 */ /* 0x080fe20000000014 */
[----:B------:R-:W-:Y:S01]  /*c2c0*/  LDS.128 R60, [UR4+0xcb0] ;  /* 0x000cb004ff3c7984 */ /* 0x000fe20008000c00 */
[----:B------:R-:W-:Y:S01]  /*c2d0*/  FFMA R4, R36, R41, R2 ;  /* 0x0000002924047223 */ /* 0x000fe20000000002 */
[----:B------:R-:W-:Y:S01]  /*c2e0*/  FFMA R2, R12, R24, R47 ;  /* 0x000000180c027223 */ /* 0x000fe2000000002f */
[-C--:B------:R-:W-:Y:S01]  /*c2f0*/  FFMA R5, R13, R33.reuse, R32 ;  /* 0x000000210d057223 */ /* 0x080fe20000000020 */
[----:B------:R-:W-:Y:S01]  /*c300*/  FFMA R3, R36, R33, R3 ;  /* 0x0000002124037223 */ /* 0x000fe20000000003 */
[----:B------:R-:W-:Y:S01]  /*c310*/  FFMA R11, R12, R48, R11 ;  /* 0x000000300c0b7223 */ /* 0x000fe2000000000b */
[-C--:B------:R-:W-:Y:S01]  /*c320*/  FFMA R20, R15, R52.reuse, R20 ;  /* 0x000000340f147223 */ /* 0x080fe20000000014 */
[C---:B------:R-:W-:Y:S01]  /*c330*/  FFMA R2, R9.reuse, R52, R2 ;  /* 0x0000003409027223 */ /* 0x040fe20000000002 */
[C---:B------:R-:W-:Y:S01]  /*c340*/  FFMA R67, R9.reuse, R48, R67 ;  /* 0x0000003009437223 */ /* 0x040fe20000000043 */
[----:B------:R-:W-:Y:S01]  /*c350*/  FFMA R11, R9, R56, R11 ;  /* 0x00000038090b7223 */ /* 0x000fe2000000000b */
[-C--:B------:R-:W-:Y:S01]  /*c360*/  FFMA R5, R36, R21.reuse, R5 ;  /* 0x0000001524057223 */ /* 0x080fe20000000005 */
[C---:B------:R-:W-:Y:S01]  /*c370*/  FFMA R2, R15.reuse, R48, R2 ;  /* 0x000000300f027223 */ /* 0x040fe20000000002 */
[----:B------:R-:W-:Y:S01]  /*c380*/  FFMA R56, R15, R56, R67 ;  /* 0x000000380f387223 */ /* 0x000fe20000000043 */
[CC--:B----4-:R-:W-:Y:S01]  /*c390*/  FFMA R3, R10.reuse, R21.reuse, R3 ;  /* 0x000000150a037223 */ /* 0x0d0fe20000000003 */
[----:B------:R-:W-:Y:S01]  /*c3a0*/  FFMA R21, R13, R21, R20 ;  /* 0x000000150d157223 */ /* 0x000fe20000000014 */
[----:B------:R-:W3:Y:S01]  /*c3b0*/  LDS R41, [R14+0x8d00] ;  /* 0x008d00000e297984 */ /* 0x000ee20000000800 */
[-C--:B------:R-:W-:Y:S01]  /*c3c0*/  FFMA R5, R10, R25.reuse, R5 ;  /* 0x000000190a057223 */ /* 0x080fe20000000005 */
[----:B-----5:R-:W-:Y:S01]  /*c3d0*/  FFMA R28, R15, R28, R11 ;  /* 0x0000001c0f1c7223 */ /* 0x020fe2000000000b */
[CC--:B------:R-:W-:Y:S01]  /*c3e0*/  FFMA R21, R36.reuse, R25.reuse, R21 ;  /* 0x0000001924157223 */ /* 0x0c0fe20000000015 */
[C---:B------:R-:W-:Y:S01]  /*c3f0*/  FFMA R25, R13.reuse, R25, R2 ;  /* 0x000000190d197223 */ /* 0x040fe20000000002 */
[C---:B------:R-:W-:Y:S01]  /*c400*/  FFMA R56, R13.reuse, R53, R56 ;  /* 0x000000350d387223 */ /* 0x040fe20000000038 */
[----:B------:R-:W-:Y:S01]  /*c410*/  FFMA R28, R13, R49, R28 ;  /* 0x000000310d1c7223 */ /* 0x000fe2000000001c */
[----:B------:R-:W4:Y:S01]  /*c420*/  LDS R15, [R14+0x7580] ;  /* 0x007580000e0f7984 */ /* 0x000f220000000800 */
[C---:B------:R-:W-:Y:S01]  /*c430*/  FFMA R25, R36.reuse, R53, R25 ;  /* 0x0000003524197223 */ /* 0x040fe20000000019 */
[C---:B------:R-:W-:Y:S01]  /*c440*/  FFMA R56, R36.reuse, R49, R56 ;  /* 0x0000003124387223 */ /* 0x040fe20000000038 */
[----:B------:R-:W-:Y:S01]  /*c450*/  FFMA R28, R36, R57, R28 ;  /* 0x00000039241c7223 */ /* 0x000fe2000000001c */
[----:B------:R-:W5:Y:S01]  /*c460*/  LDS R12, [R14+0x8180] ;  /* 0x008180000e0c7984 */ /* 0x000f620000000800 */
[C---:B------:R-:W-:Y:S01]  /*c470*/  FFMA R33, R10.reuse, R33, R4 ;  /* 0x000000210a217223 */ /* 0x040fe20000000004 */
[C---:B------:R-:W-:Y:S01]  /*c480*/  FFMA R21, R10.reuse, R53, R21 ;  /* 0x000000350a157223 */ /* 0x040fe20000000015 */
[C---:B------:R-:W-:Y:S01]  /*c490*/  FFMA R25, R10.reuse, R49, R25 ;  /* 0x000000310a197223 */ /* 0x040fe20000000019 */
[C---:B------:R-:W-:Y:S01]  /*c4a0*/  FFMA R57, R10.reuse, R57, R56 ;  /* 0x000000390a397223 */ /* 0x040fe20000000038 */
[----:B------:R-:W-:Y:S01]  /*c4b0*/  FFMA R29, R10, R29, R28 ;  /* 0x0000001d0a1d7223 */ /* 0x000fe2000000001c */
[----:B------:R-:W5:Y:S01]  /*c4c0*/  LDS R20, [R14+0x8d80] ;  /* 0x008d80000e147984 */ /* 0x000f620000000800 */
[C---:B-1----:R-:W-:Y:S01]  /*c4d0*/  FFMA R33, R6.reuse, R18, R33 ;  /* 0x0000001206217223 */ /* 0x042fe20000000021 */
[C---:B------:R-:W-:Y:S01]  /*c4e0*/  FFMA R2, R6.reuse, R42, R3 ;  /* 0x0000002a06027223 */ /* 0x040fe20000000003 */
[C---:B------:R-:W-:Y:S01]  /*c4f0*/  FFMA R13, R6.reuse, R34, R5 ;  /* 0x00000022060d7223 */ /* 0x040fe20000000005 */
[C---:B------:R-:W-:Y:S01]  /*c500*/  FFMA R21, R6.reuse, R22, R21 ;  /* 0x0000001606157223 */ /* 0x040fe20000000015 */
[C---:B------:R-:W-:Y:S01]  /*c510*/  FFMA R25, R6.reuse, R26, R25 ;  /* 0x0000001a06197223 */ /* 0x040fe20000000019 */
[C---:B------:R-:W-:Y:S01]  /*c520*/  FFMA R57, R6.reuse, R54, R57 ;  /* 0x0000003606397223 */ /* 0x040fe20000000039 */
[----:B------:R-:W-:Y:S01]  /*c530*/  FFMA R29, R6, R50, R29 ;  /* 0x00000032061d7223 */ /* 0x000fe2000000001d */
[----:B------:R-:W-:Y:S01]  /*c540*/  LDS R24, [R14+0x7600] ;  /* 0x007600000e187984 */ /* 0x000fe20000000800 */
[C---:B--2---:R-:W-:Y:S01]  /*c550*/  FFMA R3, R17.reuse, R34, R2 ;  /* 0x0000002211037223 */ /* 0x044fe20000000002 */
[C---:B------:R-:W-:Y:S01]  /*c560*/  FFMA R33, R17.reuse, R42, R33 ;  /* 0x0000002a11217223 */ /* 0x040fe20000000021 */
[C---:B------:R-:W-:Y:S01]  /*c570*/  FFMA R2, R17.reuse, R58, R29 ;  /* 0x0000003a11027223 */ /* 0x040fe2000000001d */
[----:B------:R-:W1:Y:S01]  /*c580*/  LDS.128 R4, [UR4+0xa70] ;  /* 0x000a7004ff047984 */ /* 0x000e620008000c00 */
[C---:B------:R-:W-:Y:S01]  /*c590*/  FFMA R13, R17.reuse, R22, R13 ;  /* 0x00000016110d7223 */ /* 0x040fe2000000000d */
[C---:B------:R-:W-:Y:S01]  /*c5a0*/  FFMA R21, R17.reuse, R26, R21 ;  /* 0x0000001a11157223 */ /* 0x040fe20000000015 */
[C---:B------:R-:W-:Y:S01]  /*c5b0*/  FFMA R25, R17.reuse, R54, R25 ;  /* 0x0000003611197223 */ /* 0x040fe20000000019 */
[----:B------:R-:W-:Y:S01]  /*c5c0*/  LDS R49, [R14+0x8200] ;  /* 0x008200000e317984 */ /* 0x000fe20000000800 */
[----:B------:R-:W-:-:S03]  /*c5d0*/  FFMA R57, R17, R50, R57 ;  /* 0x0000003211397223 */ /* 0x000fc60000000039 */
[----:B------:R-:W2:Y:S01]  /*c5e0*/  LDS.128 R8, [UR4+0xad0] ;  /* 0x000ad004ff087984 */ /* 0x000ea20008000c00 */
[----:B---3--:R-:W-:-:S03]  /*c5f0*/  FFMA R34, R41, R34, R33 ;  /* 0x0000002229227223 */ /* 0x008fc60000000021 */
[----:B------:R-:W-:Y:S01]  /*c600*/  LDS R29, [R14+0x8e00] ;  /* 0x008e00000e1d7984 */ /* 0x000fe20000000800 */
[C---:B------:R-:W-:Y:S01]  /*c610*/  FFMA R22, R41.reuse, R22, R3 ;  /* 0x0000001629167223 */ /* 0x040fe20000000003 */
[C---:B------:R-:W-:Y:S01]  /*c620*/  FFMA R26, R41.reuse, R26, R13 ;  /* 0x0000001a291a7223 */ /* 0x040fe2000000000d */
[C---:B------:R-:W-:Y:S01]  /*c630*/  FFMA R54, R41.reuse, R54, R21 ;  /* 0x0000003629367223 */ /* 0x040fe20000000015 */
[----:B------:R-:W3:Y:S01]  /*c640*/  LDS.128 R36, [UR4+0xb30] ;  /* 0x000b3004ff247984 */ /* 0x000ee20008000c00 */
[----:B------:R-:W-:Y:S01]  /*c650*/  FFMA R50, R41, R50, R25 ;  /* 0x0000003229327223 */ /* 0x000fe20000000019 */
[C---:B----4-:R-:W-:Y:S01]  /*c660*/  FFMA R34, R15.reuse, R19, R34 ;  /* 0x000000130f227223 */ /* 0x050fe20000000022 */
[-C--:B------:R-:W-:Y:S01]  /*c670*/  FFMA R3, R15, R43.reuse, R22 ;  /* 0x0000002b0f037223 */ /* 0x080fe20000000016 */
[----:B------:R-:W4:Y:S01]  /*c680*/  LDS R53, [R14+0x7680] ;  /* 0x007680000e357984 */ /* 0x000f220000000800 */
[C---:B------:R-:W-:Y:S01]  /*c690*/  FFMA R58, R41.reuse, R58, R57 ;  /* 0x0000003a293a7223 */ /* 0x040fe20000000039 */
[C---:B-----5:R-:W-:Y:S01]  /*c6a0*/  FFMA R34, R12.reuse, R43, R34 ;  /* 0x0000002b0c227223 */ /* 0x060fe20000000022 */
[-C--:B------:R-:W-:Y:S01]  /*c6b0*/  FFMA R13, R12, R35.reuse, R3 ;  /* 0x000000230c0d7223 */ /* 0x080fe20000000003 */
[----:B------:R-:W5:Y:S01]  /*c6c0*/  LDS.128 R44, [UR4+0xb90] ;  /* 0x000b9004ff2c7984 */ /* 0x000f620008000c00 */
[----:B------:R-:W-:Y:S01]  /*c6d0*/  FFMA R2, R41, R30, R2 ;  /* 0x0000001e29027223 */ /* 0x000fe20000000002 */
[C---:B------:R-:W-:Y:S01]  /*c6e0*/  FFMA R26, R15.reuse, R35, R26 ;  /* 0x000000230f1a7223 */ /* 0x040fe2000000001a */
[C---:B------:R-:W-:Y:S01]  /*c6f0*/  FFMA R54, R15.reuse, R23, R54 ;  /* 0x000000170f367223 */ /* 0x040fe20000000036 */
[----:B------:R-:W5:Y:S01]  /*c700*/  LDS R28, [R14+0x8280] ;  /* 0x008280000e1c7984 */ /* 0x000f620000000800 */
[C---:B------:R-:W-:Y:S01]  /*c710*/  FFMA R3, R20.reuse, R35, R34 ;  /* 0x0000002314037223 */ /* 0x040fe20000000022 */
[----:B------:R-:W-:Y:S01]  /*c720*/  FFMA R13, R20, R23, R13 ;  /* 0x00000017140d7223 */ /* 0x000fe2000000000d */
[C---:B------:R-:W-:Y:S01]  /*c730*/  FFMA R50, R15.reuse, R27, R50 ;  /* 0x0000001b0f327223 */ /* 0x040fe20000000032 */
[----:B------:R-:W5:Y:S01]  /*c740*/  LDS.128 R16, [UR4+0xbf0] ;  /* 0x000bf004ff107984 */ /* 0x000f620008000c00 */
[C---:B------:R-:W-:Y:S01]  /*c750*/  FFMA R58, R15.reuse, R55, R58 ;  /* 0x000000370f3a7223 */ /* 0x040fe2000000003a */
[----:B------:R-:W-:Y:S01]  /*c760*/  FFMA R2, R15, R51, R2 ;  /* 0x000000330f027223 */ /* 0x000fe20000000002 */
[C---:B------:R-:W-:Y:S01]  /*c770*/  FFMA R26, R12.reuse, R23, R26 ;  /* 0x000000170c1a7223 */ /* 0x040fe2000000001a */
[----:B------:R-:W5:Y:S01]  /*c780*/  LDS R22, [R14+0x8e80] ;  /* 0x008e80000e167984 */ /* 0x000f620000000800 */
[C---:B------:R-:W-:Y:S01]  /*c790*/  FFMA R54, R12.reuse, R27, R54 ;  /* 0x0000001b0c367223 */ /* 0x040fe20000000036 */
[C---:B------:R-:W-:Y:S01]  /*c7a0*/  FFMA R50, R12.reuse, R55, R50 ;  /* 0x000000370c327223 */ /* 0x040fe20000000032 */
[----:B------:R-:W-:Y:S01]  /*c7b0*/  FFMA R58, R12, R51, R58 ;  /* 0x000000330c3a7223 */ /* 0x000fe2000000003a */
[----:B------:R-:W5:Y:S01]  /*c7c0*/  LDS.128 R40, [UR4+0xc50] ;  /* 0x000c5004ff287984 */ /* 0x000f620008000c00 */
[----:B-1----:R-:W-:Y:S01]  /*c7d0*/  FFMA R3, R4, R24, R3 ;  /* 0x0000001804037223 */ /* 0x002fe20000000003 */
[----:B------:R-:W-:Y:S01]  /*c7e0*/  FFMA R2, R12, R59, R2 ;  /* 0x0000003b0c027223 */ /* 0x000fe20000000002 */
[C---:B------:R-:W-:Y:S01]  /*c7f0*/  FFMA R27, R20.reuse, R27, R26 ;  /* 0x0000001b141b7223 */ /* 0x040fe2000000001a */
[----:B------:R-:W1:Y:S01]  /*c800*/  LDS.128 R32, [UR4+0xd10] ;  /* 0x000d1004ff207984 */ /* 0x000e620008000c00 */
[C---:B------:R-:W-:Y:S01]  /*c810*/  FFMA R55, R20.reuse, R55, R54 ;  /* 0x0000003714377223 */ /* 0x040fe20000000036 */
[C---:B------:R-:W-:Y:S01]  /*c820*/  FFMA R51, R20.reuse, R51, R50 ;  /* 0x0000003314337223 */ /* 0x040fe20000000032 */
[----:B------:R-:W-:Y:S01]  /*c830*/  FFMA R59, R20, R59, R58 ;  /* 0x0000003b143b7223 */ /* 0x000fe2000000003a */
[----:B--2---:R-:W-:Y:S01]  /*c840*/  FFMA R3, R8, R49, R3 ;  /* 0x0000003108037223 */ /* 0x004fe20000000003 */
[----:B------:R-:W-:Y:S01]  /*c850*/  FFMA R8, R24, R8, R13 ;  /* 0x0000000818087223 */ /* 0x000fe2000000000d */
[----:B------:R-:W2:Y:S01]  /*c860*/  LDS.128 R64, [UR4+0xd70] ;  /* 0x000d7004ff407984 */ /* 0x000ea20008000c00 */
[----:B------:R-:W-:-:S03]  /*c870*/  FFMA R31, R20, R31, R2 ;  /* 0x0000001f141f7223 */ /* 0x000fc60000000002 */
[----:B------:R-:W2:Y:S01]  /*c880*/  LDS R12, [R14+0x7700] ;  /* 0x007700000e0c7984 */ /* 0x000ea20000000800 */
[----:B------:R-:W-:Y:S01]  /*c890*/  FFMA R31, R24, R60, R31 ;  /* 0x0000003c181f7223 */ /* 0x000fe2000000001f */
[----:B---3--:R-:W-:Y:S01]  /*c8a0*/  FFMA R4, R36, R29, R3 ;  /* 0x0000001d24047223 */ /* 0x008fe20000000003 */
[-C--:B------:R-:W-:Y:S01]  /*c8b0*/  FFMA R8, R49, R36.reuse, R8 ;  /* 0x0000002431087223 */ /* 0x080fe20000000008 */
[----:B------:R-:W-:Y:S01]  /*c8c0*/  FFMA R36, R24, R36, R27 ;  /* 0x0000002418247223 */ /* 0x000fe2000000001b */
[----:B------:R-:W-:Y:S01]  /*c8d0*/  LDS R13, [R14+0x8f00] ;  /* 0x008f00000e0d7984 */ /* 0x000fe20000000800 */
[----:B----4-:R-:W-:-:S03]  /*c8e0*/  FFMA R4, R53, R5, R4 ;  /* 0x0000000535047223 */ /* 0x010fc60000000004 */
[----:B------:R-:W-:Y:S01]  /*c8f0*/  LDS R21, [R14+0x7780] ;  /* 0x007780000e157984 */ /* 0x000fe20000000800 */
[-C--:B-----5:R-:W-:Y:S01]  /*c900*/  FFMA R8, R29, R44.reuse, R8 ;  /* 0x0000002c1d087223 */ /* 0x0a0fe20000000008 */
[-C--:B------:R-:W-:Y:S01]  /*c910*/  FFMA R36, R49, R44.reuse, R36 ;  /* 0x0000002c31247223 */ /* 0x080fe20000000024 */
[----:B------:R-:W-:Y:S02]  /*c920*/  FFMA R44, R24, R44, R55 ;  /* 0x0000002c182c7223 */ /* 0x000fe40000000037 */
[-C--:B------:R-:W-:Y:S01]  /*c930*/  FFMA R3, R53, R9.reuse, R8 ;  /* 0x0000000935037223 */ /* 0x080fe20000000008 */
[C---:B------:R-:W-:Y:S01]  /*c940*/  FFMA R4, R28.reuse, R9, R4 ;  /* 0x000000091c047223 */ /* 0x040fe20000000004 */
[----:B------:R-:W-:Y:S01]  /*c950*/  LDS R8, [R14+0x8380] ;  /* 0x008380000e087984 */ /* 0x000fe20000000800 */
[-C--:B------:R-:W-:Y:S01]  /*c960*/  FFMA R36, R29, R16.reuse, R36 ;  /* 0x000000101d247223 */ /* 0x080fe20000000024 */
[-C--:B------:R-:W-:Y:S02]  /*c970*/  FFMA R3, R28, R37.reuse, R3 ;  /* 0x000000251c037223 */ /* 0x080fe40000000003 */
[----:B------:R-:W3:Y:S01]  /*c980*/  LDS R9, [R14+0x8300] ;  /* 0x008300000e097984 */ /* 0x000ee20000000800 */
[-C--:B------:R-:W-:Y:S01]  /*c990*/  FFMA R44, R49, R16.reuse, R44 ;  /* 0x00000010312c7223 */ /* 0x080fe2000000002c */
[-C--:B------:R-:W-:Y:S01]  /*c9a0*/  FFMA R5, R53, R37.reuse, R36 ;  /* 0x0000002535057223 */ /* 0x080fe20000000024 */
[----:B------:R-:W-:Y:S01]  /*c9b0*/  FFMA R37, R22, R37, R4 ;  /* 0x0000002516257223 */ /* 0x000fe20000000004 */
[----:B------:R-:W-:Y:S01]  /*c9c0*/  FFMA R2, R24, R16, R51 ;  /* 0x0000001018027223 */ /* 0x000fe20000000033 */
[-C--:B------:R-:W-:Y:S01]  /*c9d0*/  FFMA R3, R22, R45.reuse, R3 ;  /* 0x0000002d16037223 */ /* 0x080fe20000000003 */
[-C--:B------:R-:W-:Y:S01]  /*c9e0*/  FFMA R4, R24, R40.reuse, R59 ;  /* 0x0000002818047223 */ /* 0x080fe2000000003b */
[-C--:B------:R-:W-:Y:S01]  /*c9f0*/  FFMA R44, R29, R40.reuse, R44 ;  /* 0x000000281d2c7223 */ /* 0x080fe2000000002c */
[C---:B------:R-:W-:Y:S01]  /*ca00*/  FFMA R2, R49.reuse, R40, R2 ;  /* 0x0000002831027223 */ /* 0x040fe20000000002 */
[----:B------:R-:W4:Y:S01]  /*ca10*/  LDS R16, [R14+0x8f80] ;  /* 0x008f80000e107984 */ /* 0x000f220000000800 */
[C---:B------:R-:W-:Y:S01]  /*ca20*/  FFMA R4, R49.reuse, R60, R4 ;  /* 0x0000003c31047223 */ /* 0x040fe20000000004 */
[----:B-1----:R-:W-:Y:S01]  /*ca30*/  FFMA R31, R49, R32, R31 ;  /* 0x00000020311f7223 */ /* 0x002fe2000000001f */
[CC--:B------:R-:W-:Y:S01]  /*ca40*/  FFMA R5, R28.reuse, R45.reuse, R5 ;  /* 0x0000002d1c057223 */ /* 0x0c0fe20000000005 */
[----:B------:R-:W-:Y:S01]  /*ca50*/  FFMA R45, R53, R45, R44 ;  /* 0x0000002d352d7223 */ /* 0x000fe2000000002c */
[C---:B------:R-:W-:Y:S01]  /*ca60*/  FFMA R2, R29.reuse, R60, R2 ;  /* 0x0000003c1d027223 */ /* 0x040fe20000000002 */
[C---:B------:R-:W-:Y:S01]  /*ca70*/  FFMA R4, R29.reuse, R32, R4 ;  /* 0x000000201d047223 */ /* 0x040fe20000000004 */
[----:B--2---:R-:W-:Y:S01]  /*ca80*/  FFMA R64, R29, R64, R31 ;  /* 0x000000401d407223 */ /* 0x004fe2000000001f */
[-C--:B------:R-:W-:Y:S01]  /*ca90*/  FFMA R45, R28, R17.reuse, R45 ;  /* 0x000000111c2d7223 */ /* 0x080fe2000000002d */
[-C--:B------:R-:W-:Y:S01]  /*caa0*/  FFMA R5, R22, R17.reuse, R5 ;  /* 0x0000001116057223 */ /* 0x080fe20000000005 */
[C---:B------:R-:W-:Y:S01]  /*cab0*/  FFMA R17, R53.reuse, R17, R2 ;  /* 0x0000001135117223 */ /* 0x040fe20000000002 */
[C---:B------:R-:W-:Y:S01]  /*cac0*/  FFMA R4, R53.reuse, R41, R4 ;  /* 0x0000002935047223 */ /* 0x040fe20000000004 */
[----:B------:R-:W-:Y:S01]  /*cad0*/  FFMA R64, R53, R61, R64 ;  /* 0x0000003d35407223 */ /* 0x000fe20000000040 */
[----:B------:R-:W-:Y:S01]  /*cae0*/  FFMA R3, R12, R10, R3 ;  /* 0x0000000a0c037223 */ /* 0x000fe20000000003 */
[C---:B------:R-:W-:Y:S01]  /*caf0*/  FFMA R17, R28.reuse, R41, R17 ;  /* 0x000000291c117223 */ /* 0x040fe20000000011 */
[C---:B------:R-:W-:Y:S01]  /*cb00*/  FFMA R4, R28.reuse, R61, R4 ;  /* 0x0000003d1c047223 */ /* 0x040fe20000000004 */
[----:B------:R-:W-:Y:S01]  /*cb10*/  FFMA R64, R28, R33, R64 ;  /* 0x000000211c407223 */ /* 0x000fe20000000040 */
[----:B------:R-:W-:Y:S01]  /*cb20*/  FFMA R15, R12, R38, R5 ;  /* 0x000000260c0f7223 */ /* 0x000fe20000000005 */
        /* <DEDUP_REMOVED lines=9> */
[C---:B---3--:R-:W-:Y:S01]  /*cbc0*/  FFMA R5, R9.reuse, R38, R3 ;  /* 0x0000002609057223 */ /* 0x048fe20000000003 */
[C---:B------:R-:W-:Y:S01]  /*cbd0*/  FFMA R37, R9.reuse, R10, R37 ;  /* 0x0000000a09257223 */ /* 0x040fe20000000025 */
[----:B------:R-:W1:Y:S01]  /*cbe0*/  LDC.64 R2, c[0x0][0x390] ;  /* 0x0000e400ff027b82 */ /* 0x000e620000000a00 */
        /* <DEDUP_REMOVED lines=26> */
[C---:B----4-:R-:W-:Y:S01]  /*cd90*/  FFMA R39, R16.reuse, R39, R38 ;  /* 0x0000002710277223 */ /* 0x050fe20000000026 */
[C---:B------:R-:W-:Y:S01]  /*cda0*/  FFMA R47, R16.reuse, R47, R46 ;  /* 0x0000002f102f7223 */ /* 0x040fe2000000002e */
[----:B------:R-:W-:Y:S01]  /*cdb0*/  FFMA R19, R16, R19, R18 ;  /* 0x0000001310137223 */ /* 0x000fe20000000012 */
[----:B-1----:R-:W-:-:S04]  /*cdc0*/  IMAD.WIDE.U32 R2, R0, 0x4, R2 ;  /* 0x0000000400027825 */ /* 0x002fc800078e0002 */
[C---:B------:R-:W-:Y:S01]  /*cdd0*/  FFMA R43, R16.reuse, R43, R42 ;  /* 0x0000002b102b7223 */ /* 0x040fe2000000002a */
[C---:B------:R-:W-:Y:S01]  /*cde0*/  FFMA R63, R16.reuse, R63, R62 ;  /* 0x0000003f103f7223 */ /* 0x040fe2000000003e */
[C---:B------:R-:W-:Y:S01]  /*cdf0*/  FFMA R35, R16.reuse, R35, R34 ;  /* 0x0000002310237223 */ /* 0x040fe20000000022 */
[----:B------:R-:W-:Y:S01]  /*ce00*/  FFMA R67, R16, R67, R66 ;  /* 0x0000004310437223 */ /* 0x000fe20000000042 */
[----:B------:R-:W-:Y:S04]  /*ce10*/  STG.E desc[UR6][R2.64], R39 ;  /* 0x0000002702007986 */ /* 0x000fe8000c101906 */
[----:B------:R-:W-:Y:S04]  /*ce20*/  STG.E desc[UR6][R2.64+0x3800], R47 ;  /* 0x0038002f02007986 */ /* 0x000fe8000c101906 */
[----:B------:R-:W-:Y:S04]  /*ce30*/  STG.E desc[UR6][R2.64+0x7000], R19 ;  /* 0x0070001302007986 */ /* 0x000fe8000c101906 */
[----:B------:R-:W-:Y:S04]  /*ce40*/  STG.E desc[UR6][R2.64+0xa800], R43 ;  /* 0x00a8002b02007986 */ /* 0x000fe8000c101906 */
[----:B------:R-:W-:Y:S04]  /*ce50*/  STG.E desc[UR6][R2.64+0xe000], R63 ;  /* 0x00e0003f02007986 */ /* 0x000fe8000c101906 */
[----:B------:R-:W-:Y:S04]  /*ce60*/  STG.E desc[UR6][R2.64+0x11800], R35 ;  /* 0x0118002302007986 */ /* 0x000fe8000c101906 */
[----:B------:R-:W-:Y:S01]  /*ce70*/  STG.E desc[UR6][R2.64+0x15000], R67 ;  /* 0x0150004302007986 */ /* 0x000fe2000c101906 */
[----:B------:R-:W-:Y:S05]  /*ce80*/  EXIT ;  /* 0x000000000000794d */ /* 0x000fea0003800000 */
.L_x_3:
[----:B------:R-:W-:-:S00]  /*ce90*/  BRA `(.L_x_3) ;  /* 0xfffffffc00fc7947 */ /* 0x000fc0000383ffff */
[----:B------:R-:W-:-:S00]  /*cea0*/  NOP ;  /* 0x0000000000007918 */ /* 0x000fc00000000000 */
        /* <DEDUP_REMOVED lines=13> */
.L_x_4:


//--------------------- .nv.shared.main_kernel0   --------------------------
	.section	.nv.shared.main_kernel0,"aw",@nobits
	.sectionflags	@""
	.align	4
.nv.shared.main_kernel0:
	.zero		41344


//--------------------- .nv.shared.reserved.0     --------------------------
	.section	.nv.shared.reserved.0,"aw",@nobits
	.weak		__nv_reservedSMEM_offset_0_alias
	.size		__nv_reservedSMEM_offset_0_alias, 0, 64
	.other		__nv_reservedSMEM_offset_0_alias,@"STO_CUDA_RESERVED_SHARED STV_DEFAULT"
__nv_reservedSMEM_offset_0_alias:
	.zero		0
	.zero		64


//--------------------- .nv.constant0.main_kernel0 --------------------------
	.section	.nv.constant0.main_kernel0,"a",@progbits
	.sectionflags	@""
	.align	4
.nv.constant0.main_kernel0:
	.zero		920


//--------------------- SYMBOLS --------------------------

	.type		.nv.reservedSmem.offset0,@object
	.size		.nv.reservedSmem.offset0,0x4
	.type		.nv.reservedSmem.cap,@object
	.size		.nv.reservedSmem.cap,0x4
